	.target	sm_90a

	.elftype	@"ET_EXEC"


//--------------------- .note.nv.tkinfo           --------------------------
	.section	.note.nv.tkinfo,"",@"SHT_NOTE"
	.sectionflags	@"SHF_NOTE_NV_TKINFO"
	.tkinfo
        /*0018*/ 	.word	0x00000002
        /*0030*/ 	.string	""
        /*0030*/ 	.string	"ptxas"
        /*0030*/ 	.string	"Cuda compilation tools, release 13.0, V13.0.88"
        /*0030*/ 	.string	"Build cuda_13.0.r13.0/compiler.36424714_0"
        /*0030*/ 	.string	"-v  -suppress-debug-info  -lineinfo  -arch sm_90a "



//--------------------- .note.nv.cuinfo           --------------------------
	.section	.note.nv.cuinfo,"",@"SHT_NOTE"
	.sectionflags	@"SHF_NOTE_NV_CUINFO"
        /*0018*/ 	.short	0x0002
        /*001a*/ 	.short	0x005a
        /*001c*/ 	.short	0x0082
	.zero		2


//--------------------- .nv.info                  --------------------------
	.section	.nv.info,"",@"SHT_CUDA_INFO"
	.align	4


	//----- nvinfo : EIATTR_REGCOUNT
	.align		4
        /*0000*/ 	.byte	0x04, 0x2f
        /*0002*/ 	.short	(.L_1 - .L_0)
	.align		4
.L_0:
        /*0004*/ 	.word	index@(matmul_kernel)
        /*0008*/ 	.word	0x000000ff


	//----- nvinfo : EIATTR_FRAME_SIZE
	.align		4
.L_1:
        /*000c*/ 	.byte	0x04, 0x11
        /*000e*/ 	.short	(.L_3 - .L_2)
	.align		4
.L_2:
        /*0010*/ 	.word	index@(matmul_kernel)
        /*0014*/ 	.word	0x00002228


	//----- nvinfo : EIATTR_MIN_STACK_SIZE
	.align		4
.L_3:
        /*0018*/ 	.byte	0x04, 0x12
        /*001a*/ 	.short	(.L_5 - .L_4)
	.align		4
.L_4:
        /*001c*/ 	.word	index@(matmul_kernel)
        /*0020*/ 	.word	0x00002228
.L_5:


//--------------------- .nv.compat                --------------------------
	.section	.nv.compat,"",@"SHT_CUDA_COMPAT_INFO"
	.align	4
        /*0000*/ 	.byte	0x02, 0x09, 0x01, 0x00, 0x02, 0x02, 0x04, 0x00, 0x02, 0x05, 0x05, 0x00, 0x03, 0x07, 0x01, 0x01
        /*0010*/ 	.byte	0x02, 0x03, 0x00, 0x00, 0x02, 0x06, 0x01, 0x00, 0x04, 0x0b, 0x08, 0x00, 0x00, 0x00, 0x00, 0x00
        /*0020*/ 	.byte	0x00, 0x00, 0x00, 0x00


//--------------------- .nv.info.matmul_kernel    --------------------------
	.section	.nv.info.matmul_kernel,"",@"SHT_CUDA_INFO"
	.sectionflags	@""
	.align	4


	//----- nvinfo : EIATTR_CUDA_API_VERSION
	.align		4
        /*0000*/ 	.byte	0x04, 0x37
        /*0002*/ 	.short	(.L_7 - .L_6)
.L_6:
        /*0004*/ 	.word	0x00000082


	//----- nvinfo : EIATTR_KPARAM_INFO
	.align		4
.L_7:
        /*0008*/ 	.byte	0x04, 0x17
        /*000a*/ 	.short	(.L_9 - .L_8)
.L_8:
        /*000c*/ 	.word	0x00000000
        /*0010*/ 	.short	0x000d
        /*0012*/ 	.short	0x0048
        /*0014*/ 	.byte	0x00, 0xf4, 0x21, 0x00


	//----- nvinfo : EIATTR_KPARAM_INFO
	.align		4
.L_9:
        /*0018*/ 	.byte	0x04, 0x17
        /*001a*/ 	.short	(.L_11 - .L_10)
.L_10:
        /*001c*/ 	.word	0x00000000
        /*0020*/ 	.short	0x000c
        /*0022*/ 	.short	0x0040
        /*0024*/ 	.byte	0x00, 0xf4, 0x21, 0x00


	//----- nvinfo : EIATTR_KPARAM_INFO
	.align		4
.L_11:
        /*0028*/ 	.byte	0x04, 0x17
        /*002a*/ 	.short	(.L_13 - .L_12)
.L_12:
        /*002c*/ 	.word	0x00000000
        /*0030*/ 	.short	0x000b
        /*0032*/ 	.short	0x0038
        /*0034*/ 	.byte	0x00, 0xf0, 0x11, 0x00


	//----- nvinfo : EIATTR_KPARAM_INFO
	.align		4
.L_13:
        /*0038*/ 	.byte	0x04, 0x17
        /*003a*/ 	.short	(.L_15 - .L_14)
.L_14:
        /*003c*/ 	.word	0x00000000
        /*0040*/ 	.short	0x000a
        /*0042*/ 	.short	0x0034
        /*0044*/ 	.byte	0x00, 0xf0, 0x11, 0x00


	//----- nvinfo : EIATTR_KPARAM_INFO
	.align		4
.L_15:
        /*0048*/ 	.byte	0x04, 0x17
        /*004a*/ 	.short	(.L_17 - .L_16)
.L_16:
        /*004c*/ 	.word	0x00000000
        /*0050*/ 	.short	0x0009
        /*0052*/ 	.short	0x0030
        /*0054*/ 	.byte	0x00, 0xf0, 0x11, 0x00


	//----- nvinfo : EIATTR_KPARAM_INFO
	.align		4
.L_17:
        /*0058*/ 	.byte	0x04, 0x17
        /*005a*/ 	.short	(.L_19 - .L_18)
.L_18:
        /*005c*/ 	.word	0x00000000
        /*0060*/ 	.short	0x0008
        /*0062*/ 	.short	0x002c
        /*0064*/ 	.byte	0x00, 0xf0, 0x11, 0x00


	//----- nvinfo : EIATTR_KPARAM_INFO
	.align		4
.L_19:
        /*0068*/ 	.byte	0x04, 0x17
        /*006a*/ 	.short	(.L_21 - .L_20)
.L_20:
        /*006c*/ 	.word	0x00000000
        /*0070*/ 	.short	0x0007
        /*0072*/ 	.short	0x0028
        /*0074*/ 	.byte	0x00, 0xf0, 0x11, 0x00


	//----- nvinfo : EIATTR_KPARAM_INFO
	.align		4
.L_21:
        /*0078*/ 	.byte	0x04, 0x17
        /*007a*/ 	.short	(.L_23 - .L_22)
.L_22:
        /*007c*/ 	.word	0x00000000
        /*0080*/ 	.short	0x0006
        /*0082*/ 	.short	0x0024
        /*0084*/ 	.byte	0x00, 0xf0, 0x11, 0x00


	//----- nvinfo : EIATTR_KPARAM_INFO
	.align		4
.L_23:
        /*0088*/ 	.byte	0x04, 0x17
        /*008a*/ 	.short	(.L_25 - .L_24)
.L_24:
        /*008c*/ 	.word	0x00000000
        /*0090*/ 	.short	0x0005
        /*0092*/ 	.short	0x0020
        /*0094*/ 	.byte	0x00, 0xf0, 0x11, 0x00


	//----- nvinfo : EIATTR_KPARAM_INFO
	.align		4
.L_25:
        /*0098*/ 	.byte	0x04, 0x17
        /*009a*/ 	.short	(.L_27 - .L_26)
.L_26:
        /*009c*/ 	.word	0x00000000
        /*00a0*/ 	.short	0x0004
        /*00a2*/ 	.short	0x001c
        /*00a4*/ 	.byte	0x00, 0xf0, 0x11, 0x00


	//----- nvinfo : EIATTR_KPARAM_INFO
	.align		4
.L_27:
        /*00a8*/ 	.byte	0x04, 0x17
        /*00aa*/ 	.short	(.L_29 - .L_28)
.L_28:
        /*00ac*/ 	.word	0x00000000
        /*00b0*/ 	.short	0x0003
        /*00b2*/ 	.short	0x0018
        /*00b4*/ 	.byte	0x00, 0xf0, 0x11, 0x00


	//----- nvinfo : EIATTR_KPARAM_INFO
	.align		4
.L_29:
        /*00b8*/ 	.byte	0x04, 0x17
        /*00ba*/ 	.short	(.L_31 - .L_30)
.L_30:
        /*00bc*/ 	.word	0x00000000
        /*00c0*/ 	.short	0x0002
        /*00c2*/ 	.short	0x0010
        /*00c4*/ 	.byte	0x00, 0xf4, 0x21, 0x00


	//----- nvinfo : EIATTR_KPARAM_INFO
	.align		4
.L_31:
        /*00c8*/ 	.byte	0x04, 0x17
        /*00ca*/ 	.short	(.L_33 - .L_32)
.L_32:
        /*00cc*/ 	.word	0x00000000
        /*00d0*/ 	.short	0x0001
        /*00d2*/ 	.short	0x0008
        /*00d4*/ 	.byte	0x00, 0xf4, 0x21, 0x00


	//----- nvinfo : EIATTR_KPARAM_INFO
	.align		4
.L_33:
        /*00d8*/ 	.byte	0x04, 0x17
        /*00da*/ 	.short	(.L_35 - .L_34)
.L_34:
        /*00dc*/ 	.word	0x00000000
        /*00e0*/ 	.short	0x0000
        /*00e2*/ 	.short	0x0000
        /*00e4*/ 	.byte	0x00, 0xf4, 0x21, 0x00


	//----- nvinfo : EIATTR_SPARSE_MMA_MASK
	.align		4
.L_35:
        /*00e8*/ 	.byte	0x03, 0x50
        /*00ea*/ 	.short	0x0000


	//----- nvinfo : EIATTR_MAXREG_COUNT
	.align		4
        /*00ec*/ 	.byte	0x03, 0x1b
        /*00ee*/ 	.short	0x00ff


	//----- nvinfo : EIATTR_NUM_BARRIERS
	.align		4
        /*00f0*/ 	.byte	0x02, 0x4c
        /*00f2*/ 	.byte	0x01
	.zero		1


	//----- nvinfo : EIATTR_ANNOTATIONS
	.align		4
        /*00f4*/ 	.byte	0x04, 0x55
        /*00f6*/ 	.short	(.L_37 - .L_36)


	//   ....[0]....
.L_36:
        /*00f8*/ 	.word	0x00000001
        /*00fc*/ 	.byte	0x60, 0x69, 0x00, 0x00, 0x01, 0x00, 0x00, 0x00, 0x00, 0x6a, 0x00, 0x00, 0x01, 0x00, 0x00, 0x00
        /* <DEDUP_REMOVED lines=449> */
        /*1d1c*/ 	.byte	0xf0, 0x49, 0x01, 0x00, 0x01, 0x00, 0x00, 0x00, 0x20, 0x4a, 0x01, 0x00


	//----- nvinfo : EIATTR_MERCURY_ISA_VERSION
	.align		4
.L_37:
        /*1d28*/ 	.byte	0x03, 0x5f
        /*1d2a*/ 	.short	0x0101


	//----- nvinfo : EIATTR_EXIT_INSTR_OFFSETS
	.align		4
        /*1d2c*/ 	.byte	0x04, 0x1c
        /*1d2e*/ 	.short	(.L_39 - .L_38)


	//   ....[0]....
.L_38:
        /*1d30*/ 	.word	0x00060b20


	//   ....[1]....
        /*1d34*/ 	.word	0x00060b40


	//----- nvinfo : EIATTR_REQNTID
	.align		4
.L_39:
        /*1d38*/ 	.byte	0x04, 0x10
        /*1d3a*/ 	.short	(.L_41 - .L_40)
.L_40:
        /*1d3c*/ 	.word	0x00000080
        /*1d40*/ 	.word	0x00000001
        /*1d44*/ 	.word	0x00000001


	//----- nvinfo : EIATTR_CBANK_PARAM_SIZE
	.align		4
.L_41:
        /*1d48*/ 	.byte	0x03, 0x19
        /*1d4a*/ 	.short	0x0050


	//----- nvinfo : EIATTR_PARAM_CBANK
	.align		4
        /*1d4c*/ 	.byte	0x04, 0x0a
        /*1d4e*/ 	.short	(.L_43 - .L_42)
	.align		4
.L_42:
        /*1d50*/ 	.word	index@(.nv.constant0.matmul_kernel)
        /*1d54*/ 	.short	0x0210
        /*1d56*/ 	.short	0x0050


	//----- nvinfo : EIATTR_SW_WAR
	.align		4
.L_43:
        /*1d58*/ 	.byte	0x04, 0x36
        /*1d5a*/ 	.short	(.L_45 - .L_44)
.L_44:
        /*1d5c*/ 	.word	0x00000008
.L_45:


//--------------------- .nv.callgraph             --------------------------
	.section	.nv.callgraph,"",@"SHT_CUDA_CALLGRAPH"
	.align	4
	.sectionentsize	8
	.align		4
        /*0000*/ 	.word	0x00000000
	.align		4
        /*0004*/ 	.word	0xffffffff
	.align		4
        /*0008*/ 	.word	0x00000000
	.align		4
        /*000c*/ 	.word	0xfffffffe
	.align		4
        /*0010*/ 	.word	0x00000000
	.align		4
        /*0014*/ 	.word	0xfffffffd
	.align		4
        /*0018*/ 	.word	0x00000000
	.align		4
        /*001c*/ 	.word	0xfffffffc


//--------------------- .text.matmul_kernel       --------------------------
	.section	.text.matmul_kernel,"ax",@progbits
	.align	128
        .global         matmul_kernel
        .type           matmul_kernel,@function
        .size           matmul_kernel,(.L_x_3 - matmul_kernel)
        .other          matmul_kernel,@"STO_CUDA_ENTRY STV_DEFAULT"
matmul_kernel:
.text.matmul_kernel:
[----:B------:R-:W1:Y:S08]  /*0000*/  LDC R1, c[0x0][0x28] ;  /* 0x00000a00ff017b82 */ /* 0x000e700000000800 */
[----:B------:R-:W2:Y:S01]  /*0010*/  LDC.64 R6, c[0x0][0x228] ;  /* 0x00008a00ff067b82 */ /* 0x000ea20000000a00 */
[----:B------:R-:W3:Y:S01]  /*0020*/  S2R R5, SR_CTAID.X ;  /* 0x0000000000057919 */ /* 0x000ee20000002500 */
[----:B------:R-:W-:Y:S01]  /*0030*/  ULDC.64 UR4, c[0x0][0x218] ;  /* 0x0000860000047ab9 */ /* 0x000fe20000000a00 */
[----:B------:R-:W-:Y:S01]  /*0040*/  ULDC.64 UR6, c[0x0][0x210] ;  /* 0x0000840000067ab9 */ /* 0x000fe20000000a00 */
[----:B------:R-:W-:Y:S01]  /*0050*/  ULDC UR24, c[0x0][0x240] ;  /* 0x0000900000187ab9 */ /* 0x000fe20000000800 */
        /* <DEDUP_REMOVED lines=10> */
[----:B-1----:R-:W-:Y:S01]  /*0100*/  VIADD R1, R1, 0xffffddd8 ;  /* 0xffffddd801017836 */ /* 0x002fe20000000000 */
        /* <DEDUP_REMOVED lines=8> */
[----:B--2---:R-:W-:Y:S01]  /*0190*/  VIADD R0, R7, 0x7f ;  /* 0x0000007f07007836 */ /* 0x004fe20000000000 */
[----:B------:R-:W-:Y:S01]  /*01a0*/  IABS R20, R6 ;  /* 0x0000000600147213 */ /* 0x000fe20000000000 */
[----:B------:R-:W-:Y:S01]  /*01b0*/  ULDC UR58, c[0x0][0x240] ;  /* 0x00009000003a7ab9 */ /* 0x000fe20000000800 */
[----:B------:R-:W-:Y:S01]  /*01c0*/  ULDC UR59, c[0x0][0x240] ;  /* 0x00009000003b7ab9 */ /* 0x000fe20000000800 */
[----:B------:R-:W-:Y:S01]  /*01d0*/  ULDC UR57, c[0x0][0x240] ;  /* 0x0000900000397ab9 */ /* 0x000fe20000000800 */
[----:B------:R-:W-:Y:S01]  /*01e0*/  SHF.R.S32.HI R3, RZ, 0x1f, R0 ;  /* 0x0000001fff037819 */ /* 0x000fe20000011400 */
[----:B------:R-:W-:Y:S01]  /*01f0*/  ULDC UR56, c[0x0][0x240] ;  /* 0x0000900000387ab9 */ /* 0x000fe20000000800 */
[----:B------:R-:W-:Y:S01]  /*0200*/  ULDC UR55, c[0x0][0x240] ;  /* 0x0000900000377ab9 */ /* 0x000fe20000000800 */
[----:B------:R-:W-:Y:S01]  /*0210*/  ULDC UR54, c[0x0][0x240] ;  /* 0x0000900000367ab9 */ /* 0x000fe20000000800 */
[----:B------:R-:W-:Y:S01]  /*0220*/  LEA.HI R3, R3, R0, RZ, 0x7 ;  /* 0x0000000003037211 */ /* 0x000fe200078f38ff */
[----:B------:R-:W-:Y:S01]  /*0230*/  ULDC UR52, c[0x0][0x240] ;  /* 0x0000900000347ab9 */ /* 0x000fe20000000800 */
[----:B---3--:R-:W-:Y:S01]  /*0240*/  IABS R10, R5 ;  /* 0x00000005000a7213 */ /* 0x008fe20000000000 */
[----:B------:R-:W-:Y:S01]  /*0250*/  ULDC UR53, c[0x0][0x240] ;  /* 0x0000900000357ab9 */ /* 0x000fe20000000800 */
[----:B------:R-:W-:Y:S01]  /*0260*/  SHF.R.S32.HI R3, RZ, 0x7, R3 ;  /* 0x00000007ff037819 */ /* 0x000fe20000011403 */
[----:B------:R-:W-:Y:S01]  /*0270*/  ULDC UR50, c[0x0][0x240] ;  /* 0x0000900000327ab9 */ /* 0x000fe20000000800 */
[----:B------:R-:W-:Y:S01]  /*0280*/  ULDC UR51, c[0x0][0x240] ;  /* 0x0000900000337ab9 */ /* 0x000fe20000000800 */
[----:B------:R-:W-:Y:S01]  /*0290*/  ULDC UR49, c[0x0][0x240] ;  /* 0x0000900000317ab9 */ /* 0x000fe20000000800 */
[----:B------:R-:W-:Y:S01]  /*02a0*/  SHF.L.U32 R4, R3, 0x3, RZ ;  /* 0x0000000303047819 */ /* 0x000fe200000006ff */
[----:B------:R-:W-:Y:S01]  /*02b0*/  ULDC UR48, c[0x0][0x240] ;  /* 0x0000900000307ab9 */ /* 0x000fe20000000800 */
[----:B------:R-:W-:Y:S01]  /*02c0*/  ULDC UR47, c[0x0][0x240] ;  /* 0x00009000002f7ab9 */ /* 0x000fe20000000800 */
[----:B------:R-:W-:Y:S01]  /*02d0*/  ULDC UR46, c[0x0][0x240] ;  /* 0x00009000002e7ab9 */ /* 0x000fe20000000800 */
[-C--:B------:R-:W-:Y:S01]  /*02e0*/  IABS R9, R4.reuse ;  /* 0x0000000400097213 */ /* 0x080fe20000000000 */
[----:B------:R-:W-:Y:S01]  /*02f0*/  ULDC UR44, c[0x0][0x240] ;  /* 0x00009000002c7ab9 */ /* 0x000fe20000000800 */
[----:B------:R-:W-:Y:S01]  /*0300*/  IABS R12, R4 ;  /* 0x00000004000c7213 */ /* 0x000fe20000000000 */
[----:B------:R-:W-:Y:S01]  /*0310*/  ULDC UR45, c[0x0][0x240] ;  /* 0x00009000002d7ab9 */ /* 0x000fe20000000800 */
[----:B------:R-:W1:Y:S01]  /*0320*/  I2F.RP R0, R9 ;  /* 0x0000000900007306 */ /* 0x000e620000209400 */
        /* <DEDUP_REMOVED lines=14> */
[----:B-1----:R-:W1:Y:S01]  /*0410*/  MUFU.RCP R0, R0 ;  /* 0x0000000000007308 */ /* 0x002e620000001000 */
[----:B------:R-:W-:Y:S01]  /*0420*/  ULDC UR28, c[0x0][0x240] ;  /* 0x00009000001c7ab9 */ /* 0x000fe20000000800 */
[----:B------:R-:W-:Y:S01]  /*0430*/  ULDC UR29, c[0x0][0x240] ;  /* 0x00009000001d7ab9 */ /* 0x000fe20000000800 */
[----:B------:R-:W-:Y:S01]  /*0440*/  ULDC UR27, c[0x0][0x240] ;  /* 0x00009000001b7ab9 */ /* 0x000fe20000000800 */
[----:B------:R-:W-:Y:S01]  /*0450*/  ULDC UR26, c[0x0][0x240] ;  /* 0x00009000001a7ab9 */ /* 0x000fe20000000800 */
[----:B-1----:R-:W-:-:S02]  /*0460*/  VIADD R2, R0, 0xffffffe ;  /* 0x0ffffffe00027836 */ /* 0x002fc40000000000 */
[----:B------:R-:W-:Y:S02]  /*0470*/  IMAD.MOV R0, RZ, RZ, -R12 ;  /* 0x000000ffff007224 */ /* 0x000fe400078e0a0c */
[----:B------:R1:W2:Y:S02]  /*0480*/  F2I.FTZ.U32.TRUNC.NTZ R3, R2 ;  /* 0x0000000200037305 */ /* 0x0002a4000021f000 */
[----:B-1----:R-:W-:Y:S02]  /*0490*/  IMAD.MOV.U32 R2, RZ, RZ, RZ ;  /* 0x000000ffff027224 */ /* 0x002fe400078e00ff */
[----:B--2---:R-:W-:-:S04]  /*04a0*/  IMAD.MOV R8, RZ, RZ, -R3 ;  /* 0x000000ffff087224 */ /* 0x004fc800078e0a03 */
[----:B------:R-:W-:Y:S01]  /*04b0*/  IMAD R11, R8, R9, RZ ;  /* 0x00000009080b7224 */ /* 0x000fe200078e02ff */
[----:B------:R-:W-:-:S03]  /*04c0*/  MOV R8, R10 ;  /* 0x0000000a00087202 */ /* 0x000fc60000000f00 */
[----:B------:R-:W-:-:S06]  /*04d0*/  IMAD.HI.U32 R3, R3, R11, R2 ;  /* 0x0000000b03037227 */ /* 0x000fcc00078e0002 */
[----:B------:R-:W-:-:S04]  /*04e0*/  IMAD.HI.U32 R3, R3, R8, RZ ;  /* 0x0000000803037227 */ /* 0x000fc800078e00ff */
[----:B------:R-:W-:-:S05]  /*04f0*/  IMAD R0, R3, R0, R8 ;  /* 0x0000000003007224 */ /* 0x000fca00078e0208 */
[----:B------:R-:W-:-:S13]  /*0500*/  ISETP.GT.U32.AND P1, PT, R9, R0, PT ;  /* 0x000000000900720c */ /* 0x000fda0003f24070 */
[-C--:B------:R-:W-:Y:S01]  /*0510*/  @!P1 IADD3 R0, R0, -R9.reuse, RZ ;  /* 0x8000000900009210 */ /* 0x080fe20007ffe0ff */
[----:B------:R-:W-:Y:S01]  /*0520*/  @!P1 VIADD R3, R3, 0x1 ;  /* 0x0000000103039836 */ /* 0x000fe20000000000 */
[----:B------:R-:W-:Y:S02]  /*0530*/  ISETP.NE.AND P1, PT, R4, RZ, PT ;  /* 0x000000ff0400720c */ /* 0x000fe40003f25270 */
[----:B------:R-:W-:Y:S02]  /*0540*/  ISETP.GE.U32.AND P0, PT, R0, R9, PT ;  /* 0x000000090000720c */ /* 0x000fe40003f06070 */
[----:B------:R-:W-:-:S04]  /*0550*/  LOP3.LUT R0, R5, R4, RZ, 0x3c, !PT ;  /* 0x0000000405007212 */ /* 0x000fc800078e3cff */
[----:B------:R-:W-:Y:S01]  /*0560*/  ISETP.GE.AND P2, PT, R0, RZ, PT ;  /* 0x000000ff0000720c */ /* 0x000fe20003f46270 */
[----:B------:R-:W-:-:S06]  /*0570*/  VIADD R0, R6, 0x1ff ;  /* 0x000001ff06007836 */ /* 0x000fcc0000000000 */
[----:B------:R-:W-:-:S05]  /*0580*/  @P0 VIADD R3, R3, 0x1 ;  /* 0x0000000103030836 */ /* 0x000fca0000000000 */
[----:B------:R-:W-:Y:S02]  /*0590*/  MOV R2, R3 ;  /* 0x0000000300027202 */ /* 0x000fe40000000f00 */
[----:B------:R-:W-:-:S03]  /*05a0*/  SHF.R.S32.HI R3, RZ, 0x1f, R0 ;  /* 0x0000001fff037819 */ /* 0x000fc60000011400 */
[----:B------:R-:W-:Y:S01]  /*05b0*/  @!P2 IMAD.MOV R2, RZ, RZ, -R2 ;  /* 0x000000ffff02a224 */ /* 0x000fe200078e0a02 */
[----:B------:R-:W-:Y:S02]  /*05c0*/  @!P1 LOP3.LUT R2, RZ, R4, RZ, 0x33, !PT ;  /* 0x00000004ff029212 */ /* 0x000fe400078e33ff */
[----:B------:R-:W-:Y:S02]  /*05d0*/  LEA.HI R3, R3, R0, RZ, 0x9 ;  /* 0x0000000003037211 */ /* 0x000fe400078f48ff */
[----:B------:R-:W-:Y:S01]  /*05e0*/  SHF.L.U32 R14, R2, 0x3, RZ ;  /* 0x00000003020e7819 */ /* 0x000fe200000006ff */
[----:B------:R-:W-:-:S03]  /*05f0*/  IMAD.MOV R2, RZ, RZ, -R2 ;  /* 0x000000ffff027224 */ /* 0x000fc600078e0a02 */
[----:B------:R-:W-:Y:S01]  /*0600*/  LEA.HI.SX32 R3, R3, -R14, 0x17 ;  /* 0x8000000e03037211 */ /* 0x000fe200078fbaff */
[----:B------:R-:W-:Y:S01]  /*0610*/  IMAD R16, R4, R2, R5 ;  /* 0x0000000204107224 */ /* 0x000fe200078e0205 */
[----:B------:R-:W-:Y:S01]  /*0620*/  IABS R4, R7 ;  /* 0x0000000700047213 */ /* 0x000fe20000000000 */
[----:B------:R-:W-:Y:S01]  /*0630*/  IMAD.MOV.U32 R2, RZ, RZ, RZ ;  /* 0x000000ffff027224 */ /* 0x000fe200078e00ff */
[----:B------:R-:W-:-:S04]  /*0640*/  VIMNMX R15, R3, 0x8, PT ;  /* 0x00000008030f7848 */ /* 0x000fc80003fe0100 */
[-C--:B------:R-:W-:Y:S02]  /*0650*/  IABS R9, R15.reuse ;  /* 0x0000000f00097213 */ /* 0x080fe40000000000 */
[----:B------:R-:W-:Y:S02]  /*0660*/  IABS R10, R15 ;  /* 0x0000000f000a7213 */ /* 0x000fe40000000000 */
[----:B------:R-:W1:Y:S08]  /*0670*/  I2F.RP R0, R9 ;  /* 0x0000000900007306 */ /* 0x000e700000209400 */
[----:B-1----:R-:W1:Y:S02]  /*0680*/  MUFU.RCP R0, R0 ;  /* 0x0000000000007308 */ /* 0x002e640000001000 */
[----:B-1----:R-:W-:-:S06]  /*0690*/  VIADD R3, R0, 0xffffffe ;  /* 0x0ffffffe00037836 */ /* 0x002fcc0000000000 */
[----:B------:R-:W1:Y:S02]  /*06a0*/  F2I.FTZ.U32.TRUNC.NTZ R3, R3 ;  /* 0x0000000300037305 */ /* 0x000e64000021f000 */
[----:B-1----:R-:W-:-:S05]  /*06b0*/  IADD3 R8, RZ, -R3, RZ ;  /* 0x80000003ff087210 */ /* 0x002fca0007ffe0ff */
[----:B------:R-:W-:Y:S01]  /*06c0*/  IMAD R5, R8, R9, RZ ;  /* 0x0000000908057224 */ /* 0x000fe200078e02ff */
[----:B------:R-:W-:-:S03]  /*06d0*/  IABS R8, R16 ;  /* 0x0000001000087213 */ /* 0x000fc60000000000 */
[----:B------:R-:W-:Y:S02]  /*06e0*/  IMAD.HI.U32 R2, R3, R5, R2 ;  /* 0x0000000503027227 */ /* 0x000fe400078e0002 */
[----:B------:R-:W1:Y:S02]  /*06f0*/  I2F.RP R5, R4 ;  /* 0x0000000400057306 */ /* 0x000e640000209400 */
[----:B------:R-:W-:Y:S01]  /*0700*/  IMAD.MOV.U32 R3, RZ, RZ, R8 ;  /* 0x000000ffff037224 */ /* 0x000fe200078e0008 */
[----:B------:R-:W-:-:S03]  /*0710*/  IADD3 R8, RZ, -R10, RZ ;  /* 0x8000000aff087210 */ /* 0x000fc60007ffe0ff */
[----:B------:R-:W-:-:S04]  /*0720*/  IMAD.HI.U32 R0, R2, R3, RZ ;  /* 0x0000000302007227 */ /* 0x000fc800078e00ff */
[----:B------:R-:W-:Y:S02]  /*0730*/  IMAD R2, R0, R8, R3 ;  /* 0x0000000800027224 */ /* 0x000fe400078e0203 */
[----:B------:R-:W2:Y:S03]  /*0740*/  I2F.RP R3, R20 ;  /* 0x0000001400037306 */ /* 0x000ea60000209400 */
[----:B------:R-:W-:-:S05]  /*0750*/  ISETP.GT.U32.AND P1, PT, R9, R2, PT ;  /* 0x000000020900720c */ /* 0x000fca0003f24070 */
[----:B-1----:R-:W1:Y:S08]  /*0760*/  MUFU.RCP R5, R5 ;  /* 0x0000000500057308 */ /* 0x002e700000001000 */
[----:B------:R-:W-:Y:S01]  /*0770*/  @!P1 IMAD.IADD R2, R2, 0x1, -R9 ;  /* 0x0000000102029824 */ /* 0x000fe200078e0a09 */
[----:B--2---:R-:W2:Y:S01]  /*0780*/  MUFU.RCP R3, R3 ;  /* 0x0000000300037308 */ /* 0x004ea20000001000 */
[----:B------:R-:W-:-:S02]  /*0790*/  @!P1 IADD3 R0, R0, 0x1, RZ ;  /* 0x0000000100009810 */ /* 0x000fc40007ffe0ff */
[----:B------:R-:W-:Y:S02]  /*07a0*/  ISETP.NE.AND P1, PT, R15, RZ, PT ;  /* 0x000000ff0f00720c */ /* 0x000fe40003f25270 */
[----:B------:R-:W-:Y:S02]  /*07b0*/  ISETP.GE.U32.AND P0, PT, R2, R9, PT ;  /* 0x000000090200720c */ /* 0x000fe40003f06070 */
[----:B------:R-:W-:Y:S01]  /*07c0*/  LOP3.LUT R2, R16, R15, RZ, 0x3c, !PT ;  /* 0x0000000f10027212 */ /* 0x000fe200078e3cff */
[----:B-1----:R-:W-:-:S03]  /*07d0*/  VIADD R12, R5, 0xffffffe ;  /* 0x0ffffffe050c7836 */ /* 0x002fc60000000000 */
[----:B------:R-:W-:Y:S01]  /*07e0*/  ISETP.GE.AND P2, PT, R2, RZ, PT ;  /* 0x000000ff0200720c */ /* 0x000fe20003f46270 */
[----:B------:R1:W3:Y:S01]  /*07f0*/  F2I.FTZ.U32.TRUNC.NTZ R13, R12 ;  /* 0x0000000c000d7305 */ /* 0x0002e2000021f000 */
[----:B------:R-:W4:Y:S01]  /*0800*/  S2R R2, SR_TID.X ;  /* 0x0000000000027919 */ /* 0x000f220000002100 */
[----:B--2---:R-:W-:-:S04]  /*0810*/  VIADD R10, R3, 0xffffffe ;  /* 0x0ffffffe030a7836 */ /* 0x004fc80000000000 */
[----:B------:R-:W-:Y:S02]  /*0820*/  @P0 VIADD R0, R0, 0x1 ;  /* 0x0000000100000836 */ /* 0x000fe40000000000 */
[----:B------:R2:W4:Y:S01]  /*0830*/  F2I.FTZ.U32.TRUNC.NTZ R11, R10 ;  /* 0x0000000a000b7305 */ /* 0x000522000021f000 */
[----:B-1----:R-:W-:Y:S02]  /*0840*/  IMAD.MOV.U32 R12, RZ, RZ, RZ ;  /* 0x000000ffff0c7224 */ /* 0x002fe400078e00ff */
[----:B------:R-:W-:Y:S02]  /*0850*/  MOV R3, R0 ;  /* 0x0000000000037202 */ /* 0x000fe40000000f00 */
[----:B---3--:R-:W-:-:S03]  /*0860*/  IADD3 R5, RZ, -R13, RZ ;  /* 0x8000000dff057210 */ /* 0x008fc60007ffe0ff */
[----:B------:R-:W-:Y:S01]  /*0870*/  @!P2 IMAD.MOV R3, RZ, RZ, -R3 ;  /* 0x000000ffff03a224 */ /* 0x000fe200078e0a03 */
[----:B------:R-:W-:Y:S01]  /*0880*/  @!P1 LOP3.LUT R3, RZ, R15, RZ, 0x33, !PT ;  /* 0x0000000fff039212 */ /* 0x000fe200078e33ff */
[----:B--2---:R-:W-:Y:S02]  /*0890*/  IMAD.MOV.U32 R10, RZ, RZ, RZ ;  /* 0x000000ffff0a7224 */ /* 0x004fe400078e00ff */
[----:B------:R-:W-:Y:S02]  /*08a0*/  IMAD R5, R5, R4, RZ ;  /* 0x0000000405057224 */ /* 0x000fe400078e02ff */
[----:B------:R-:W-:Y:S02]  /*08b0*/  IMAD.MOV R0, RZ, RZ, -R3 ;  /* 0x000000ffff007224 */ /* 0x000fe400078e0a03 */
[----:B------:R-:W-:Y:S02]  /*08c0*/  IMAD.SHL.U32 R3, R3, 0x80, RZ ;  /* 0x0000008003037824 */ /* 0x000fe400078e00ff */
[----:B------:R-:W-:-:S02]  /*08d0*/  IMAD R0, R15, R0, R16 ;  /* 0x000000000f007224 */ /* 0x000fc400078e0210 */
[C---:B------:R-:W-:Y:S01]  /*08e0*/  VIADD R22, R3.reuse, 0x7f ;  /* 0x0000007f03167836 */ /* 0x040fe20000000000 */
[C---:B------:R-:W-:Y:S01]  /*08f0*/  IADD3 R26, R3.reuse, 0x4, RZ ;  /* 0x00000004031a7810 */ /* 0x040fe20007ffe0ff */
[----:B----4-:R-:W-:Y:S01]  /*0900*/  IMAD.MOV R9, RZ, RZ, -R11 ;  /* 0x000000ffff097224 */ /* 0x010fe200078e0a0b */
[----:B------:R-:W-:Y:S01]  /*0910*/  IADD3 R0, R14, R0, RZ ;  /* 0x000000000e007210 */ /* 0x000fe20007ffe0ff */
[C---:B------:R-:W-:Y:S01]  /*0920*/  IMAD.SHL.U32 R15, R2.reuse, 0x4, RZ ;  /* 0x00000004020f7824 */ /* 0x040fe200078e00ff */
[----:B------:R-:W-:Y:S01]  /*0930*/  LOP3.LUT R229, R2, 0x7f, RZ, 0xc0, !PT ;  /* 0x0000007f02e57812 */ /* 0x000fe200078ec0ff */
[C---:B------:R-:W-:Y:S01]  /*0940*/  VIADD R28, R3.reuse, 0x5 ;  /* 0x00000005031c7836 */ /* 0x040fe20000000000 */
[----:B------:R-:W-:Y:S01]  /*0950*/  IABS R27, R22 ;  /* 0x00000016001b7213 */ /* 0x000fe20000000000 */
[----:B------:R-:W-:Y:S01]  /*0960*/  VIADD R30, R3, 0x8 ;  /* 0x00000008031e7836 */ /* 0x000fe20000000000 */
[----:B------:R-:W-:Y:S01]  /*0970*/  LEA R8, R0, R229, 0x9 ;  /* 0x000000e500087211 */ /* 0x000fe200078e48ff */
[----:B------:R-:W-:Y:S01]  /*0980*/  IMAD.HI.U32 R0, R13, R5, R12 ;  /* 0x000000050d007227 */ /* 0x000fe200078e000c */
[----:B------:R-:W-:-:S02]  /*0990*/  LOP3.LUT R16, R2, 0x60, RZ, 0xc0, !PT ;  /* 0x0000006002107812 */ /* 0x000fc400078ec0ff */
[----:B------:R-:W-:Y:S01]  /*09a0*/  IABS R12, R8 ;  /* 0x00000008000c7213 */ /* 0x000fe20000000000 */
[----:B------:R-:W-:Y:S01]  /*09b0*/  IMAD R5, R9, R20, RZ ;  /* 0x0000001409057224 */ /* 0x000fe200078e02ff */
[----:B------:R-:W-:Y:S01]  /*09c0*/  LOP3.LUT R17, R15, 0x7c, RZ, 0xc0, !PT ;  /* 0x0000007c0f117812 */ /* 0x000fe200078ec0ff */
[----:B------:R-:W-:Y:S01]  /*09d0*/  VIADD R62, R3, 0x3c ;  /* 0x0000003c033e7836 */ /* 0x000fe20000000000 */
[----:B------:R-:W-:Y:S01]  /*09e0*/  ISETP.GE.AND P3, PT, R22, RZ, PT ;  /* 0x000000ff1600720c */ /* 0x000fe20003f66270 */
[----:B------:R-:W-:Y:S01]  /*09f0*/  IMAD.HI.U32 R5, R11, R5, R10 ;  /* 0x000000050b057227 */ /* 0x000fe200078e000a */
[----:B------:R-:W-:Y:S02]  /*0a00*/  IADD3 R11, R8, 0x80, RZ ;  /* 0x00000080080b7810 */ /* 0x000fe40007ffe0ff */
[----:B------:R-:W-:Y:S01]  /*0a10*/  IABS R29, R26 ;  /* 0x0000001a001d7213 */ /* 0x000fe20000000000 */
[----:B------:R-:W-:Y:S01]  /*0a20*/  IMAD.HI.U32 R10, R0, R27, RZ ;  /* 0x0000001b000a7227 */ /* 0x000fe200078e00ff */
[----:B------:R-:W-:-:S02]  /*0a30*/  IABS R18, R11 ;  /* 0x0000000b00127213 */ /* 0x000fc40000000000 */
[----:B------:R-:W-:Y:S01]  /*0a40*/  IABS R31, R28 ;  /* 0x0000001c001f7213 */ /* 0x000fe20000000000 */
[----:B------:R-:W-:Y:S01]  /*0a50*/  IMAD.MOV R10, RZ, RZ, -R10 ;  /* 0x000000ffff0a7224 */ /* 0x000fe200078e0a0a */
[----:B------:R-:W-:Y:S01]  /*0a60*/  IADD3 R44, R3, 0x11, RZ ;  /* 0x00000011032c7810 */ /* 0x000fe20007ffe0ff */
[----:B------:R-:W-:Y:S01]  /*0a70*/  IMAD.HI.U32 R9, R5, R12, RZ ;  /* 0x0000000c05097227 */ /* 0x000fe200078e00ff */
[----:B------:R-:W-:Y:S02]  /*0a80*/  IABS R87, R62 ;  /* 0x0000003e00577213 */ /* 0x000fe40000000000 */
[----:B------:R-:W-:Y:S01]  /*0a90*/  IABS R41, R44 ;  /* 0x0000002c00297213 */ /* 0x000fe20000000000 */
[----:B------:R-:W-:Y:S01]  /*0aa0*/  IMAD R27, R4, R10, R27 ;  /* 0x0000000a041b7224 */ /* 0x000fe200078e021b */
[C---:B------:R-:W-:Y:S01]  /*0ab0*/  IADD3 R63, R3.reuse, 0x76, RZ ;  /* 0x00000076033f7810 */ /* 0x040fe20007ffe0ff */
[----:B------:R-:W-:Y:S01]  /*0ac0*/  VIADD R10, R8, 0x100 ;  /* 0x00000100080a7836 */ /* 0x000fe20000000000 */
[----:B------:R-:W-:Y:S01]  /*0ad0*/  IADD3 R98, R3, 0x79, RZ ;  /* 0x0000007903627810 */ /* 0x000fe20007ffe0ff */
[----:B------:R-:W-:Y:S01]  /*0ae0*/  IMAD.MOV R9, RZ, RZ, -R9 ;  /* 0x000000ffff097224 */ /* 0x000fe200078e0a09 */
[----:B------:R-:W-:Y:S01]  /*0af0*/  ISETP.GT.U32.AND P2, PT, R4, R27, PT ;  /* 0x0000001b0400720c */ /* 0x000fe20003f44070 */
[----:B------:R-:W-:Y:S01]  /*0b00*/  IMAD.HI.U32 R13, R5, R18, RZ ;  /* 0x00000012050d7227 */ /* 0x000fe200078e00ff */
[----:B------:R-:W-:-:S02]  /*0b10*/  IABS R19, R10 ;  /* 0x0000000a00137213 */ /* 0x000fc40000000000 */
[----:B------:R-:W-:Y:S01]  /*0b20*/  IABS R97, R98 ;  /* 0x0000006200617213 */ /* 0x000fe20000000000 */
[----:B------:R-:W-:Y:S01]  /*0b30*/  IMAD R12, R20, R9, R12 ;  /* 0x00000009140c7224 */ /* 0x000fe200078e020c */
[----:B------:R-:W-:Y:S01]  /*0b40*/  IADD3 R9, R8, 0x180, RZ ;  /* 0x0000018008097810 */ /* 0x000fe20007ffe0ff */
[----:B------:R-:W-:Y:S01]  /*0b50*/  IMAD.HI.U32 R14, R5, R19, RZ ;  /* 0x00000013050e7227 */ /* 0x000fe200078e00ff */
[----:B------:R-:W-:Y:S02]  /*0b60*/  IADD3 R99, R3, 0x7c, RZ ;  /* 0x0000007c03637810 */ /* 0x000fe40007ffe0ff */
[----:B------:R-:W-:Y:S01]  /*0b70*/  IABS R21, R9 ;  /* 0x0000000900157213 */ /* 0x000fe20000000000 */
[----:B------:R-:W-:Y:S01]  /*0b80*/  IMAD.MOV R13, RZ, RZ, -R13 ;  /* 0x000000ffff0d7224 */ /* 0x000fe200078e0a0d */
[----:B------:R-:W-:Y:S01]  /*0b90*/  ISETP.GT.U32.AND P0, PT, R20, R12, PT ;  /* 0x0000000c1400720c */ /* 0x000fe20003f04070 */
[----:B------:R-:W-:Y:S01]  /*0ba0*/  @!P2 IMAD.IADD R27, R27, 0x1, -R4 ;  /* 0x000000011b1ba824 */ /* 0x000fe200078e0a04 */
[----:B------:R-:W-:Y:S01]  /*0bb0*/  IADD3 R14, -R14, RZ, RZ ;  /* 0x000000ff0e0e7210 */ /* 0x000fe20007ffe1ff */
[----:B------:R-:W-:Y:S01]  /*0bc0*/  IMAD.HI.U32 R15, R5, R21, RZ ;  /* 0x00000015050f7227 */ /* 0x000fe200078e00ff */
[----:B------:R-:W-:-:S02]  /*0bd0*/  ISETP.GE.AND P2, PT, R8, RZ, PT ;  /* 0x000000ff0800720c */ /* 0x000fc40003f46270 */
[----:B------:R-:W-:Y:S01]  /*0be0*/  ISETP.GT.U32.AND P5, PT, R4, R27, PT ;  /* 0x0000001b0400720c */ /* 0x000fe20003fa4070 */
[----:B------:R-:W-:Y:S01]  /*0bf0*/  IMAD R5, R16, 0x200, R17 ;  /* 0x0000020010057824 */ /* 0x000fe200078e0211 */
[C---:B------:R-:W-:Y:S01]  /*0c00*/  IADD3 R17, R3.reuse, 0x2, RZ ;  /* 0x0000000203117810 */ /* 0x040fe20007ffe0ff */
[----:B------:R-:W-:Y:S01]  /*0c10*/  IMAD.MOV R16, RZ, RZ, -R15 ;  /* 0x000000ffff107224 */ /* 0x000fe200078e0a0f */
[----:B------:R-:W-:Y:S01]  /*0c20*/  IABS R207, R99 ;  /* 0x0000006300cf7213 */ /* 0x000fe20000000000 */
[C---:B------:R-:W-:Y:S01]  /*0c30*/  IMAD R15, R20.reuse, R14, R19 ;  /* 0x0000000e140f7224 */ /* 0x040fe200078e0213 */
[----:B------:R-:W-:Y:S01]  /*0c40*/  IABS R95, R3 ;  /* 0x00000003005f7213 */ /* 0x000fe20000000000 */
[----:B------:R-:W-:Y:S01]  /*0c50*/  IMAD R13, R20, R13, R18 ;  /* 0x0000000d140d7224 */ /* 0x000fe200078e0212 */
[----:B------:R-:W-:Y:S01]  /*0c60*/  @!P0 IADD3 R12, R12, -R20, RZ ;  /* 0x800000140c0c8210 */ /* 0x000fe20007ffe0ff */
[C---:B------:R-:W-:Y:S01]  /*0c70*/  VIADD R14, R3.reuse, 0x1 ;  /* 0x00000001030e7836 */ /* 0x040fe20000000000 */
[C---:B------:R-:W-:Y:S01]  /*0c80*/  ISETP.GT.U32.AND P0, PT, R20.reuse, R15, PT ;  /* 0x0000000f1400720c */ /* 0x040fe20003f04070 */
[C---:B------:R-:W-:Y:S01]  /*0c90*/  IMAD R16, R20.reuse, R16, R21 ;  /* 0x0000001014107224 */ /* 0x040fe200078e0215 */
[C---:B------:R-:W-:Y:S01]  /*0ca0*/  ISETP.GT.U32.AND P6, PT, R20.reuse, R13, PT ;  /* 0x0000000d1400720c */ /* 0x040fe20003fc4070 */
[----:B------:R-:W-:Y:S01]  /*0cb0*/  VIADD R18, R3, 0x3 ;  /* 0x0000000303127836 */ /* 0x000fe20000000000 */
[----:B------:R-:W-:Y:S01]  /*0cc0*/  ISETP.GT.U32.AND P1, PT, R20, R12, PT ;  /* 0x0000000c1400720c */ /* 0x000fe20003f24070 */
[----:B------:R-:W-:Y:S01]  /*0cd0*/  @!P5 IMAD.IADD R27, R27, 0x1, -R4 ;  /* 0x000000011b1bd824 */ /* 0x000fe200078e0a04 */
[----:B------:R-:W-:Y:S01]  /*0ce0*/  IABS R19, R14 ;  /* 0x0000000e00137213 */ /* 0x000fe20000000000 */
[----:B------:R-:W-:Y:S01]  /*0cf0*/  IMAD.HI.U32 R24, R0, R31, RZ ;  /* 0x0000001f00187227 */ /* 0x000fe200078e00ff */
[----:B------:R-:W-:-:S02]  /*0d00*/  IABS R21, R17 ;  /* 0x0000001100157213 */ /* 0x000fc40000000000 */
[----:B------:R-:W-:Y:S01]  /*0d10*/  ISETP.GE.AND P4, PT, R14, RZ, PT ;  /* 0x000000ff0e00720c */ /* 0x000fe20003f86270 */
[----:B------:R-:W-:Y:S01]  /*0d20*/  IMAD.HI.U32 R14, R0, R19, RZ ;  /* 0x00000013000e7227 */ /* 0x000fe200078e00ff */
[----:B------:R-:W-:Y:S02]  /*0d30*/  ISETP.GT.U32.AND P5, PT, R20, R16, PT ;  /* 0x000000101400720c */ /* 0x000fe40003fa4070 */
[----:B------:R-:W-:Y:S01]  /*0d40*/  @!P0 IADD3 R15, R15, -R20, RZ ;  /* 0x800000140f0f8210 */ /* 0x000fe20007ffe0ff */
[--C-:B------:R-:W-:Y:S01]  /*0d50*/  @!P6 IMAD.IADD R13, R13, 0x1, -R20.reuse ;  /* 0x000000010d0de824 */ /* 0x100fe200078e0a14 */
[----:B------:R-:W-:Y:S01]  /*0d60*/  ISETP.GE.AND P6, PT, R17, RZ, PT ;  /* 0x000000ff1100720c */ /* 0x000fe20003fc6270 */
[----:B------:R-:W-:Y:S01]  /*0d70*/  @!P1 IMAD.IADD R12, R12, 0x1, -R20 ;  /* 0x000000010c0c9824 */ /* 0x000fe200078e0a14 */
[----:B------:R-:W-:Y:S01]  /*0d80*/  ISETP.GT.U32.AND P0, PT, R20, R15, PT ;  /* 0x0000000f1400720c */ /* 0x000fe20003f04070 */
[----:B------:R-:W-:Y:S01]  /*0d90*/  IMAD.HI.U32 R17, R0, R21, RZ ;  /* 0x0000001500117227 */ /* 0x000fe200078e00ff */
[----:B------:R-:W-:-:S02]  /*0da0*/  ISETP.GT.U32.AND P1, PT, R20, R13, PT ;  /* 0x0000000d1400720c */ /* 0x000fc40003f24070 */
[----:B------:R-:W-:Y:S01]  /*0db0*/  @!P2 IADD3 R12, -R12, RZ, RZ ;  /* 0x000000ff0c0ca210 */ /* 0x000fe20007ffe1ff */
[----:B------:R-:W-:Y:S01]  /*0dc0*/  IMAD.MOV R14, RZ, RZ, -R14 ;  /* 0x000000ffff0e7224 */ /* 0x000fe200078e0a0e */
[----:B------:R-:W-:Y:S01]  /*0dd0*/  IABS R25, R18 ;  /* 0x0000001200197213 */ /* 0x000fe20000000000 */
[----:B------:R-:W-:Y:S01]  /*0de0*/  @!P5 IMAD.IADD R16, R16, 0x1, -R20 ;  /* 0x000000011010d824 */ /* 0x000fe200078e0a14 */
[----:B------:R-:W-:Y:S01]  /*0df0*/  ISETP.GE.AND P2, PT, R18, RZ, PT ;  /* 0x000000ff1200720c */ /* 0x000fe20003f46270 */
[----:B------:R-:W-:Y:S01]  /*0e00*/  IMAD.MOV R24, RZ, RZ, -R24 ;  /* 0x000000ffff187224 */ /* 0x000fe200078e0a18 */
[----:B------:R-:W-:Y:S01]  /*0e10*/  IADD3 R18, -R17, RZ, RZ ;  /* 0x000000ff11127210 */ /* 0x000fe20007ffe1ff */
[----:B------:R-:W-:Y:S01]  /*0e20*/  IMAD R17, R4, R14, R19 ;  /* 0x0000000e04117224 */ /* 0x000fe200078e0213 */
[----:B------:R-:W-:Y:S01]  /*0e30*/  ISETP.GT.U32.AND P5, PT, R20, R16, PT ;  /* 0x000000101400720c */ /* 0x000fe20003fa4070 */
[--C-:B------:R-:W-:Y:S01]  /*0e40*/  @!P0 IMAD.IADD R15, R15, 0x1, -R20.reuse ;  /* 0x000000010f0f8824 */ /* 0x100fe200078e0a14 */
[----:B------:R-:W-:Y:S01]  /*0e50*/  ISETP.GE.AND P0, PT, R10, RZ, PT ;  /* 0x000000ff0a00720c */ /* 0x000fe20003f06270 */
[----:B------:R-:W-:Y:S01]  /*0e60*/  @!P1 IMAD.IADD R13, R13, 0x1, -R20 ;  /* 0x000000010d0d9824 */ /* 0x000fe200078e0a14 */
[----:B------:R-:W-:Y:S01]  /*0e70*/  ISETP.GE.AND P1, PT, R11, RZ, PT ;  /* 0x000000ff0b00720c */ /* 0x000fe20003f26270 */
[----:B------:R-:W-:-:S02]  /*0e80*/  IMAD R19, R4, R18, R21 ;  /* 0x0000001204137224 */ /* 0x000fc400078e0215 */
[----:B------:R-:W-:-:S04]  /*0e90*/  IMAD.HI.U32 R18, R0, R25, RZ ;  /* 0x0000001900127227 */ /* 0x000fc800078e00ff */
[----:B------:R-:W-:Y:S01]  /*0ea0*/  IMAD.MOV.U32 R14, RZ, RZ, R13 ;  /* 0x000000ffff0e7224 */ /* 0x000fe200078e000d */
[----:B------:R-:W-:Y:S01]  /*0eb0*/  IADD3 R18, -R18, RZ, RZ ;  /* 0x000000ff12127210 */ /* 0x000fe20007ffe1ff */
[----:B------:R-:W-:Y:S01]  /*0ec0*/  VIADD R96, R3, 0x78 ;  /* 0x0000007803607836 */ /* 0x000fe20000000000 */
[----:B------:R-:W-:Y:S01]  /*0ed0*/  @!P5 IADD3 R16, R16, -R20, RZ ;  /* 0x800000141010d210 */ /* 0x000fe20007ffe0ff */
[----:B------:R-:W-:Y:S01]  /*0ee0*/  @!P0 IMAD.MOV R15, RZ, RZ, -R15 ;  /* 0x000000ffff0f8224 */ /* 0x000fe200078e0a0f */
[C---:B------:R-:W-:Y:S01]  /*0ef0*/  ISETP.GT.U32.AND P0, PT, R4.reuse, R17, PT ;  /* 0x000000110400720c */ /* 0x040fe20003f04070 */
[----:B------:R-:W-:Y:S01]  /*0f00*/  @!P1 IMAD.MOV R14, RZ, RZ, -R14 ;  /* 0x000000ffff0e9224 */ /* 0x000fe200078e0a0e */
[----:B------:R-:W-:Y:S01]  /*0f10*/  ISETP.GE.AND P1, PT, R9, RZ, PT ;  /* 0x000000ff0900720c */ /* 0x000fe20003f26270 */
[----:B------:R-:W-:Y:S01]  /*0f20*/  IMAD R25, R4, R18, R25 ;  /* 0x0000001204197224 */ /* 0x000fe200078e0219 */
[----:B------:R-:W-:Y:S01]  /*0f30*/  ISETP.NE.AND P5, PT, R6, RZ, PT ;  /* 0x000000ff0600720c */ /* 0x000fe20003fa5270 */
[----:B------:R-:W-:Y:S01]  /*0f40*/  IMAD.HI.U32 R18, R0, R29, RZ ;  /* 0x0000001d00127227 */ /* 0x000fe200078e00ff */
[----:B------:R-:W-:-:S02]  /*0f50*/  LOP3.LUT R13, RZ, R6, RZ, 0x33, !PT ;  /* 0x00000006ff0d7212 */ /* 0x000fc400078e33ff */
[----:B------:R-:W-:Y:S01]  /*0f60*/  MOV R6, R27 ;  /* 0x0000001b00067202 */ /* 0x000fe20000000f00 */
[----:B------:R-:W-:Y:S01]  /*0f70*/  IMAD.MOV R18, RZ, RZ, -R18 ;  /* 0x000000ffff127224 */ /* 0x000fe200078e0a12 */
[----:B------:R-:W-:Y:S01]  /*0f80*/  SEL R20, R13, R12, !P5 ;  /* 0x0000000c0d147207 */ /* 0x000fe20006800000 */
[----:B------:R-:W-:Y:S01]  /*0f90*/  VIADD R94, R3, 0x77 ;  /* 0x00000077035e7836 */ /* 0x000fe20000000000 */
[----:B------:R-:W-:Y:S01]  /*0fa0*/  @!P3 IADD3 R6, -R6, RZ, RZ ;  /* 0x000000ff0606b210 */ /* 0x000fe20007ffe1ff */
[----:B------:R-:W-:Y:S01]  /*0fb0*/  @!P0 IMAD.IADD R17, R17, 0x1, -R4 ;  /* 0x0000000111118824 */ /* 0x000fe200078e0a04 */
[C---:B------:R-:W-:Y:S01]  /*0fc0*/  ISETP.GT.U32.AND P3, PT, R4.reuse, R25, PT ;  /* 0x000000190400720c */ /* 0x040fe20003f64070 */
[----:B------:R-:W-:Y:S01]  /*0fd0*/  @!P1 IMAD.MOV R16, RZ, RZ, -R16 ;  /* 0x000000ffff109224 */ /* 0x000fe200078e0a10 */
[----:B------:R-:W-:Y:S01]  /*0fe0*/  SEL R21, R13, R14, !P5 ;  /* 0x0000000e0d157207 */ /* 0x000fe20006800000 */
[C---:B------:R-:W-:Y:S01]  /*0ff0*/  IMAD R18, R4.reuse, R18, R29 ;  /* 0x0000001204127224 */ /* 0x040fe200078e021d */
[C---:B------:R-:W-:Y:S01]  /*1000*/  ISETP.GT.U32.AND P0, PT, R4.reuse, R17, PT ;  /* 0x000000110400720c */ /* 0x040fe20003f04070 */
[----:B------:R-:W-:Y:S01]  /*1010*/  VIADD R100, R3, 0x7d ;  /* 0x0000007d03647836 */ /* 0x000fe20000000000 */
[----:B------:R-:W-:Y:S01]  /*1020*/  SEL R23, R13, R15, !P5 ;  /* 0x0000000f0d177207 */ /* 0x000fe20006800000 */
[----:B------:R-:W-:Y:S01]  /*1030*/  VIADD R101, R3, 0x7e ;  /* 0x0000007e03657836 */ /* 0x000fe20000000000 */
[----:B------:R-:W-:Y:S01]  /*1040*/  SEL R22, R13, R16, !P5 ;  /* 0x000000100d167207 */ /* 0x000fe20006800000 */
[----:B------:R-:W-:Y:S01]  /*1050*/  IMAD R13, R4, R24, R31 ;  /* 0x00000018040d7224 */ /* 0x000fe200078e021f */
[----:B------:R-:W-:Y:S01]  /*1060*/  ISETP.GE.AND P5, PT, R26, RZ, PT ;  /* 0x000000ff1a00720c */ /* 0x000fe20003fa6270 */
[----:B------:R-:W-:Y:S01]  /*1070*/  VIADD R26, R3, 0x6 ;  /* 0x00000006031a7836 */ /* 0x000fe20000000000 */
[----:B------:R-:W-:Y:S01]  /*1080*/  ISETP.GT.U32.AND P1, PT, R4, R19, PT ;  /* 0x000000130400720c */ /* 0x000fe20003f24070 */
[----:B------:R-:W-:Y:S01]  /*1090*/  IMAD.SHL.U32 R2, R2, 0x10, RZ ;  /* 0x0000001002027824 */ /* 0x000fe200078e00ff */
[----:B------:R-:W-:-:S02]  /*10a0*/  @!P3 IADD3 R25, R25, -R4, RZ ;  /* 0x800000041919b210 */ /* 0x000fc40007ffe0ff */
[----:B------:R-:W-:Y:S01]  /*10b0*/  IABS R27, R26 ;  /* 0x0000001a001b7213 */ /* 0x000fe20000000000 */
[----:B------:R-:W-:Y:S01]  /*10c0*/  @!P0 IMAD.IADD R17, R17, 0x1, -R4 ;  /* 0x0000000111118824 */ /* 0x000fe200078e0a04 */
[C---:B------:R-:W-:Y:S02]  /*10d0*/  ISETP.GT.U32.AND P0, PT, R4.reuse, R18, PT ;  /* 0x000000120400720c */ /* 0x040fe40003f04070 */
[----:B------:R-:W-:Y:S01]  /*10e0*/  ISETP.GT.U32.AND P3, PT, R4, R25, PT ;  /* 0x000000190400720c */ /* 0x000fe20003f64070 */
[----:B------:R-:W-:Y:S01]  /*10f0*/  IMAD.MOV.U32 R14, RZ, RZ, R17 ;  /* 0x000000ffff0e7224 */ /* 0x000fe200078e0011 */
[----:B------:R-:W-:Y:S01]  /*1100*/  IADD3 R24, R3, 0x7, RZ ;  /* 0x0000000703187810 */ /* 0x000fe20007ffe0ff */
[----:B------:R-:W-:Y:S01]  /*1110*/  IMAD.HI.U32 R12, R0, R27, RZ ;  /* 0x0000001b000c7227 */ /* 0x000fe200078e00ff */
[----:B------:R-:W-:Y:S02]  /*1120*/  IABS R31, R30 ;  /* 0x0000001e001f7213 */ /* 0x000fe40000000000 */
[----:B------:R-:W-:Y:S01]  /*1130*/  IABS R29, R24 ;  /* 0x00000018001d7213 */ /* 0x000fe20000000000 */
[----:B------:R-:W-:Y:S01]  /*1140*/  @!P4 IMAD.MOV R14, RZ, RZ, -R14 ;  /* 0x000000ffff0ec224 */ /* 0x000fe200078e0a0e */
[----:B------:R-:W-:Y:S01]  /*1150*/  ISETP.GT.U32.AND P4, PT, R4, R13, PT ;  /* 0x0000000d0400720c */ /* 0x000fe20003f84070 */
[--C-:B------:R-:W-:Y:S01]  /*1160*/  @!P1 IMAD.IADD R19, R19, 0x1, -R4.reuse ;  /* 0x0000000113139824 */ /* 0x100fe200078e0a04 */
[----:B------:R-:W-:Y:S01]  /*1170*/  IADD3 R12, -R12, RZ, RZ ;  /* 0x000000ff0c0c7210 */ /* 0x000fe20007ffe1ff */
[----:B------:R-:W-:Y:S01]  /*1180*/  @!P0 IMAD.IADD R18, R18, 0x1, -R4 ;  /* 0x0000000112128824 */ /* 0x000fe200078e0a04 */
[----:B------:R-:W-:Y:S01]  /*1190*/  IABS R213, R100 ;  /* 0x0000006400d57213 */ /* 0x000fe20000000000 */
[----:B------:R-:W-:Y:S01]  /*11a0*/  IMAD.HI.U32 R17, R0, R31, RZ ;  /* 0x0000001f00117227 */ /* 0x000fe200078e00ff */
[----:B------:R-:W-:-:S02]  /*11b0*/  ISETP.GT.U32.AND P1, PT, R4, R19, PT ;  /* 0x000000130400720c */ /* 0x000fc40003f24070 */
[C---:B------:R-:W-:Y:S01]  /*11c0*/  ISETP.GT.U32.AND P0, PT, R4.reuse, R18, PT ;  /* 0x000000120400720c */ /* 0x040fe20003f04070 */
[----:B------:R-:W-:Y:S01]  /*11d0*/  IMAD R27, R4, R12, R27 ;  /* 0x0000000c041b7224 */ /* 0x000fe200078e021b */
[----:B------:R-:W-:Y:S01]  /*11e0*/  @!P3 IADD3 R25, R25, -R4, RZ ;  /* 0x800000041919b210 */ /* 0x000fe20007ffe0ff */
[----:B------:R-:W-:Y:S01]  /*11f0*/  IMAD.HI.U32 R12, R0, R29, RZ ;  /* 0x0000001d000c7227 */ /* 0x000fe200078e00ff */
[----:B------:R-:W-:Y:S02]  /*1200*/  IABS R215, R101 ;  /* 0x0000006500d77213 */ /* 0x000fe40000000000 */
[----:B------:R-:W-:Y:S01]  /*1210*/  ISETP.GT.U32.AND P3, PT, R4, R27, PT ;  /* 0x0000001b0400720c */ /* 0x000fe20003f64070 */
[--C-:B------:R-:W-:Y:S01]  /*1220*/  @!P4 IMAD.IADD R13, R13, 0x1, -R4.reuse ;  /* 0x000000010d0dc824 */ /* 0x100fe200078e0a04 */
[----:B------:R-:W-:Y:S01]  /*1230*/  IADD3 R12, -R12, RZ, RZ ;  /* 0x000000ff0c0c7210 */ /* 0x000fe20007ffe1ff */
[----:B------:R-:W-:Y:S01]  /*1240*/  IMAD.MOV R17, RZ, RZ, -R17 ;  /* 0x000000ffff117224 */ /* 0x000fe200078e0a11 */
[----:B------:R-:W-:Y:S01]  /*1250*/  MOV R16, R25 ;  /* 0x0000001900107202 */ /* 0x000fe20000000f00 */
[--C-:B------:R-:W-:Y:S01]  /*1260*/  @!P1 IMAD.IADD R19, R19, 0x1, -R4.reuse ;  /* 0x0000000113139824 */ /* 0x100fe200078e0a04 */
[----:B------:R-:W-:Y:S01]  /*1270*/  ISETP.GT.U32.AND P4, PT, R4, R13, PT ;  /* 0x0000000d0400720c */ /* 0x000fe20003f84070 */
[----:B------:R-:W-:Y:S01]  /*1280*/  @!P0 IMAD.IADD R18, R18, 0x1, -R4 ;  /* 0x0000000112128824 */ /* 0x000fe200078e0a04 */
[----:B------:R-:W-:Y:S01]  /*1290*/  ISETP.GE.AND P0, PT, R30, RZ, PT ;  /* 0x000000ff1e00720c */ /* 0x000fe20003f06270 */
[----:B------:R-:W-:Y:S01]  /*12a0*/  IMAD R30, R4, R12, R29 ;  /* 0x0000000c041e7224 */ /* 0x000fe200078e021d */
[----:B------:R-:W-:Y:S01]  /*12b0*/  ISETP.GE.AND P1, PT, R28, RZ, PT ;  /* 0x000000ff1c00720c */ /* 0x000fe20003f26270 */
[C---:B------:R-:W-:Y:S01]  /*12c0*/  VIADD R12, R3.reuse, 0x9 ;  /* 0x00000009030c7836 */ /* 0x040fe20000000000 */
[----:B------:R-:W-:Y:S01]  /*12d0*/  IADD3 R28, R3, 0xe, RZ ;  /* 0x0000000e031c7810 */ /* 0x000fe20007ffe0ff */
[----:B------:R-:W-:Y:S01]  /*12e0*/  IMAD R34, R4, R17, R31 ;  /* 0x0000001104227224 */ /* 0x000fe200078e021f */
[----:B------:R-:W-:Y:S01]  /*12f0*/  @!P3 IADD3 R27, R27, -R4, RZ ;  /* 0x800000041b1bb210 */ /* 0x000fe20007ffe0ff */
[----:B------:R-:W-:Y:S01]  /*1300*/  @!P5 IMAD.MOV R18, RZ, RZ, -R18 ;  /* 0x000000ffff12d224 */ /* 0x000fe200078e0a12 */
[----:B------:R-:W-:Y:S01]  /*1310*/  ISETP.GE.AND P5, PT, R12, RZ, PT ;  /* 0x000000ff0c00720c */ /* 0x000fe20003fa6270 */
[----:B------:R-:W-:Y:S01]  /*1320*/  IMAD.MOV.U32 R15, RZ, RZ, R19 ;  /* 0x000000ffff0f7224 */ /* 0x000fe200078e0013 */
[C---:B------:R-:W-:Y:S01]  /*1330*/  ISETP.GT.U32.AND P3, PT, R4.reuse, R27, PT ;  /* 0x0000001b0400720c */ /* 0x040fe20003f64070 */
[----:B------:R-:W-:Y:S01]  /*1340*/  @!P4 IMAD.IADD R13, R13, 0x1, -R4 ;  /* 0x000000010d0dc824 */ /* 0x000fe200078e0a04 */
[----:B------:R-:W-:Y:S01]  /*1350*/  ISETP.GT.U32.AND P4, PT, R4, R30, PT ;  /* 0x0000001e0400720c */ /* 0x000fe20003f84070 */
[----:B------:R-:W-:Y:S01]  /*1360*/  @!P6 IMAD.MOV R15, RZ, RZ, -R15 ;  /* 0x000000ffff0fe224 */ /* 0x000fe200078e0a0f */
[C---:B------:R-:W-:Y:S01]  /*1370*/  IADD3 R19, R3.reuse, 0xa, RZ ;  /* 0x0000000a03137810 */ /* 0x040fe20007ffe0ff */
[----:B------:R-:W-:Y:S01]  /*1380*/  IMAD.MOV.U32 R17, RZ, RZ, R13 ;  /* 0x000000ffff117224 */ /* 0x000fe200078e000d */
[----:B------:R-:W-:Y:S01]  /*1390*/  IABS R12, R12 ;  /* 0x0000000c000c7213 */ /* 0x000fe20000000000 */
[----:B------:R-:W-:Y:S01]  /*13a0*/  @!P2 IMAD.MOV R16, RZ, RZ, -R16 ;  /* 0x000000ffff10a224 */ /* 0x000fe200078e0a10 */
[----:B------:R-:W-:Y:S01]  /*13b0*/  IABS R33, R19 ;  /* 0x0000001300217213 */ /* 0x000fe20000000000 */
[----:B------:R-:W-:Y:S01]  /*13c0*/  VIADD R29, R3, 0xf ;  /* 0x0000000f031d7836 */ /* 0x000fe20000000000 */
[----:B------:R-:W-:Y:S01]  /*13d0*/  @!P1 IADD3 R17, -R17, RZ, RZ ;  /* 0x000000ff11119210 */ /* 0x000fe20007ffe1ff */
[----:B------:R-:W-:Y:S01]  /*13e0*/  VIADD R31, R3, 0x10 ;  /* 0x00000010031f7836 */ /* 0x000fe20000000000 */
[----:B------:R-:W-:Y:S01]  /*13f0*/  ISETP.GE.AND P1, PT, R19, RZ, PT ;  /* 0x000000ff1300720c */ /* 0x000fe20003f26270 */
[----:B------:R-:W-:Y:S01]  /*1400*/  IMAD.MOV.U32 R19, RZ, RZ, R12 ;  /* 0x000000ffff137224 */ /* 0x000fe200078e000c */
[----:B------:R-:W-:Y:S01]  /*1410*/  ISETP.GE.AND P6, PT, R26, RZ, PT ;  /* 0x000000ff1a00720c */ /* 0x000fe20003fc6270 */
[----:B------:R-:W-:Y:S01]  /*1420*/  @!P4 IMAD.IADD R30, R30, 0x1, -R4 ;  /* 0x000000011e1ec824 */ /* 0x000fe200078e0a04 */
[----:B------:R-:W-:Y:S01]  /*1430*/  ISETP.GE.AND P2, PT, R24, RZ, PT ;  /* 0x000000ff1800720c */ /* 0x000fe20003f46270 */
[----:B------:R-:W-:Y:S01]  /*1440*/  IMAD.HI.U32 R12, R0, R19, RZ ;  /* 0x00000013000c7227 */ /* 0x000fe200078e00ff */
[----:B------:R-:W-:-:S02]  /*1450*/  IADD3 R24, R3, 0xb, RZ ;  /* 0x0000000b03187810 */ /* 0x000fc40007ffe0ff */
[C---:B------:R-:W-:Y:S01]  /*1460*/  ISETP.GT.U32.AND P4, PT, R4.reuse, R30, PT ;  /* 0x0000001e0400720c */ /* 0x040fe20003f84070 */
[----:B------:R-:W-:Y:S01]  /*1470*/  @!P3 IMAD.IADD R27, R27, 0x1, -R4 ;  /* 0x000000011b1bb824 */ /* 0x000fe200078e0a04 */
[----:B------:R-:W-:Y:S01]  /*1480*/  ISETP.GT.U32.AND P3, PT, R4, R34, PT ;  /* 0x000000220400720c */ /* 0x000fe20003f64070 */
[----:B------:R-:W-:Y:S01]  /*1490*/  IMAD.HI.U32 R13, R0, R33, RZ ;  /* 0x00000021000d7227 */ /* 0x000fe200078e00ff */
[----:B------:R-:W-:Y:S02]  /*14a0*/  IADD3 R12, -R12, RZ, RZ ;  /* 0x000000ff0c0c7210 */ /* 0x000fe40007ffe1ff */
[----:B------:R-:W-:Y:S01]  /*14b0*/  IABS R25, R24 ;  /* 0x0000001800197213 */ /* 0x000fe20000000000 */
[----:B------:R-:W-:Y:S01]  /*14c0*/  IMAD.MOV R13, RZ, RZ, -R13 ;  /* 0x000000ffff0d7224 */ /* 0x000fe200078e0a0d */
[----:B------:R-:W-:Y:S01]  /*14d0*/  IABS R39, R29 ;  /* 0x0000001d00277213 */ /* 0x000fe20000000000 */
[----:B------:R-:W-:Y:S01]  /*14e0*/  IMAD R32, R4, R12, R19 ;  /* 0x0000000c04207224 */ /* 0x000fe200078e0213 */
[----:B------:R-:W-:Y:S01]  /*14f0*/  LOP3.LUT R2, R2, 0x70, RZ, 0xc0, !PT ;  /* 0x0000007002027812 */ /* 0x000fe200078ec0ff */
[----:B------:R-:W-:-:S02]  /*1500*/  IMAD R33, R4, R13, R33 ;  /* 0x0000000d04217224 */ /* 0x000fc400078e0221 */
[----:B------:R-:W-:Y:S01]  /*1510*/  @!P4 IADD3 R30, R30, -R4, RZ ;  /* 0x800000041e1ec210 */ /* 0x000fe20007ffe0ff */
[----:B------:R-:W-:Y:S01]  /*1520*/  IMAD.MOV.U32 R19, RZ, RZ, R27 ;  /* 0x000000ffff137224 */ /* 0x000fe200078e001b */
[----:B------:R-:W-:Y:S01]  /*1530*/  ISETP.GT.U32.AND P4, PT, R4, R32, PT ;  /* 0x000000200400720c */ /* 0x000fe20003f84070 */
[----:B------:R-:W-:Y:S01]  /*1540*/  @!P3 IMAD.IADD R34, R34, 0x1, -R4 ;  /* 0x000000012222b824 */ /* 0x000fe200078e0a04 */
[----:B------:R-:W-:Y:S01]  /*1550*/  IABS R27, R31 ;  /* 0x0000001f001b7213 */ /* 0x000fe20000000000 */
[----:B------:R-:W-:Y:S01]  /*1560*/  @!P6 IMAD.MOV R19, RZ, RZ, -R19 ;  /* 0x000000ffff13e224 */ /* 0x000fe200078e0a13 */
[C---:B------:R-:W-:Y:S01]  /*1570*/  ISETP.GT.U32.AND P6, PT, R4.reuse, R33, PT ;  /* 0x000000210400720c */ /* 0x040fe20003fc4070 */
[----:B------:R-:W-:Y:S01]  /*1580*/  VIADD R26, R3, 0xc ;  /* 0x0000000c031a7836 */ /* 0x000fe20000000000 */
[----:B------:R-:W-:Y:S01]  /*1590*/  ISETP.GT.U32.AND P3, PT, R4, R34, PT ;  /* 0x000000220400720c */ /* 0x000fe20003f64070 */
[----:B------:R-:W-:-:S03]  /*15a0*/  IMAD.HI.U32 R12, R0, R25, RZ ;  /* 0x00000019000c7227 */ /* 0x000fc600078e00ff */
[----:B------:R-:W-:Y:S01]  /*15b0*/  IABS R37, R26 ;  /* 0x0000001a00257213 */ /* 0x000fe20000000000 */
[----:B------:R-:W-:Y:S02]  /*15c0*/  IMAD.MOV R12, RZ, RZ, -R12 ;  /* 0x000000ffff0c7224 */ /* 0x000fe400078e0a0c */
[----:B------:R-:W-:Y:S02]  /*15d0*/  @!P4 IMAD.IADD R32, R32, 0x1, -R4 ;  /* 0x000000012020c824 */ /* 0x000fe400078e0a04 */
[----:B------:R-:W-:-:S03]  /*15e0*/  IMAD.HI.U32 R13, R0, R37, RZ ;  /* 0x00000025000d7227 */ /* 0x000fc600078e00ff */
[----:B------:R-:W-:Y:S01]  /*15f0*/  ISETP.GT.U32.AND P4, PT, R4, R32, PT ;  /* 0x000000200400720c */ /* 0x000fe20003f84070 */
[----:B------:R-:W-:Y:S01]  /*1600*/  @!P6 IMAD.IADD R33, R33, 0x1, -R4 ;  /* 0x000000012121e824 */ /* 0x000fe200078e0a04 */
[----:B------:R-:W-:Y:S01]  /*1610*/  @!P3 IADD3 R34, R34, -R4, RZ ;  /* 0x800000042222b210 */ /* 0x000fe20007ffe0ff */
[----:B------:R-:W-:Y:S01]  /*1620*/  IMAD R38, R4, R12, R25 ;  /* 0x0000000c04267224 */ /* 0x000fe200078e0219 */
[----:B------:R-:W-:Y:S01]  /*1630*/  ISETP.GE.AND P3, PT, R26, RZ, PT ;  /* 0x000000ff1a00720c */ /* 0x000fe20003f66270 */
[----:B------:R-:W-:Y:S01]  /*1640*/  VIADD R26, R3, 0xd ;  /* 0x0000000d031a7836 */ /* 0x000fe20000000000 */
[----:B------:R-:W-:Y:S01]  /*1650*/  ISETP.GT.U32.AND P6, PT, R4, R33, PT ;  /* 0x000000210400720c */ /* 0x000fe20003fc4070 */
[----:B------:R-:W-:Y:S01]  /*1660*/  @!P2 IMAD.MOV R30, RZ, RZ, -R30 ;  /* 0x000000ffff1ea224 */ /* 0x000fe200078e0a1e */
[----:B------:R-:W-:Y:S01]  /*1670*/  IADD3 R13, -R13, RZ, RZ ;  /* 0x000000ff0d0d7210 */ /* 0x000fe20007ffe1ff */
[----:B------:R-:W-:Y:S01]  /*1680*/  @!P0 IMAD.MOV R34, RZ, RZ, -R34 ;  /* 0x000000ffff228224 */ /* 0x000fe200078e0a22 */
[----:B------:R-:W-:-:S02]  /*1690*/  IABS R35, R26 ;  /* 0x0000001a00237213 */ /* 0x000fc40000000000 */
[----:B------:R-:W-:Y:S01]  /*16a0*/  ISETP.GE.AND P2, PT, R24, RZ, PT ;  /* 0x000000ff1800720c */ /* 0x000fe20003f46270 */
[----:B------:R-:W-:Y:S01]  /*16b0*/  @!P4 IMAD.IADD R32, R32, 0x1, -R4 ;  /* 0x000000012020c824 */ /* 0x000fe200078e0a04 */
[----:B------:R-:W-:Y:S01]  /*16c0*/  ISETP.GT.U32.AND P4, PT, R4, R38, PT ;  /* 0x000000260400720c */ /* 0x000fe20003f84070 */
[----:B------:R-:W-:Y:S01]  /*16d0*/  IMAD.HI.U32 R12, R0, R35, RZ ;  /* 0x00000023000c7227 */ /* 0x000fe200078e00ff */
[----:B------:R-:W-:-:S03]  /*16e0*/  IABS R25, R28 ;  /* 0x0000001c00197213 */ /* 0x000fc60000000000 */
[----:B------:R-:W-:Y:S01]  /*16f0*/  IMAD R37, R4, R13, R37 ;  /* 0x0000000d04257224 */ /* 0x000fe200078e0225 */
[----:B------:R-:W-:Y:S01]  /*1700*/  IADD3 R24, -R12, RZ, RZ ;  /* 0x000000ff0c187210 */ /* 0x000fe20007ffe1ff */
[----:B------:R-:W-:Y:S02]  /*1710*/  @!P6 IMAD.IADD R33, R33, 0x1, -R4 ;  /* 0x000000012121e824 */ /* 0x000fe400078e0a04 */
[----:B------:R-:W-:Y:S01]  /*1720*/  IMAD.HI.U32 R12, R0, R25, RZ ;  /* 0x00000019000c7227 */ /* 0x000fe200078e00ff */
[----:B------:R-:W-:-:S03]  /*1730*/  ISETP.GT.U32.AND P6, PT, R4, R37, PT ;  /* 0x000000250400720c */ /* 0x000fc60003fc4070 */
[----:B------:R-:W-:Y:S02]  /*1740*/  IMAD R35, R4, R24, R35 ;  /* 0x0000001804237224 */ /* 0x000fe400078e0223 */
[----:B------:R-:W-:Y:S02]  /*1750*/  IMAD.MOV R36, RZ, RZ, -R12 ;  /* 0x000000ffff247224 */ /* 0x000fe400078e0a0c */
[----:B------:R-:W-:Y:S01]  /*1760*/  @!P4 IMAD.IADD R38, R38, 0x1, -R4 ;  /* 0x000000012626c824 */ /* 0x000fe200078e0a04 */
[C---:B------:R-:W-:Y:S01]  /*1770*/  ISETP.GT.U32.AND P4, PT, R4.reuse, R35, PT ;  /* 0x000000230400720c */ /* 0x040fe20003f84070 */
[----:B------:R-:W-:Y:S02]  /*1780*/  IMAD R36, R4, R36, R25 ;  /* 0x0000002404247224 */ /* 0x000fe400078e0219 */
[----:B------:R-:W-:Y:S01]  /*1790*/  IMAD.HI.U32 R13, R0, R39, RZ ;  /* 0x00000027000d7227 */ /* 0x000fe200078e00ff */
[----:B------:R-:W-:-:S03]  /*17a0*/  ISETP.GT.U32.AND P0, PT, R4, R38, PT ;  /* 0x000000260400720c */ /* 0x000fc60003f04070 */
[----:B------:R-:W-:Y:S01]  /*17b0*/  @!P6 IMAD.IADD R37, R37, 0x1, -R4 ;  /* 0x000000012525e824 */ /* 0x000fe200078e0a04 */
[----:B------:R-:W-:Y:S01]  /*17c0*/  ISETP.GT.U32.AND P6, PT, R4, R36, PT ;  /* 0x000000240400720c */ /* 0x000fe20003fc4070 */
[----:B------:R-:W-:Y:S01]  /*17d0*/  IMAD.HI.U32 R24, R0, R27, RZ ;  /* 0x0000001b00187227 */ /* 0x000fe200078e00ff */
[----:B------:R-:W-:-:S03]  /*17e0*/  IADD3 R13, -R13, RZ, RZ ;  /* 0x000000ff0d0d7210 */ /* 0x000fc60007ffe1ff */
[----:B------:R-:W-:Y:S01]  /*17f0*/  @!P4 IMAD.IADD R35, R35, 0x1, -R4 ;  /* 0x000000012323c824 */ /* 0x000fe200078e0a04 */
[----:B------:R-:W-:Y:S01]  /*1800*/  ISETP.GT.U32.AND P4, PT, R4, R37, PT ;  /* 0x000000250400720c */ /* 0x000fe20003f84070 */
[----:B------:R-:W-:Y:S02]  /*1810*/  IMAD.HI.U32 R12, R0, R41, RZ ;  /* 0x00000029000c7227 */ /* 0x000fe400078e00ff */
[-C--:B------:R-:W-:Y:S02]  /*1820*/  @!P0 IADD3 R38, R38, -R4.reuse, RZ ;  /* 0x8000000426268210 */ /* 0x080fe40007ffe0ff */
[----:B------:R-:W-:Y:S01]  /*1830*/  @!P5 IMAD.MOV R32, RZ, RZ, -R32 ;  /* 0x000000ffff20d224 */ /* 0x000fe200078e0a20 */
[C---:B------:R-:W-:Y:S01]  /*1840*/  ISETP.GT.U32.AND P5, PT, R4.reuse, R35, PT ;  /* 0x000000230400720c */ /* 0x040fe20003fa4070 */
[----:B------:R-:W-:Y:S01]  /*1850*/  IMAD R39, R4, R13, R39 ;  /* 0x0000000d04277224 */ /* 0x000fe200078e0227 */
[----:B------:R-:W-:Y:S01]  /*1860*/  @!P6 IADD3 R36, R36, -R4, RZ ;  /* 0x800000042424e210 */ /* 0x000fe20007ffe0ff */
[----:B------:R-:W-:Y:S01]  /*1870*/  IMAD.MOV R24, RZ, RZ, -R24 ;  /* 0x000000ffff187224 */ /* 0x000fe200078e0a18 */
[----:B------:R-:W-:Y:S01]  /*1880*/  IADD3 R12, -R12, RZ, RZ ;  /* 0x000000ff0c0c7210 */ /* 0x000fe20007ffe1ff */
[----:B------:R-:W-:Y:S01]  /*1890*/  @!P1 IMAD.MOV R33, RZ, RZ, -R33 ;  /* 0x000000ffff219224 */ /* 0x000fe200078e0a21 */
[C---:B------:R-:W-:Y:S01]  /*18a0*/  ISETP.GT.U32.AND P1, PT, R4.reuse, R39, PT ;  /* 0x000000270400720c */ /* 0x040fe20003f24070 */
[C---:B------:R-:W-:Y:S01]  /*18b0*/  IMAD R40, R4.reuse, R24, R27 ;  /* 0x0000001804287224 */ /* 0x040fe200078e021b */
[C---:B------:R-:W-:Y:S01]  /*18c0*/  ISETP.GT.U32.AND P6, PT, R4.reuse, R36, PT ;  /* 0x000000240400720c */ /* 0x040fe20003fc4070 */
[C---:B------:R-:W-:Y:S01]  /*18d0*/  IMAD R41, R4.reuse, R12, R41 ;  /* 0x0000000c04297224 */ /* 0x040fe200078e0229 */
[C---:B------:R-:W-:Y:S01]  /*18e0*/  IADD3 R27, R3.reuse, 0x13, RZ ;  /* 0x00000013031b7810 */ /* 0x040fe20007ffe0ff */
[----:B------:R-:W-:Y:S01]  /*18f0*/  VIADD R24, R3, 0x12 ;  /* 0x0000001203187836 */ /* 0x000fe20000000000 */
[C---:B------:R-:W-:Y:S01]  /*1900*/  ISETP.GT.U32.AND P0, PT, R4.reuse, R40, PT ;  /* 0x000000280400720c */ /* 0x040fe20003f04070 */
[--C-:B------:R-:W-:Y:S01]  /*1910*/  @!P5 IMAD.IADD R35, R35, 0x1, -R4.reuse ;  /* 0x000000012323d824 */ /* 0x100fe200078e0a04 */
[----:B------:R-:W-:Y:S01]  /*1920*/  IABS R43, R27 ;  /* 0x0000001b002b7213 */ /* 0x000fe20000000000 */
[----:B------:R-:W-:Y:S01]  /*1930*/  @!P4 IMAD.IADD R37, R37, 0x1, -R4 ;  /* 0x000000012525c824 */ /* 0x000fe200078e0a04 */
[----:B------:R-:W-:Y:S01]  /*1940*/  ISETP.GT.U32.AND P5, PT, R4, R41, PT ;  /* 0x000000290400720c */ /* 0x000fe20003fa4070 */
[----:B------:R-:W-:Y:S01]  /*1950*/  @!P2 IMAD.MOV R38, RZ, RZ, -R38 ;  /* 0x000000ffff26a224 */ /* 0x000fe200078e0a26 */
[----:B------:R-:W-:Y:S01]  /*1960*/  IABS R25, R24 ;  /* 0x0000001800197213 */ /* 0x000fe20000000000 */
[----:B------:R-:W-:Y:S01]  /*1970*/  IMAD.HI.U32 R13, R0, R43, RZ ;  /* 0x0000002b000d7227 */ /* 0x000fe200078e00ff */
[----:B------:R-:W-:-:S02]  /*1980*/  @!P1 IADD3 R39, R39, -R4, RZ ;  /* 0x8000000427279210 */ /* 0x000fc40007ffe0ff */
[----:B------:R-:W-:Y:S01]  /*1990*/  ISETP.GE.AND P4, PT, R26, RZ, PT ;  /* 0x000000ff1a00720c */ /* 0x000fe20003f86270 */
[----:B------:R-:W-:Y:S01]  /*19a0*/  IMAD.HI.U32 R12, R0, R25, RZ ;  /* 0x00000019000c7227 */ /* 0x000fe200078e00ff */
[-C--:B------:R-:W-:Y:S02]  /*19b0*/  @!P6 IADD3 R36, R36, -R4.reuse, RZ ;  /* 0x800000042424e210 */ /* 0x080fe40007ffe0ff */
[----:B------:R-:W-:Y:S01]  /*19c0*/  ISETP.GE.AND P6, PT, R28, RZ, PT ;  /* 0x000000ff1c00720c */ /* 0x000fe20003fc6270 */
[----:B------:R-:W-:Y:S01]  /*19d0*/  IMAD.MOV R13, RZ, RZ, -R13 ;  /* 0x000000ffff0d7224 */ /* 0x000fe200078e0a0d */
[C---:B------:R-:W-:Y:S01]  /*19e0*/  ISETP.GT.U32.AND P2, PT, R4.reuse, R39, PT ;  /* 0x000000270400720c */ /* 0x040fe20003f44070 */
[----:B------:R-:W-:Y:S01]  /*19f0*/  IMAD.MOV R12, RZ, RZ, -R12 ;  /* 0x000000ffff0c7224 */ /* 0x000fe200078e0a0c */
[----:B------:R-:W-:Y:S01]  /*1a00*/  @!P5 IADD3 R41, R41, -R4, RZ ;  /* 0x800000042929d210 */ /* 0x000fe20007ffe0ff */
[C---:B------:R-:W-:Y:S01]  /*1a10*/  IMAD R43, R4.reuse, R13, R43 ;  /* 0x0000000d042b7224 */ /* 0x040fe200078e022b */
[C---:B------:R-:W-:Y:S01]  /*1a20*/  IADD3 R26, R3.reuse, 0x15, RZ ;  /* 0x00000015031a7810 */ /* 0x040fe20007ffe0ff */
[----:B------:R-:W-:Y:S01]  /*1a30*/  VIADD R13, R3, 0x14 ;  /* 0x00000014030d7836 */ /* 0x000fe20000000000 */
[C---:B------:R-:W-:Y:S01]  /*1a40*/  ISETP.GT.U32.AND P5, PT, R4.reuse, R41, PT ;  /* 0x000000290400720c */ /* 0x040fe20003fa4070 */
[C---:B------:R-:W-:Y:S01]  /*1a50*/  IMAD R42, R4.reuse, R12, R25 ;  /* 0x0000000c042a7224 */ /* 0x040fe200078e0219 */
[----:B------:R-:W-:Y:S01]  /*1a60*/  IABS R25, R26 ;  /* 0x0000001a00197213 */ /* 0x000fe20000000000 */
[----:B------:R-:W-:Y:S01]  /*1a70*/  @!P4 IMAD.MOV R35, RZ, RZ, -R35 ;  /* 0x000000ffff23c224 */ /* 0x000fe200078e0a23 */
[----:B------:R-:W-:Y:S01]  /*1a80*/  IABS R45, R13 ;  /* 0x0000000d002d7213 */ /* 0x000fe20000000000 */
[----:B------:R-:W-:Y:S01]  /*1a90*/  @!P6 IMAD.MOV R36, RZ, RZ, -R36 ;  /* 0x000000ffff24e224 */ /* 0x000fe200078e0a24 */
[----:B------:R-:W-:Y:S01]  /*1aa0*/  ISETP.GT.U32.AND P4, PT, R4, R42, PT ;  /* 0x0000002a0400720c */ /* 0x000fe20003f84070 */
[----:B------:R-:W-:Y:S01]  /*1ab0*/  @!P0 IMAD.IADD R40, R40, 0x1, -R4 ;  /* 0x0000000128288824 */ /* 0x000fe200078e0a04 */
[----:B------:R-:W-:Y:S01]  /*1ac0*/  ISETP.GE.AND P6, PT, R44, RZ, PT ;  /* 0x000000ff2c00720c */ /* 0x000fe20003fc6270 */
[----:B------:R-:W-:Y:S01]  /*1ad0*/  IMAD.HI.U32 R12, R0, R45, RZ ;  /* 0x0000002d000c7227 */ /* 0x000fe200078e00ff */
[----:B------:R-:W-:-:S02]  /*1ae0*/  @!P2 IADD3 R39, R39, -R4, RZ ;  /* 0x800000042727a210 */ /* 0x000fc40007ffe0ff */
[C---:B------:R-:W-:Y:S01]  /*1af0*/  ISETP.GT.U32.AND P2, PT, R4.reuse, R43, PT ;  /* 0x0000002b0400720c */ /* 0x040fe20003f44070 */
[----:B------:R-:W-:Y:S01]  /*1b00*/  IMAD.MOV R12, RZ, RZ, -R12 ;  /* 0x000000ffff0c7224 */ /* 0x000fe200078e0a0c */
[----:B------:R-:W-:Y:S01]  /*1b10*/  ISETP.GE.AND P0, PT, R31, RZ, PT ;  /* 0x000000ff1f00720c */ /* 0x000fe20003f06270 */
[----:B------:R-:W-:Y:S01]  /*1b20*/  @!P3 IMAD.MOV R37, RZ, RZ, -R37 ;  /* 0x000000ffff25b224 */ /* 0x000fe200078e0a25 */
[C---:B------:R-:W-:Y:S01]  /*1b30*/  ISETP.GT.U32.AND P3, PT, R4.reuse, R40, PT ;  /* 0x000000280400720c */ /* 0x040fe20003f64070 */
[----:B------:R-:W-:Y:S01]  /*1b40*/  @!P5 IMAD.IADD R41, R41, 0x1, -R4 ;  /* 0x000000012929d824 */ /* 0x000fe200078e0a04 */
[----:B------:R-:W-:Y:S01]  /*1b50*/  ISETP.GE.AND P1, PT, R29, RZ, PT ;  /* 0x000000ff1d00720c */ /* 0x000fe20003f26270 */
[----:B------:R-:W-:Y:S01]  /*1b60*/  IMAD R45, R4, R12, R45 ;  /* 0x0000000c042d7224 */ /* 0x000fe200078e022d */
[----:B------:R-:W-:Y:S01]  /*1b70*/  @!P4 IADD3 R42, R42, -R4, RZ ;  /* 0x800000042a2ac210 */ /* 0x000fe20007ffe0ff */
[----:B------:R-:W-:Y:S01]  /*1b80*/  @!P6 IMAD.MOV R41, RZ, RZ, -R41 ;  /* 0x000000ffff29e224 */ /* 0x000fe200078e0a29 */
[----:B------:R-:W-:Y:S01]  /*1b90*/  ISETP.GE.AND P4, PT, R13, RZ, PT ;  /* 0x000000ff0d00720c */ /* 0x000fe20003f86270 */
[----:B------:R-:W-:Y:S01]  /*1ba0*/  IMAD.HI.U32 R13, R0, R25, RZ ;  /* 0x00000019000d7227 */ /* 0x000fe200078e00ff */
[----:B------:R-:W-:-:S02]  /*1bb0*/  ISETP.GT.U32.AND P6, PT, R4, R45, PT ;  /* 0x0000002d0400720c */ /* 0x000fc40003fc4070 */
[----:B------:R-:W-:Y:S01]  /*1bc0*/  IADD3 R12, R3, 0x16, RZ ;  /* 0x00000016030c7810 */ /* 0x000fe20007ffe0ff */
[--C-:B------:R-:W-:Y:S01]  /*1bd0*/  @!P2 IMAD.IADD R43, R43, 0x1, -R4.reuse ;  /* 0x000000012b2ba824 */ /* 0x100fe200078e0a04 */
[----:B------:R-:W-:Y:S01]  /*1be0*/  ISETP.GT.U32.AND P2, PT, R4, R42, PT ;  /* 0x0000002a0400720c */ /* 0x000fe20003f44070 */
[----:B------:R-:W-:Y:S01]  /*1bf0*/  @!P3 IMAD.IADD R40, R40, 0x1, -R4 ;  /* 0x000000012828b824 */ /* 0x000fe200078e0a04 */
[----:B------:R-:W-:Y:S01]  /*1c00*/  ISETP.GE.AND P3, PT, R24, RZ, PT ;  /* 0x000000ff1800720c */ /* 0x000fe20003f66270 */
[----:B------:R-:W-:Y:S01]  /*1c10*/  IMAD.MOV R13, RZ, RZ, -R13 ;  /* 0x000000ffff0d7224 */ /* 0x000fe200078e0a0d */
[----:B------:R-:W-:Y:S01]  /*1c20*/  @!P1 IADD3 R39, -R39, RZ, RZ ;  /* 0x000000ff27279210 */ /* 0x000fe20007ffe1ff */
[----:B------:R-:W-:Y:S01]  /*1c30*/  @!P0 IMAD.MOV R40, RZ, RZ, -R40 ;  /* 0x000000ffff288224 */ /* 0x000fe200078e0a28 */
[C---:B------:R-:W-:Y:S01]  /*1c40*/  ISETP.GT.U32.AND P0, PT, R4.reuse, R43, PT ;  /* 0x0000002b0400720c */ /* 0x040fe20003f04070 */
[----:B------:R-:W-:Y:S01]  /*1c50*/  IMAD R44, R4, R13, R25 ;  /* 0x0000000d042c7224 */ /* 0x000fe200078e0219 */
[----:B------:R-:W-:Y:S01]  /*1c60*/  IABS R25, R12 ;  /* 0x0000000c00197213 */ /* 0x000fe20000000000 */
[----:B------:R-:W-:Y:S01]  /*1c70*/  VIADD R13, R3, 0x17 ;  /* 0x00000017030d7836 */ /* 0x000fe20000000000 */
[----:B------:R-:W-:Y:S01]  /*1c80*/  @!P6 IADD3 R45, R45, -R4, RZ ;  /* 0x800000042d2de210 */ /* 0x000fe20007ffe0ff */
[----:B------:R-:W-:Y:S01]  /*1c90*/  VIADD R28, R3, 0x1b ;  /* 0x0000001b031c7836 */ /* 0x000fe20000000000 */
[----:B------:R-:W-:Y:S01]  /*1ca0*/  ISETP.GE.AND P1, PT, R26, RZ, PT ;  /* 0x000000ff1a00720c */ /* 0x000fe20003f26270 */
[----:B------:R-:W-:Y:S01]  /*1cb0*/  @!P2 IMAD.IADD R42, R42, 0x1, -R4 ;  /* 0x000000012a2aa824 */ /* 0x000fe200078e0a04 */
[----:B------:R-:W-:Y:S01]  /*1cc0*/  ISETP.GE.AND P2, PT, R12, RZ, PT ;  /* 0x000000ff0c00720c */ /* 0x000fe20003f46270 */
[----:B------:R-:W-:Y:S01]  /*1cd0*/  IMAD.HI.U32 R12, R0, R25, RZ ;  /* 0x00000019000c7227 */ /* 0x000fe200078e00ff */
[----:B------:R-:W-:-:S02]  /*1ce0*/  ISETP.GT.U32.AND P6, PT, R4, R45, PT ;  /* 0x0000002d0400720c */ /* 0x000fc40003fc4070 */
[----:B------:R-:W-:Y:S01]  /*1cf0*/  IADD3 R26, R3, 0x18, RZ ;  /* 0x00000018031a7810 */ /* 0x000fe20007ffe0ff */
[----:B------:R-:W-:Y:S01]  /*1d00*/  @!P0 IMAD.IADD R43, R43, 0x1, -R4 ;  /* 0x000000012b2b8824 */ /* 0x000fe200078e0a04 */
[----:B------:R-:W-:Y:S01]  /*1d10*/  IADD3 R12, -R12, RZ, RZ ;  /* 0x000000ff0c0c7210 */ /* 0x000fe20007ffe1ff */
[----:B------:R-:W-:Y:S01]  /*1d20*/  @!P3 IMAD.MOV R42, RZ, RZ, -R42 ;  /* 0x000000ffff2ab224 */ /* 0x000fe200078e0a2a */
[----:B------:R-:W-:Y:S01]  /*1d30*/  ISETP.GE.AND P5, PT, R27, RZ, PT ;  /* 0x000000ff1b00720c */ /* 0x000fe20003fa6270 */
[----:B------:R-:W-:Y:S01]  /*1d40*/  VIADD R31, R3, 0x3b ;  /* 0x0000003b031f7836 */ /* 0x000fe20000000000 */
[C---:B------:R-:W-:Y:S01]  /*1d50*/  ISETP.GT.U32.AND P0, PT, R4.reuse, R44, PT ;  /* 0x0000002c0400720c */ /* 0x040fe20003f04070 */
[C---:B------:R-:W-:Y:S01]  /*1d60*/  IMAD R46, R4.reuse, R12, R25 ;  /* 0x0000000c042e7224 */ /* 0x040fe200078e0219 */
[----:B------:R-:W-:Y:S02]  /*1d70*/  IABS R27, R26 ;  /* 0x0000001a001b7213 */ /* 0x000fe40000000000 */
[----:B------:R-:W-:Y:S01]  /*1d80*/  IABS R47, R13 ;  /* 0x0000000d002f7213 */ /* 0x000fe20000000000 */
[----:B------:R-:W-:Y:S01]  /*1d90*/  @!P6 IMAD.IADD R45, R45, 0x1, -R4 ;  /* 0x000000012d2de824 */ /* 0x000fe200078e0a04 */
[----:B------:R-:W-:Y:S01]  /*1da0*/  ISETP.GT.U32.AND P6, PT, R4, R46, PT ;  /* 0x0000002e0400720c */ /* 0x000fe20003fc4070 */
[----:B------:R-:W-:Y:S01]  /*1db0*/  IMAD.HI.U32 R24, R0, R27, RZ ;  /* 0x0000001b00187227 */ /* 0x000fe200078e00ff */
[----:B------:R-:W-:-:S02]  /*1dc0*/  ISETP.GE.AND P3, PT, R13, RZ, PT ;  /* 0x000000ff0d00720c */ /* 0x000fc40003f66270 */
[----:B------:R-:W-:Y:S01]  /*1dd0*/  IABS R53, R28 ;  /* 0x0000001c00357213 */ /* 0x000fe20000000000 */
[----:B------:R-:W-:Y:S01]  /*1de0*/  IMAD.HI.U32 R13, R0, R47, RZ ;  /* 0x0000002f000d7227 */ /* 0x000fe200078e00ff */
[----:B------:R-:W-:Y:S02]  /*1df0*/  IADD3 R24, -R24, RZ, RZ ;  /* 0x000000ff18187210 */ /* 0x000fe40007ffe1ff */
[----:B------:R-:W-:Y:S01]  /*1e00*/  IADD3 R29, R3, 0x1c, RZ ;  /* 0x0000001c031d7810 */ /* 0x000fe20007ffe0ff */
[--C-:B------:R-:W-:Y:S02]  /*1e10*/  @!P0 IMAD.IADD R44, R44, 0x1, -R4.reuse ;  /* 0x000000012c2c8824 */ /* 0x100fe400078e0a04 */
[C---:B------:R-:W-:Y:S01]  /*1e20*/  IMAD R48, R4.reuse, R24, R27 ;  /* 0x0000001804307224 */ /* 0x040fe200078e021b */
[----:B------:R-:W-:Y:S01]  /*1e30*/  IABS R27, R29 ;  /* 0x0000001d001b7213 */ /* 0x000fe20000000000 */
[----:B------:R-:W-:Y:S01]  /*1e40*/  IMAD.MOV R13, RZ, RZ, -R13 ;  /* 0x000000ffff0d7224 */ /* 0x000fe200078e0a0d */
[----:B------:R-:W-:Y:S01]  /*1e50*/  ISETP.GT.U32.AND P0, PT, R4, R44, PT ;  /* 0x0000002c0400720c */ /* 0x000fe20003f04070 */
[----:B------:R-:W-:Y:S01]  /*1e60*/  @!P6 IMAD.IADD R46, R46, 0x1, -R4 ;  /* 0x000000012e2ee824 */ /* 0x000fe200078e0a04 */
[C---:B------:R-:W-:Y:S01]  /*1e70*/  ISETP.GT.U32.AND P6, PT, R4.reuse, R48, PT ;  /* 0x000000300400720c */ /* 0x040fe20003fc4070 */
[----:B------:R-:W-:-:S02]  /*1e80*/  IMAD R47, R4, R13, R47 ;  /* 0x0000000d042f7224 */ /* 0x000fc400078e022f */
[C---:B------:R-:W-:Y:S02]  /*1e90*/  VIADD R13, R3.reuse, 0x19 ;  /* 0x00000019030d7836 */ /* 0x040fe40000000000 */
[----:B------:R-:W-:Y:S01]  /*1ea0*/  @!P5 IMAD.MOV R43, RZ, RZ, -R43 ;  /* 0x000000ffff2bd224 */ /* 0x000fe200078e0a2b */
[----:B------:R-:W-:Y:S01]  /*1eb0*/  ISETP.GE.AND P5, PT, R26, RZ, PT ;  /* 0x000000ff1a00720c */ /* 0x000fe20003fa6270 */
[----:B------:R-:W-:Y:S01]  /*1ec0*/  @!P4 IMAD.MOV R45, RZ, RZ, -R45 ;  /* 0x000000ffff2dc224 */ /* 0x000fe200078e0a2d */
[----:B------:R-:W-:Y:S01]  /*1ed0*/  IABS R49, R13 ;  /* 0x0000000d00317213 */ /* 0x000fe20000000000 */
[----:B------:R-:W-:Y:S01]  /*1ee0*/  IMAD.HI.U32 R24, R0, R27, RZ ;  /* 0x0000001b00187227 */ /* 0x000fe200078e00ff */
[----:B------:R-:W-:Y:S02]  /*1ef0*/  IADD3 R26, R3, 0x1a, RZ ;  /* 0x0000001a031a7810 */ /* 0x000fe40007ffe0ff */
[----:B------:R-:W-:Y:S01]  /*1f00*/  ISETP.GT.U32.AND P4, PT, R4, R46, PT ;  /* 0x0000002e0400720c */ /* 0x000fe20003f84070 */
[----:B------:R-:W-:Y:S01]  /*1f10*/  @!P0 IMAD.IADD R44, R44, 0x1, -R4 ;  /* 0x000000012c2c8824 */ /* 0x000fe200078e0a04 */
[----:B------:R-:W-:Y:S01]  /*1f20*/  IABS R25, R26 ;  /* 0x0000001a00197213 */ /* 0x000fe20000000000 */
[----:B------:R-:W-:Y:S01]  /*1f30*/  IMAD.HI.U32 R12, R0, R49, RZ ;  /* 0x00000031000c7227 */ /* 0x000fe200078e00ff */
[----:B------:R-:W-:-:S03]  /*1f40*/  ISETP.GT.U32.AND P0, PT, R4, R47, PT ;  /* 0x0000002f0400720c */ /* 0x000fc60003f04070 */
[----:B------:R-:W-:Y:S02]  /*1f50*/  @!P6 IMAD.IADD R48, R48, 0x1, -R4 ;  /* 0x000000013030e824 */ /* 0x000fe400078e0a04 */
[----:B------:R-:W-:Y:S02]  /*1f60*/  IMAD.MOV R12, RZ, RZ, -R12 ;  /* 0x000000ffff0c7224 */ /* 0x000fe400078e0a0c */
[----:B------:R-:W-:Y:S01]  /*1f70*/  @!P1 IMAD.MOV R44, RZ, RZ, -R44 ;  /* 0x000000ffff2c9224 */ /* 0x000fe200078e0a2c */
[----:B------:R-:W-:Y:S01]  /*1f80*/  ISETP.GE.AND P1, PT, R13, RZ, PT ;  /* 0x000000ff0d00720c */ /* 0x000fe20003f26270 */
[----:B------:R-:W-:Y:S01]  /*1f90*/  IMAD.HI.U32 R13, R0, R53, RZ ;  /* 0x00000035000d7227 */ /* 0x000fe200078e00ff */
[----:B------:R-:W-:Y:S02]  /*1fa0*/  ISETP.GT.U32.AND P6, PT, R4, R48, PT ;  /* 0x000000300400720c */ /* 0x000fe40003fc4070 */
[----:B------:R-:W-:Y:S01]  /*1fb0*/  @!P4 IADD3 R46, R46, -R4, RZ ;  /* 0x800000042e2ec210 */ /* 0x000fe20007ffe0ff */
[----:B------:R-:W-:Y:S01]  /*1fc0*/  IMAD R49, R4, R12, R49 ;  /* 0x0000000c04317224 */ /* 0x000fe200078e0231 */
[----:B------:R-:W-:Y:S01]  /*1fd0*/  IADD3 R13, -R13, RZ, RZ ;  /* 0x000000ff0d0d7210 */ /* 0x000fe20007ffe1ff */
[----:B------:R-:W-:Y:S01]  /*1fe0*/  IMAD.HI.U32 R12, R0, R25, RZ ;  /* 0x00000019000c7227 */ /* 0x000fe200078e00ff */
[----:B------:R-:W-:-:S02]  /*1ff0*/  @!P0 IADD3 R47, R47, -R4, RZ ;  /* 0x800000042f2f8210 */ /* 0x000fc40007ffe0ff */
[C---:B------:R-:W-:Y:S01]  /*2000*/  ISETP.GT.U32.AND P4, PT, R4.reuse, R49, PT ;  /* 0x000000310400720c */ /* 0x040fe20003f84070 */
[----:B------:R-:W-:Y:S01]  /*2010*/  IMAD.MOV R12, RZ, RZ, -R12 ;  /* 0x000000ffff0c7224 */ /* 0x000fe200078e0a0c */
[C---:B------:R-:W-:Y:S01]  /*2020*/  ISETP.GT.U32.AND P0, PT, R4.reuse, R47, PT ;  /* 0x0000002f0400720c */ /* 0x040fe20003f04070 */
[----:B------:R-:W-:Y:S02]  /*2030*/  IMAD.MOV R24, RZ, RZ, -R24 ;  /* 0x000000ffff187224 */ /* 0x000fe400078e0a18 */
[----:B------:R-:W-:Y:S01]  /*2040*/  IMAD R53, R4, R13, R53 ;  /* 0x0000000d04357224 */ /* 0x000fe200078e0235 */
[----:B------:R-:W-:Y:S01]  /*2050*/  @!P6 IADD3 R48, R48, -R4, RZ ;  /* 0x800000043030e210 */ /* 0x000fe20007ffe0ff */
[C---:B------:R-:W-:Y:S01]  /*2060*/  IMAD R50, R4.reuse, R12, R25 ;  /* 0x0000000c04327224 */ /* 0x040fe200078e0219 */
[C---:B------:R-:W-:Y:S01]  /*2070*/  IADD3 R25, R3.reuse, 0x1d, RZ ;  /* 0x0000001d03197810 */ /* 0x040fe20007ffe0ff */
[C---:B------:R-:W-:Y:S01]  /*2080*/  IMAD R52, R4.reuse, R24, R27 ;  /* 0x0000001804347224 */ /* 0x040fe200078e021b */
[----:B------:R-:W-:Y:S01]  /*2090*/  ISETP.GT.U32.AND P6, PT, R4, R53, PT ;  /* 0x000000350400720c */ /* 0x000fe20003fc4070 */
[----:B------:R-:W-:Y:S01]  /*20a0*/  VIADD R24, R3, 0x1e ;  /* 0x0000001e03187836 */ /* 0x000fe20000000000 */
[----:B------:R-:W-:Y:S01]  /*20b0*/  IABS R51, R25 ;  /* 0x0000001900337213 */ /* 0x000fe20000000000 */
[----:B------:R-:W-:Y:S01]  /*20c0*/  @!P4 IMAD.IADD R49, R49, 0x1, -R4 ;  /* 0x000000013131c824 */ /* 0x000fe200078e0a04 */
[----:B------:R-:W-:Y:S01]  /*20d0*/  @!P5 IADD3 R48, -R48, RZ, RZ ;  /* 0x000000ff3030d210 */ /* 0x000fe20007ffe1ff */
[----:B------:R-:W-:Y:S01]  /*20e0*/  @!P2 IMAD.MOV R46, RZ, RZ, -R46 ;  /* 0x000000ffff2ea224 */ /* 0x000fe200078e0a2e */
[----:B------:R-:W-:Y:S01]  /*20f0*/  ISETP.GT.U32.AND P5, PT, R4, R52, PT ;  /* 0x000000340400720c */ /* 0x000fe20003fa4070 */
[----:B------:R-:W-:Y:S01]  /*2100*/  IMAD.HI.U32 R12, R0, R51, RZ ;  /* 0x00000033000c7227 */ /* 0x000fe200078e00ff */
[----:B------:R-:W-:-:S02]  /*2110*/  IABS R13, R24 ;  /* 0x00000018000d7213 */ /* 0x000fc40000000000 */
[----:B------:R-:W-:Y:S01]  /*2120*/  ISETP.GT.U32.AND P2, PT, R4, R49, PT ;  /* 0x000000310400720c */ /* 0x000fe20003f44070 */
[--C-:B------:R-:W-:Y:S01]  /*2130*/  @!P0 IMAD.IADD R47, R47, 0x1, -R4.reuse ;  /* 0x000000012f2f8824 */ /* 0x100fe200078e0a04 */
[----:B------:R-:W-:Y:S01]  /*2140*/  IADD3 R12, -R12, RZ, RZ ;  /* 0x000000ff0c0c7210 */ /* 0x000fe20007ffe1ff */
[----:B------:R-:W-:Y:S01]  /*2150*/  @!P6 IMAD.IADD R53, R53, 0x1, -R4 ;  /* 0x000000013535e824 */ /* 0x000fe200078e0a04 */
[----:B------:R-:W-:Y:S01]  /*2160*/  ISETP.GT.U32.AND P4, PT, R4, R50, PT ;  /* 0x000000320400720c */ /* 0x000fe20003f84070 */
[----:B------:R-:W-:Y:S01]  /*2170*/  @!P3 IMAD.MOV R47, RZ, RZ, -R47 ;  /* 0x000000ffff2fb224 */ /* 0x000fe200078e0a2f */
[----:B------:R-:W-:Y:S01]  /*2180*/  ISETP.GE.AND P3, PT, R28, RZ, PT ;  /* 0x000000ff1c00720c */ /* 0x000fe20003f66270 */
[----:B------:R-:W-:Y:S01]  /*2190*/  IMAD R51, R4, R12, R51 ;  /* 0x0000000c04337224 */ /* 0x000fe200078e0233 */
[----:B------:R-:W-:Y:S01]  /*21a0*/  ISETP.GE.AND P0, PT, R26, RZ, PT ;  /* 0x000000ff1a00720c */ /* 0x000fe20003f06270 */
[----:B------:R-:W-:-:S04]  /*21b0*/  IMAD.HI.U32 R12, R0, R13, RZ ;  /* 0x0000000d000c7227 */ /* 0x000fc800078e00ff */
[--C-:B------:R-:W-:Y:S01]  /*21c0*/  @!P5 IMAD.IADD R52, R52, 0x1, -R4.reuse ;  /* 0x000000013434d824 */ /* 0x100fe200078e0a04 */
[----:B------:R-:W-:Y:S01]  /*21d0*/  ISETP.GT.U32.AND P5, PT, R4, R53, PT ;  /* 0x000000350400720c */ /* 0x000fe20003fa4070 */
[--C-:B------:R-:W-:Y:S01]  /*21e0*/  @!P2 IMAD.IADD R49, R49, 0x1, -R4.reuse ;  /* 0x000000013131a824 */ /* 0x100fe200078e0a04 */
[----:B------:R-:W-:Y:S01]  /*21f0*/  IADD3 R12, -R12, RZ, RZ ;  /* 0x000000ff0c0c7210 */ /* 0x000fe20007ffe1ff */
[----:B------:R-:W-:Y:S01]  /*2200*/  @!P4 IMAD.IADD R50, R50, 0x1, -R4 ;  /* 0x000000013232c824 */ /* 0x000fe200078e0a04 */
[----:B------:R-:W-:Y:S01]  /*2210*/  ISETP.GE.AND P2, PT, R29, RZ, PT ;  /* 0x000000ff1d00720c */ /* 0x000fe20003f46270 */
[----:B------:R-:W-:Y:S01]  /*2220*/  VIADD R28, R3, 0x20 ;  /* 0x00000020031c7836 */ /* 0x000fe20000000000 */
[----:B------:R-:W-:Y:S01]  /*2230*/  @!P1 IADD3 R49, -R49, RZ, RZ ;  /* 0x000000ff31319210 */ /* 0x000fe20007ffe1ff */
[C---:B------:R-:W-:Y:S01]  /*2240*/  IMAD R54, R4.reuse, R12, R13 ;  /* 0x0000000c04367224 */ /* 0x040fe200078e020d */
[C---:B------:R-:W-:Y:S01]  /*2250*/  ISETP.GT.U32.AND P1, PT, R4.reuse, R52, PT ;  /* 0x000000340400720c */ /* 0x040fe20003f24070 */
[C---:B------:R-:W-:Y:S01]  /*2260*/  VIADD R29, R3.reuse, 0x21 ;  /* 0x00000021031d7836 */ /* 0x040fe20000000000 */
[----:B------:R-:W-:Y:S01]  /*2270*/  ISETP.GT.U32.AND P6, PT, R4, R50, PT ;  /* 0x000000320400720c */ /* 0x000fe20003fc4070 */
[----:B------:R-:W-:Y:S01]  /*2280*/  VIADD R26, R3, 0x1f ;  /* 0x0000001f031a7836 */ /* 0x000fe20000000000 */
[----:B------:R-:W-:-:S02]  /*2290*/  IABS R27, R28 ;  /* 0x0000001c001b7213 */ /* 0x000fc40000000000 */
[----:B------:R-:W-:Y:S02]  /*22a0*/  @!P5 IADD3 R53, R53, -R4, RZ ;  /* 0x800000043535d210 */ /* 0x000fe40007ffe0ff */
[----:B------:R-:W-:Y:S01]  /*22b0*/  ISETP.GT.U32.AND P5, PT, R4, R54, PT ;  /* 0x000000360400720c */ /* 0x000fe20003fa4070 */
[----:B------:R-:W-:Y:S01]  /*22c0*/  IMAD.HI.U32 R13, R0, R27, RZ ;  /* 0x0000001b000d7227 */ /* 0x000fe200078e00ff */
[----:B------:R-:W-:Y:S02]  /*22d0*/  IABS R55, R29 ;  /* 0x0000001d00377213 */ /* 0x000fe40000000000 */
[----:B------:R-:W-:Y:S01]  /*22e0*/  ISETP.GE.AND P4, PT, R25, RZ, PT ;  /* 0x000000ff1900720c */ /* 0x000fe20003f86270 */
[----:B------:R-:W-:Y:S01]  /*22f0*/  @!P1 IMAD.IADD R52, R52, 0x1, -R4 ;  /* 0x0000000134349824 */ /* 0x000fe200078e0a04 */
[----:B------:R-:W-:Y:S01]  /*2300*/  ISETP.GE.AND P1, PT, R24, RZ, PT ;  /* 0x000000ff1800720c */ /* 0x000fe20003f26270 */
[----:B------:R-:W-:Y:S01]  /*2310*/  IMAD.HI.U32 R24, R0, R55, RZ ;  /* 0x0000003700187227 */ /* 0x000fe200078e00ff */
[----:B------:R-:W-:-:S03]  /*2320*/  IABS R25, R26 ;  /* 0x0000001a00197213 */ /* 0x000fc60000000000 */
[----:B------:R-:W-:Y:S02]  /*2330*/  IMAD.MOV R13, RZ, RZ, -R13 ;  /* 0x000000ffff0d7224 */ /* 0x000fe400078e0a0d */
[--C-:B------:R-:W-:Y:S02]  /*2340*/  @!P5 IMAD.IADD R54, R54, 0x1, -R4.reuse ;  /* 0x000000013636d824 */ /* 0x100fe400078e0a04 */
[----:B------:R-:W-:Y:S01]  /*2350*/  @!P6 IMAD.IADD R50, R50, 0x1, -R4 ;  /* 0x000000013232e824 */ /* 0x000fe200078e0a04 */
[C---:B------:R-:W-:Y:S01]  /*2360*/  ISETP.GT.U32.AND P6, PT, R4.reuse, R51, PT ;  /* 0x000000330400720c */ /* 0x040fe20003fc4070 */
[----:B------:R-:W-:Y:S01]  /*2370*/  IMAD.MOV R24, RZ, RZ, -R24 ;  /* 0x000000ffff187224 */ /* 0x000fe200078e0a18 */
[C---:B------:R-:W-:Y:S01]  /*2380*/  ISETP.GT.U32.AND P5, PT, R4.reuse, R54, PT ;  /* 0x000000360400720c */ /* 0x040fe20003fa4070 */
[----:B------:R-:W-:Y:S01]  /*2390*/  IMAD R56, R4, R13, R27 ;  /* 0x0000000d04387224 */ /* 0x000fe200078e021b */
[----:B------:R-:W-:Y:S01]  /*23a0*/  @!P0 IADD3 R50, -R50, RZ, RZ ;  /* 0x000000ff32328210 */ /* 0x000fe20007ffe1ff */
[C---:B------:R-:W-:Y:S01]  /*23b0*/  IMAD R55, R4.reuse, R24, R55 ;  /* 0x0000001804377224 */ /* 0x040fe200078e0237 */
[----:B------:R-:W-:Y:S01]  /*23c0*/  IADD3 R24, R3, 0x22, RZ ;  /* 0x0000002203187810 */ /* 0x000fe20007ffe0ff */
[----:B------:R-:W-:Y:S01]  /*23d0*/  @!P2 IMAD.MOV R52, RZ, RZ, -R52 ;  /* 0x000000ffff34a224 */ /* 0x000fe200078e0a34 */
[----:B------:R-:W-:Y:S01]  /*23e0*/  ISETP.GT.U32.AND P2, PT, R4, R56, PT ;  /* 0x000000380400720c */ /* 0x000fe20003f44070 */
[----:B------:R-:W-:Y:S01]  /*23f0*/  IMAD.HI.U32 R12, R0, R25, RZ ;  /* 0x00000019000c7227 */ /* 0x000fe200078e00ff */
[----:B------:R-:W-:-:S02]  /*2400*/  IABS R57, R24 ;  /* 0x0000001800397213 */ /* 0x000fc40000000000 */
[----:B------:R-:W-:Y:S01]  /*2410*/  IADD3 R27, R3, 0x24, RZ ;  /* 0x00000024031b7810 */ /* 0x000fe20007ffe0ff */
[--C-:B------:R-:W-:Y:S01]  /*2420*/  @!P6 IMAD.IADD R51, R51, 0x1, -R4.reuse ;  /* 0x000000013333e824 */ /* 0x100fe200078e0a04 */
[----:B------:R-:W-:Y:S01]  /*2430*/  IADD3 R12, -R12, RZ, RZ ;  /* 0x000000ff0c0c7210 */ /* 0x000fe20007ffe1ff */
[--C-:B------:R-:W-:Y:S01]  /*2440*/  @!P5 IMAD.IADD R54, R54, 0x1, -R4.reuse ;  /* 0x000000013636d824 */ /* 0x100fe200078e0a04 */
[----:B------:R-:W-:Y:S01]  /*2450*/  ISETP.GT.U32.AND P5, PT, R4, R55, PT ;  /* 0x000000370400720c */ /* 0x000fe20003fa4070 */
[----:B------:R-:W-:Y:S01]  /*2460*/  @!P3 IMAD.MOV R53, RZ, RZ, -R53 ;  /* 0x000000ffff35b224 */ /* 0x000fe200078e0a35 */
[----:B------:R-:W-:Y:S01]  /*2470*/  ISETP.GE.AND P6, PT, R26, RZ, PT ;  /* 0x000000ff1a00720c */ /* 0x000fe20003fc6270 */
[----:B------:R-:W-:Y:S01]  /*2480*/  IMAD R58, R4, R12, R25 ;  /* 0x0000000c043a7224 */ /* 0x000fe200078e0219 */
[----:B------:R-:W-:Y:S01]  /*2490*/  IADD3 R26, R3, 0x23, RZ ;  /* 0x00000023031a7810 */ /* 0x000fe20007ffe0ff */
[----:B------:R-:W-:Y:S01]  /*24a0*/  @!P2 IMAD.IADD R56, R56, 0x1, -R4 ;  /* 0x000000013838a824 */ /* 0x000fe200078e0a04 */
[----:B------:R-:W-:Y:S01]  /*24b0*/  ISETP.GT.U32.AND P0, PT, R4, R51, PT ;  /* 0x000000330400720c */ /* 0x000fe20003f04070 */
[----:B------:R-:W-:Y:S01]  /*24c0*/  IMAD.HI.U32 R12, R0, R57, RZ ;  /* 0x00000039000c7227 */ /* 0x000fe200078e00ff */
[----:B------:R-:W-:-:S02]  /*24d0*/  IABS R59, R26 ;  /* 0x0000001a003b7213 */ /* 0x000fc40000000000 */
[----:B------:R-:W-:Y:S01]  /*24e0*/  ISETP.GT.U32.AND P3, PT, R4, R58, PT ;  /* 0x0000003a0400720c */ /* 0x000fe20003f64070 */
[----:B------:R-:W-:Y:S01]  /*24f0*/  IMAD.MOV R13, RZ, RZ, -R12 ;  /* 0x000000ffff0d7224 */ /* 0x000fe200078e0a0c */
[----:B------:R-:W-:Y:S01]  /*2500*/  @!P1 IADD3 R54, -R54, RZ, RZ ;  /* 0x000000ff36369210 */ /* 0x000fe20007ffe1ff */
[----:B------:R-:W-:Y:S01]  /*2510*/  IMAD.HI.U32 R12, R0, R59, RZ ;  /* 0x0000003b000c7227 */ /* 0x000fe200078e00ff */
[----:B------:R-:W-:Y:S02]  /*2520*/  @!P5 IADD3 R55, R55, -R4, RZ ;  /* 0x800000043737d210 */ /* 0x000fe40007ffe0ff */
[----:B------:R-:W-:Y:S01]  /*2530*/  ISETP.GT.U32.AND P5, PT, R4, R56, PT ;  /* 0x000000380400720c */ /* 0x000fe20003fa4070 */
[----:B------:R-:W-:Y:S02]  /*2540*/  IMAD.MOV R12, RZ, RZ, -R12 ;  /* 0x000000ffff0c7224 */ /* 0x000fe400078e0a0c */
[--C-:B------:R-:W-:Y:S01]  /*2550*/  @!P0 IMAD.IADD R51, R51, 0x1, -R4.reuse ;  /* 0x0000000133338824 */ /* 0x100fe200078e0a04 */
[----:B------:R-:W-:Y:S01]  /*2560*/  ISETP.GE.AND P0, PT, R28, RZ, PT ;  /* 0x000000ff1c00720c */ /* 0x000fe20003f06270 */
[----:B------:R-:W-:Y:S01]  /*2570*/  IMAD R59, R4, R12, R59 ;  /* 0x0000000c043b7224 */ /* 0x000fe200078e023b */
[----:B------:R-:W-:Y:S01]  /*2580*/  IADD3 R28, R3, 0x25, RZ ;  /* 0x00000025031c7810 */ /* 0x000fe20007ffe0ff */
[----:B------:R-:W-:Y:S01]  /*2590*/  @!P3 IMAD.IADD R58, R58, 0x1, -R4 ;  /* 0x000000013a3ab824 */ /* 0x000fe200078e0a04 */
[----:B------:R-:W-:Y:S01]  /*25a0*/  ISETP.GE.AND P3, PT, R29, RZ, PT ;  /* 0x000000ff1d00720c */ /* 0x000fe20003f66270 */
[C---:B------:R-:W-:Y:S01]  /*25b0*/  IMAD R57, R4.reuse, R13, R57 ;  /* 0x0000000d04397224 */ /* 0x040fe200078e0239 */
[----:B------:R-:W-:Y:S01]  /*25c0*/  IABS R13, R27 ;  /* 0x0000001b000d7213 */ /* 0x000fe20000000000 */
[----:B------:R-:W-:Y:S01]  /*25d0*/  VIADD R29, R3, 0x26 ;  /* 0x00000026031d7836 */ /* 0x000fe20000000000 */
[----:B------:R-:W-:Y:S01]  /*25e0*/  ISETP.GT.U32.AND P2, PT, R4, R58, PT ;  /* 0x0000003a0400720c */ /* 0x000fe20003f44070 */
[----:B------:R-:W-:Y:S01]  /*25f0*/  @!P4 IMAD.MOV R51, RZ, RZ, -R51 ;  /* 0x000000ffff33c224 */ /* 0x000fe200078e0a33 */
[----:B------:R-:W-:Y:S01]  /*2600*/  @!P5 IADD3 R56, R56, -R4, RZ ;  /* 0x800000043838d210 */ /* 0x000fe20007ffe0ff */
[----:B------:R-:W-:Y:S01]  /*2610*/  IMAD.HI.U32 R12, R0, R13, RZ ;  /* 0x0000000d000c7227 */ /* 0x000fe200078e00ff */
[----:B------:R-:W-:-:S02]  /*2620*/  ISETP.GT.U32.AND P5, PT, R4, R59, PT ;  /* 0x0000003b0400720c */ /* 0x000fc40003fa4070 */
[----:B------:R-:W-:Y:S01]  /*2630*/  IABS R61, R28 ;  /* 0x0000001c003d7213 */ /* 0x000fe20000000000 */
[----:B------:R-:W-:Y:S01]  /*2640*/  IMAD.MOV R60, RZ, RZ, -R12 ;  /* 0x000000ffff3c7224 */ /* 0x000fe200078e0a0c */
[----:B------:R-:W-:Y:S01]  /*2650*/  ISETP.GT.U32.AND P4, PT, R4, R55, PT ;  /* 0x000000370400720c */ /* 0x000fe20003f84070 */
[----:B------:R-:W-:Y:S01]  /*2660*/  @!P0 IMAD.MOV R56, RZ, RZ, -R56 ;  /* 0x000000ffff388224 */ /* 0x000fe200078e0a38 */
[----:B------:R-:W-:Y:S01]  /*2670*/  IABS R25, R29 ;  /* 0x0000001d00197213 */ /* 0x000fe20000000000 */
[----:B------:R-:W-:Y:S01]  /*2680*/  IMAD.HI.U32 R12, R0, R61, RZ ;  /* 0x0000003d000c7227 */ /* 0x000fe200078e00ff */
[----:B------:R-:W-:-:S03]  /*2690*/  ISETP.GE.AND P0, PT, R27, RZ, PT ;  /* 0x000000ff1b00720c */ /* 0x000fc60003f06270 */
[----:B------:R-:W-:Y:S02]  /*26a0*/  IMAD R60, R4, R60, R13 ;  /* 0x0000003c043c7224 */ /* 0x000fe400078e020d */
[----:B------:R-:W-:Y:S02]  /*26b0*/  @!P5 IMAD.IADD R59, R59, 0x1, -R4 ;  /* 0x000000013b3bd824 */ /* 0x000fe400078e0a04 */
[----:B------:R-:W-:Y:S02]  /*26c0*/  IMAD.MOV R13, RZ, RZ, -R12 ;  /* 0x000000ffff0d7224 */ /* 0x000fe400078e0a0c */
[----:B------:R-:W-:Y:S01]  /*26d0*/  @!P2 IMAD.IADD R58, R58, 0x1, -R4 ;  /* 0x000000013a3aa824 */ /* 0x000fe200078e0a04 */
[C---:B------:R-:W-:Y:S01]  /*26e0*/  ISETP.GT.U32.AND P5, PT, R4.reuse, R59, PT ;  /* 0x0000003b0400720c */ /* 0x040fe20003fa4070 */
[C---:B------:R-:W-:Y:S01]  /*26f0*/  IMAD R61, R4.reuse, R13, R61 ;  /* 0x0000000d043d7224 */ /* 0x040fe200078e023d */
[----:B------:R-:W-:Y:S01]  /*2700*/  ISETP.GT.U32.AND P2, PT, R4, R57, PT ;  /* 0x000000390400720c */ /* 0x000fe20003f44070 */
[----:B------:R-:W-:-:S04]  /*2710*/  IMAD.HI.U32 R12, R0, R25, RZ ;  /* 0x00000019000c7227 */ /* 0x000fc800078e00ff */
[----:B------:R-:W-:Y:S01]  /*2720*/  VIADD R13, R3, 0x27 ;  /* 0x00000027030d7836 */ /* 0x000fe20000000000 */
[----:B------:R-:W-:Y:S01]  /*2730*/  IADD3 R12, -R12, RZ, RZ ;  /* 0x000000ff0c0c7210 */ /* 0x000fe20007ffe1ff */
[----:B------:R-:W-:Y:S01]  /*2740*/  @!P4 IMAD.IADD R55, R55, 0x1, -R4 ;  /* 0x000000013737c824 */ /* 0x000fe200078e0a04 */
[----:B------:R-:W-:Y:S01]  /*2750*/  ISETP.GE.AND P4, PT, R24, RZ, PT ;  /* 0x000000ff1800720c */ /* 0x000fe20003f86270 */
[----:B------:R-:W-:Y:S01]  /*2760*/  @!P6 IMAD.MOV R58, RZ, RZ, -R58 ;  /* 0x000000ffff3ae224 */ /* 0x000fe200078e0a3a */
[----:B------:R-:W-:Y:S01]  /*2770*/  IABS R65, R13 ;  /* 0x0000000d00417213 */ /* 0x000fe20000000000 */
[----:B------:R-:W-:Y:S01]  /*2780*/  @!P5 IMAD.IADD R59, R59, 0x1, -R4 ;  /* 0x000000013b3bd824 */ /* 0x000fe200078e0a04 */
[C---:B------:R-:W-:Y:S01]  /*2790*/  ISETP.GT.U32.AND P5, PT, R4.reuse, R61, PT ;  /* 0x0000003d0400720c */ /* 0x040fe20003fa4070 */
[----:B------:R-:W-:Y:S01]  /*27a0*/  IMAD R64, R4, R12, R25 ;  /* 0x0000000c04407224 */ /* 0x000fe200078e0219 */
[----:B------:R-:W-:Y:S01]  /*27b0*/  @!P2 IADD3 R57, R57, -R4, RZ ;  /* 0x800000043939a210 */ /* 0x000fe20007ffe0ff */
[----:B------:R-:W-:Y:S01]  /*27c0*/  IMAD.HI.U32 R12, R0, R65, RZ ;  /* 0x00000041000c7227 */ /* 0x000fe200078e00ff */
[----:B------:R-:W-:-:S02]  /*27d0*/  ISETP.GE.AND P2, PT, R26, RZ, PT ;  /* 0x000000ff1a00720c */ /* 0x000fc40003f46270 */
[C---:B------:R-:W-:Y:S01]  /*27e0*/  ISETP.GT.U32.AND P1, PT, R4.reuse, R57, PT ;  /* 0x000000390400720c */ /* 0x040fe20003f24070 */
[----:B------:R-:W-:Y:S01]  /*27f0*/  IMAD.MOV R12, RZ, RZ, -R12 ;  /* 0x000000ffff0c7224 */ /* 0x000fe200078e0a0c */
[C---:B------:R-:W-:Y:S01]  /*2800*/  ISETP.GT.U32.AND P6, PT, R4.reuse, R60, PT ;  /* 0x0000003c0400720c */ /* 0x040fe20003fc4070 */
[----:B------:R-:W-:Y:S01]  /*2810*/  VIADD R26, R3, 0x2a ;  /* 0x0000002a031a7836 */ /* 0x000fe20000000000 */
[----:B------:R-:W-:Y:S01]  /*2820*/  @!P3 IADD3 R55, -R55, RZ, RZ ;  /* 0x000000ff3737b210 */ /* 0x000fe20007ffe1ff */
[----:B------:R-:W-:Y:S01]  /*2830*/  IMAD R65, R4, R12, R65 ;  /* 0x0000000c04417224 */ /* 0x000fe200078e0241 */
[----:B------:R-:W-:Y:S01]  /*2840*/  ISETP.GE.AND P3, PT, R28, RZ, PT ;  /* 0x000000ff1c00720c */ /* 0x000fe20003f66270 */
[----:B------:R-:W-:Y:S01]  /*2850*/  VIADD R24, R3, 0x29 ;  /* 0x0000002903187836 */ /* 0x000fe20000000000 */
[----:B------:R-:W-:Y:S01]  /*2860*/  @!P5 IADD3 R61, R61, -R4, RZ ;  /* 0x800000043d3dd210 */ /* 0x000fe20007ffe0ff */
[----:B------:R-:W-:Y:S01]  /*2870*/  VIADD R28, R3, 0x31 ;  /* 0x00000031031c7836 */ /* 0x000fe20000000000 */
[----:B------:R-:W-:Y:S01]  /*2880*/  IABS R67, R26 ;  /* 0x0000001a00437213 */ /* 0x000fe20000000000 */
[----:B------:R-:W-:Y:S01]  /*2890*/  @!P2 IMAD.MOV R59, RZ, RZ, -R59 ;  /* 0x000000ffff3ba224 */ /* 0x000fe200078e0a3b */
[C---:B------:R-:W-:Y:S01]  /*28a0*/  ISETP.GT.U32.AND P5, PT, R4.reuse, R61, PT ;  /* 0x0000003d0400720c */ /* 0x040fe20003fa4070 */
[--C-:B------:R-:W-:Y:S01]  /*28b0*/  @!P1 IMAD.IADD R57, R57, 0x1, -R4.reuse ;  /* 0x0000000139399824 */ /* 0x100fe200078e0a04 */
[----:B------:R-:W-:Y:S01]  /*28c0*/  ISETP.GT.U32.AND P2, PT, R4, R64, PT ;  /* 0x000000400400720c */ /* 0x000fe20003f44070 */
[----:B------:R-:W-:Y:S01]  /*28d0*/  @!P6 IMAD.IADD R60, R60, 0x1, -R4 ;  /* 0x000000013c3ce824 */ /* 0x000fe200078e0a04 */
[----:B------:R-:W-:-:S02]  /*28e0*/  IABS R27, R24 ;  /* 0x00000018001b7213 */ /* 0x000fc40000000000 */
[----:B------:R-:W-:Y:S02]  /*28f0*/  @!P4 IADD3 R57, -R57, RZ, RZ ;  /* 0x000000ff3939c210 */ /* 0x000fe40007ffe1ff */
[----:B------:R-:W-:Y:S01]  /*2900*/  ISETP.GE.AND P4, PT, R13, RZ, PT ;  /* 0x000000ff0d00720c */ /* 0x000fe20003f86270 */
[----:B------:R-:W-:Y:S01]  /*2910*/  VIADD R13, R3, 0x28 ;  /* 0x00000028030d7836 */ /* 0x000fe20000000000 */
[----:B------:R-:W-:Y:S02]  /*2920*/  ISETP.GT.U32.AND P6, PT, R4, R60, PT ;  /* 0x0000003c0400720c */ /* 0x000fe40003fc4070 */
[----:B------:R-:W-:Y:S02]  /*2930*/  ISETP.GE.AND P1, PT, R29, RZ, PT ;  /* 0x000000ff1d00720c */ /* 0x000fe40003f26270 */
[----:B------:R-:W-:Y:S01]  /*2940*/  @!P5 IADD3 R61, R61, -R4, RZ ;  /* 0x800000043d3dd210 */ /* 0x000fe20007ffe0ff */
[----:B------:R-:W-:Y:S01]  /*2950*/  @!P2 IMAD.IADD R64, R64, 0x1, -R4 ;  /* 0x000000014040a824 */ /* 0x000fe200078e0a04 */
[----:B------:R-:W-:-:S02]  /*2960*/  ISETP.GT.U32.AND P5, PT, R4, R65, PT ;  /* 0x000000410400720c */ /* 0x000fc40003fa4070 */
[----:B------:R-:W-:Y:S01]  /*2970*/  IABS R25, R13 ;  /* 0x0000000d00197213 */ /* 0x000fe20000000000 */
[----:B------:R-:W-:Y:S01]  /*2980*/  @!P3 IMAD.MOV R61, RZ, RZ, -R61 ;  /* 0x000000ffff3db224 */ /* 0x000fe200078e0a3d */
[----:B------:R-:W-:Y:S02]  /*2990*/  ISETP.GT.U32.AND P2, PT, R4, R64, PT ;  /* 0x000000400400720c */ /* 0x000fe40003f44070 */
[----:B------:R-:W-:Y:S01]  /*29a0*/  ISETP.GE.AND P3, PT, R26, RZ, PT ;  /* 0x000000ff1a00720c */ /* 0x000fe20003f66270 */
[----:B------:R-:W-:Y:S01]  /*29b0*/  IMAD.HI.U32 R12, R0, R25, RZ ;  /* 0x00000019000c7227 */ /* 0x000fe200078e00ff */
[-C--:B------:R-:W-:Y:S02]  /*29c0*/  @!P6 IADD3 R60, R60, -R4.reuse, RZ ;  /* 0x800000043c3ce210 */ /* 0x080fe40007ffe0ff */
[----:B------:R-:W-:Y:S01]  /*29d0*/  ISETP.GE.AND P6, PT, R13, RZ, PT ;  /* 0x000000ff0d00720c */ /* 0x000fe20003fc6270 */
[----:B------:R-:W-:Y:S01]  /*29e0*/  IMAD.MOV R12, RZ, RZ, -R12 ;  /* 0x000000ffff0c7224 */ /* 0x000fe200078e0a0c */
[----:B------:R-:W-:Y:S01]  /*29f0*/  IADD3 R26, R3, 0x2c, RZ ;  /* 0x0000002c031a7810 */ /* 0x000fe20007ffe0ff */
[----:B------:R-:W-:Y:S01]  /*2a00*/  IMAD.HI.U32 R13, R0, R27, RZ ;  /* 0x0000001b000d7227 */ /* 0x000fe200078e00ff */
[----:B------:R-:W-:-:S02]  /*2a10*/  @!P5 IADD3 R65, R65, -R4, RZ ;  /* 0x800000044141d210 */ /* 0x000fc40007ffe0ff */
[----:B------:R-:W-:Y:S01]  /*2a20*/  IABS R71, R26 ;  /* 0x0000001a00477213 */ /* 0x000fe20000000000 */
[C---:B------:R-:W-:Y:S01]  /*2a30*/  IMAD R68, R4.reuse, R12, R25 ;  /* 0x0000000c04447224 */ /* 0x040fe200078e0219 */
[----:B------:R-:W-:Y:S01]  /*2a40*/  ISETP.GT.U32.AND P5, PT, R4, R65, PT ;  /* 0x000000410400720c */ /* 0x000fe20003fa4070 */
[----:B------:R-:W-:Y:S01]  /*2a50*/  IMAD.HI.U32 R12, R0, R67, RZ ;  /* 0x00000043000c7227 */ /* 0x000fe200078e00ff */
[----:B------:R-:W-:Y:S02]  /*2a60*/  IADD3 R13, -R13, RZ, RZ ;  /* 0x000000ff0d0d7210 */ /* 0x000fe40007ffe1ff */
[----:B------:R-:W-:Y:S01]  /*2a70*/  IADD3 R29, R3, 0x32, RZ ;  /* 0x00000032031d7810 */ /* 0x000fe20007ffe0ff */
[----:B------:R-:W-:Y:S01]  /*2a80*/  @!P2 IMAD.IADD R64, R64, 0x1, -R4 ;  /* 0x000000014040a824 */ /* 0x000fe200078e0a04 */
[C---:B------:R-:W-:Y:S01]  /*2a90*/  ISETP.GT.U32.AND P2, PT, R4.reuse, R68, PT ;  /* 0x000000440400720c */ /* 0x040fe20003f44070 */
[----:B------:R-:W-:Y:S02]  /*2aa0*/  IMAD.MOV R12, RZ, RZ, -R12 ;  /* 0x000000ffff0c7224 */ /* 0x000fe400078e0a0c */
[----:B------:R-:W-:-:S02]  /*2ab0*/  IMAD R66, R4, R13, R27 ;  /* 0x0000000d04427224 */ /* 0x000fc400078e021b */
[C---:B------:R-:W-:Y:S02]  /*2ac0*/  IMAD R67, R4.reuse, R12, R67 ;  /* 0x0000000c04437224 */ /* 0x040fe400078e0243 */
[----:B------:R-:W-:Y:S02]  /*2ad0*/  @!P5 IMAD.IADD R65, R65, 0x1, -R4 ;  /* 0x000000014141d824 */ /* 0x000fe400078e0a04 */
[C---:B------:R-:W-:Y:S01]  /*2ae0*/  VIADD R27, R3.reuse, 0x2d ;  /* 0x0000002d031b7836 */ /* 0x040fe20000000000 */
[----:B------:R-:W-:Y:S01]  /*2af0*/  ISETP.GT.U32.AND P5, PT, R4, R67, PT ;  /* 0x000000430400720c */ /* 0x000fe20003fa4070 */
[----:B------:R-:W-:Y:S01]  /*2b00*/  @!P0 IMAD.MOV R60, RZ, RZ, -R60 ;  /* 0x000000ffff3c8224 */ /* 0x000fe200078e0a3c */
[----:B------:R-:W-:Y:S01]  /*2b10*/  ISETP.GE.AND P0, PT, R24, RZ, PT ;  /* 0x000000ff1800720c */ /* 0x000fe20003f06270 */
[----:B------:R-:W-:Y:S01]  /*2b20*/  VIADD R24, R3, 0x2b ;  /* 0x0000002b03187836 */ /* 0x000fe20000000000 */
[----:B------:R-:W-:Y:S01]  /*2b30*/  @!P2 IADD3 R68, R68, -R4, RZ ;  /* 0x800000044444a210 */ /* 0x000fe20007ffe0ff */
[----:B------:R-:W-:Y:S01]  /*2b40*/  @!P1 IMAD.MOV R64, RZ, RZ, -R64 ;  /* 0x000000ffff409224 */ /* 0x000fe200078e0a40 */
[----:B------:R-:W-:Y:S01]  /*2b50*/  ISETP.GT.U32.AND P1, PT, R4, R66, PT ;  /* 0x000000420400720c */ /* 0x000fe20003f24070 */
[----:B------:R-:W-:Y:S01]  /*2b60*/  IMAD.HI.U32 R13, R0, R71, RZ ;  /* 0x00000047000d7227 */ /* 0x000fe200078e00ff */
[----:B------:R-:W-:-:S02]  /*2b70*/  ISETP.GT.U32.AND P2, PT, R4, R68, PT ;  /* 0x000000440400720c */ /* 0x000fc40003f44070 */
[----:B------:R-:W-:Y:S01]  /*2b80*/  IABS R25, R27 ;  /* 0x0000001b00197213 */ /* 0x000fe20000000000 */
[----:B------:R-:W-:Y:S01]  /*2b90*/  IMAD.MOV R13, RZ, RZ, -R13 ;  /* 0x000000ffff0d7224 */ /* 0x000fe200078e0a0d */
[----:B------:R-:W-:Y:S01]  /*2ba0*/  @!P4 IADD3 R65, -R65, RZ, RZ ;  /* 0x000000ff4141c210 */ /* 0x000fe20007ffe1ff */
[----:B------:R-:W-:Y:S01]  /*2bb0*/  @!P5 IMAD.IADD R67, R67, 0x1, -R4 ;  /* 0x000000014343d824 */ /* 0x000fe200078e0a04 */
[----:B------:R-:W-:Y:S01]  /*2bc0*/  IABS R69, R24 ;  /* 0x0000001800457213 */ /* 0x000fe20000000000 */
[----:B------:R-:W-:Y:S01]  /*2bd0*/  IMAD R71, R4, R13, R71 ;  /* 0x0000000d04477224 */ /* 0x000fe200078e0247 */
[----:B------:R-:W-:Y:S01]  /*2be0*/  ISETP.GE.AND P4, PT, R24, RZ, PT ;  /* 0x000000ff1800720c */ /* 0x000fe20003f86270 */
[----:B------:R-:W-:Y:S01]  /*2bf0*/  IMAD.HI.U32 R24, R0, R25, RZ ;  /* 0x0000001900187227 */ /* 0x000fe200078e00ff */
[----:B------:R-:W-:-:S03]  /*2c00*/  ISETP.GT.U32.AND P5, PT, R4, R67, PT ;  /* 0x000000430400720c */ /* 0x000fc60003fa4070 */
[----:B------:R-:W-:Y:S01]  /*2c10*/  @!P2 IADD3 R68, R68, -R4, RZ ;  /* 0x800000044444a210 */ /* 0x000fe20007ffe0ff */
[----:B------:R-:W-:Y:S01]  /*2c20*/  IMAD.MOV R24, RZ, RZ, -R24 ;  /* 0x000000ffff187224 */ /* 0x000fe200078e0a18 */
[----:B------:R-:W-:Y:S01]  /*2c30*/  ISETP.GE.AND P2, PT, R26, RZ, PT ;  /* 0x000000ff1a00720c */ /* 0x000fe20003f46270 */
[----:B------:R-:W-:Y:S02]  /*2c40*/  @!P1 IMAD.IADD R66, R66, 0x1, -R4 ;  /* 0x0000000142429824 */ /* 0x000fe400078e0a04 */
[C---:B------:R-:W-:Y:S02]  /*2c50*/  IMAD R70, R4.reuse, R24, R25 ;  /* 0x0000001804467224 */ /* 0x040fe400078e0219 */
[----:B------:R-:W-:Y:S01]  /*2c60*/  @!P6 IMAD.MOV R68, RZ, RZ, -R68 ;  /* 0x000000ffff44e224 */ /* 0x000fe200078e0a44 */
[----:B------:R-:W-:Y:S01]  /*2c70*/  ISETP.GT.U32.AND P6, PT, R4, R71, PT ;  /* 0x000000470400720c */ /* 0x000fe20003fc4070 */
[----:B------:R-:W-:Y:S01]  /*2c80*/  IMAD.HI.U32 R12, R0, R69, RZ ;  /* 0x00000045000c7227 */ /* 0x000fe200078e00ff */
[----:B------:R-:W-:-:S03]  /*2c90*/  ISETP.GT.U32.AND P1, PT, R4, R66, PT ;  /* 0x000000420400720c */ /* 0x000fc60003f24070 */
[----:B------:R-:W-:Y:S01]  /*2ca0*/  @!P5 IMAD.IADD R67, R67, 0x1, -R4 ;  /* 0x000000014343d824 */ /* 0x000fe200078e0a04 */
[C---:B------:R-:W-:Y:S01]  /*2cb0*/  ISETP.GT.U32.AND P5, PT, R4.reuse, R70, PT ;  /* 0x000000460400720c */ /* 0x040fe20003fa4070 */
[C---:B------:R-:W-:Y:S02]  /*2cc0*/  VIADD R24, R3.reuse, 0x2f ;  /* 0x0000002f03187836 */ /* 0x040fe40000000000 */
[----:B------:R-:W-:Y:S02]  /*2cd0*/  IMAD.MOV R12, RZ, RZ, -R12 ;  /* 0x000000ffff0c7224 */ /* 0x000fe400078e0a0c */
[----:B------:R-:W-:Y:S01]  /*2ce0*/  VIADD R26, R3, 0x30 ;  /* 0x00000030031a7836 */ /* 0x000fe20000000000 */
[----:B------:R-:W-:Y:S01]  /*2cf0*/  IABS R73, R24 ;  /* 0x0000001800497213 */ /* 0x000fe20000000000 */
[----:B------:R-:W-:Y:S02]  /*2d00*/  IMAD R69, R4, R12, R69 ;  /* 0x0000000c04457224 */ /* 0x000fe400078e0245 */
[----:B------:R-:W-:Y:S01]  /*2d10*/  @!P6 IMAD.IADD R71, R71, 0x1, -R4 ;  /* 0x000000014747e824 */ /* 0x000fe200078e0a04 */
[----:B------:R-:W-:Y:S01]  /*2d20*/  @!P1 IADD3 R66, R66, -R4, RZ ;  /* 0x8000000442429210 */ /* 0x000fe20007ffe0ff */
[----:B------:R-:W-:Y:S01]  /*2d30*/  IMAD.HI.U32 R13, R0, R73, RZ ;  /* 0x00000049000d7227 */ /* 0x000fe200078e00ff */
[----:B------:R-:W-:-:S02]  /*2d40*/  ISETP.GT.U32.AND P1, PT, R4, R69, PT ;  /* 0x000000450400720c */ /* 0x000fc40003f24070 */
[----:B------:R-:W-:Y:S01]  /*2d50*/  IABS R75, R26 ;  /* 0x0000001a004b7213 */ /* 0x000fe20000000000 */
[----:B------:R-:W-:Y:S01]  /*2d60*/  @!P5 IMAD.IADD R70, R70, 0x1, -R4 ;  /* 0x000000014646d824 */ /* 0x000fe200078e0a04 */
[C---:B------:R-:W-:Y:S01]  /*2d70*/  ISETP.GT.U32.AND P5, PT, R4.reuse, R71, PT ;  /* 0x000000470400720c */ /* 0x040fe20003fa4070 */
[----:B------:R-:W-:Y:S01]  /*2d80*/  VIADD R12, R3, 0x2e ;  /* 0x0000002e030c7836 */ /* 0x000fe20000000000 */
[----:B------:R-:W-:Y:S01]  /*2d90*/  IADD3 R13, -R13, RZ, RZ ;  /* 0x000000ff0d0d7210 */ /* 0x000fe20007ffe1ff */
[----:B------:R-:W-:Y:S01]  /*2da0*/  @!P3 IMAD.MOV R67, RZ, RZ, -R67 ;  /* 0x000000ffff43b224 */ /* 0x000fe200078e0a43 */
[C---:B------:R-:W-:Y:S02]  /*2db0*/  ISETP.GT.U32.AND P3, PT, R4.reuse, R70, PT ;  /* 0x000000460400720c */ /* 0x040fe40003f64070 */
[----:B------:R-:W-:Y:S01]  /*2dc0*/  IABS R25, R12 ;  /* 0x0000000c00197213 */ /* 0x000fe20000000000 */
[----:B------:R-:W-:Y:S01]  /*2dd0*/  IMAD R73, R4, R13, R73 ;  /* 0x0000000d04497224 */ /* 0x000fe200078e0249 */
[----:B------:R-:W-:-:S02]  /*2de0*/  @!P0 IADD3 R66, -R66, RZ, RZ ;  /* 0x000000ff42428210 */ /* 0x000fc40007ffe1ff */
[----:B------:R-:W-:Y:S02]  /*2df0*/  @!P1 IADD3 R69, R69, -R4, RZ ;  /* 0x8000000445459210 */ /* 0x000fe40007ffe0ff */
[----:B------:R-:W-:Y:S01]  /*2e00*/  ISETP.GE.AND P1, PT, R12, RZ, PT ;  /* 0x000000ff0c00720c */ /* 0x000fe20003f26270 */
[--C-:B------:R-:W-:Y:S01]  /*2e10*/  @!P5 IMAD.IADD R71, R71, 0x1, -R4.reuse ;  /* 0x000000014747d824 */ /* 0x100fe200078e0a04 */
[----:B------:R-:W-:Y:S01]  /*2e20*/  ISETP.GT.U32.AND P5, PT, R4, R73, PT ;  /* 0x000000490400720c */ /* 0x000fe20003fa4070 */
[----:B------:R-:W-:Y:S01]  /*2e30*/  IMAD.HI.U32 R12, R0, R25, RZ ;  /* 0x00000019000c7227 */ /* 0x000fe200078e00ff */
[----:B------:R-:W-:Y:S02]  /*2e40*/  ISETP.GT.U32.AND P6, PT, R4, R69, PT ;  /* 0x000000450400720c */ /* 0x000fe40003fc4070 */
[----:B------:R-:W-:Y:S01]  /*2e50*/  @!P2 IADD3 R71, -R71, RZ, RZ ;  /* 0x000000ff4747a210 */ /* 0x000fe20007ffe1ff */
[----:B------:R-:W-:Y:S01]  /*2e60*/  @!P3 IMAD.IADD R70, R70, 0x1, -R4 ;  /* 0x000000014646b824 */ /* 0x000fe200078e0a04 */
[----:B------:R-:W-:-:S02]  /*2e70*/  IADD3 R12, -R12, RZ, RZ ;  /* 0x000000ff0c0c7210 */ /* 0x000fc40007ffe1ff */
[----:B------:R-:W-:Y:S02]  /*2e80*/  ISETP.GE.AND P0, PT, R27, RZ, PT ;  /* 0x000000ff1b00720c */ /* 0x000fe40003f06270 */
[----:B------:R-:W-:Y:S01]  /*2e90*/  IABS R27, R29 ;  /* 0x0000001d001b7213 */ /* 0x000fe20000000000 */
[----:B------:R-:W-:Y:S01]  /*2ea0*/  IMAD R72, R4, R12, R25 ;  /* 0x0000000c04487224 */ /* 0x000fe200078e0219 */
[----:B------:R-:W-:Y:S01]  /*2eb0*/  IABS R25, R28 ;  /* 0x0000001c00197213 */ /* 0x000fe20000000000 */
[----:B------:R-:W-:Y:S01]  /*2ec0*/  IMAD.HI.U32 R12, R0, R75, RZ ;  /* 0x0000004b000c7227 */ /* 0x000fe200078e00ff */
[----:B------:R-:W-:Y:S02]  /*2ed0*/  @!P5 IADD3 R73, R73, -R4, RZ ;  /* 0x800000044949d210 */ /* 0x000fe40007ffe0ff */
[----:B------:R-:W-:Y:S01]  /*2ee0*/  ISETP.GE.AND P3, PT, R24, RZ, PT ;  /* 0x000000ff1800720c */ /* 0x000fe20003f66270 */
[----:B------:R-:W-:Y:S01]  /*2ef0*/  @!P6 IMAD.IADD R69, R69, 0x1, -R4 ;  /* 0x000000014545e824 */ /* 0x000fe200078e0a04 */
[----:B------:R-:W-:-:S02]  /*2f00*/  ISETP.GT.U32.AND P6, PT, R4, R72, PT ;  /* 0x000000480400720c */ /* 0x000fc40003fc4070 */
[----:B------:R-:W-:Y:S01]  /*2f10*/  IADD3 R13, -R12, RZ, RZ ;  /* 0x000000ff0c0d7210 */ /* 0x000fe20007ffe1ff */
[----:B------:R-:W-:Y:S01]  /*2f20*/  IMAD.HI.U32 R12, R0, R25, RZ ;  /* 0x00000019000c7227 */ /* 0x000fe200078e00ff */
[C---:B------:R-:W-:Y:S02]  /*2f30*/  ISETP.GT.U32.AND P5, PT, R4.reuse, R73, PT ;  /* 0x000000490400720c */ /* 0x040fe40003fa4070 */
[----:B------:R-:W-:Y:S01]  /*2f40*/  IADD3 R24, R3, 0x33, RZ ;  /* 0x0000003303187810 */ /* 0x000fe20007ffe0ff */
[----:B------:R-:W-:Y:S02]  /*2f50*/  IMAD.MOV R12, RZ, RZ, -R12 ;  /* 0x000000ffff0c7224 */ /* 0x000fe400078e0a0c */
[C---:B------:R-:W-:Y:S01]  /*2f60*/  IMAD R75, R4.reuse, R13, R75 ;  /* 0x0000000d044b7224 */ /* 0x040fe200078e024b */
[----:B------:R-:W-:Y:S01]  /*2f70*/  IABS R77, R24 ;  /* 0x00000018004d7213 */ /* 0x000fe20000000000 */
[----:B------:R-:W-:Y:S02]  /*2f80*/  IMAD R74, R4, R12, R25 ;  /* 0x0000000c044a7224 */ /* 0x000fe400078e0219 */
[--C-:B------:R-:W-:Y:S01]  /*2f90*/  @!P6 IMAD.IADD R72, R72, 0x1, -R4.reuse ;  /* 0x000000014848e824 */ /* 0x100fe200078e0a04 */
[----:B------:R-:W-:Y:S01]  /*2fa0*/  ISETP.GT.U32.AND P2, PT, R4, R75, PT ;  /* 0x0000004b0400720c */ /* 0x000fe20003f44070 */
[----:B------:R-:W-:Y:S01]  /*2fb0*/  @!P4 IMAD.MOV R69, RZ, RZ, -R69 ;  /* 0x000000ffff45c224 */ /* 0x000fe200078e0a45 */
[----:B------:R-:W-:Y:S01]  /*2fc0*/  ISETP.GE.AND P6, PT, R26, RZ, PT ;  /* 0x000000ff1a00720c */ /* 0x000fe20003fc6270 */
[----:B------:R-:W-:Y:S01]  /*2fd0*/  @!P5 IMAD.IADD R73, R73, 0x1, -R4 ;  /* 0x000000014949d824 */ /* 0x000fe200078e0a04 */
[----:B------:R-:W-:Y:S01]  /*2fe0*/  ISETP.GT.U32.AND P5, PT, R4, R74, PT ;  /* 0x0000004a0400720c */ /* 0x000fe20003fa4070 */
[----:B------:R-:W-:Y:S01]  /*2ff0*/  IMAD.HI.U32 R13, R0, R27, RZ ;  /* 0x0000001b000d7227 */ /* 0x000fe200078e00ff */
[----:B------:R-:W-:-:S03]  /*3000*/  ISETP.GT.U32.AND P4, PT, R4, R72, PT ;  /* 0x000000480400720c */ /* 0x000fc60003f84070 */
[----:B------:R-:W-:Y:S02]  /*3010*/  VIADD R26, R3, 0x34 ;  /* 0x00000034031a7836 */ /* 0x000fe40000000000 */
[----:B------:R-:W-:Y:S02]  /*3020*/  IMAD.MOV R13, RZ, RZ, -R13 ;  /* 0x000000ffff0d7224 */ /* 0x000fe400078e0a0d */
[--C-:B------:R-:W-:Y:S01]  /*3030*/  @!P2 IMAD.IADD R75, R75, 0x1, -R4.reuse ;  /* 0x000000014b4ba824 */ /* 0x100fe200078e0a04 */
[----:B------:R-:W-:Y:S01]  /*3040*/  IABS R79, R26 ;  /* 0x0000001a004f7213 */ /* 0x000fe20000000000 */
[----:B------:R-:W-:Y:S01]  /*3050*/  IMAD R76, R4, R13, R27 ;  /* 0x0000000d044c7224 */ /* 0x000fe200078e021b */
[----:B------:R-:W-:Y:S01]  /*3060*/  IADD3 R27, R3, 0x35, RZ ;  /* 0x00000035031b7810 */ /* 0x000fe20007ffe0ff */
[----:B------:R-:W-:Y:S01]  /*3070*/  IMAD.HI.U32 R12, R0, R77, RZ ;  /* 0x0000004d000c7227 */ /* 0x000fe200078e00ff */
[----:B------:R-:W-:Y:S02]  /*3080*/  @!P5 IADD3 R74, R74, -R4, RZ ;  /* 0x800000044a4ad210 */ /* 0x000fe40007ffe0ff */
[----:B------:R-:W-:Y:S01]  /*3090*/  ISETP.GT.U32.AND P2, PT, R4, R75, PT ;  /* 0x0000004b0400720c */ /* 0x000fe20003f44070 */
[----:B------:R-:W-:Y:S01]  /*30a0*/  @!P4 IMAD.IADD R72, R72, 0x1, -R4 ;  /* 0x000000014848c824 */ /* 0x000fe200078e0a04 */
[----:B------:R-:W-:Y:S01]  /*30b0*/  ISETP.GT.U32.AND P5, PT, R4, R74, PT ;  /* 0x0000004a0400720c */ /* 0x000fe20003fa4070 */
[----:B------:R-:W-:Y:S01]  /*30c0*/  IMAD.HI.U32 R13, R0, R79, RZ ;  /* 0x0000004f000d7227 */ /* 0x000fe200078e00ff */
[----:B------:R-:W-:-:S02]  /*30d0*/  IABS R25, R27 ;  /* 0x0000001b00197213 */ /* 0x000fc40000000000 */
[----:B------:R-:W-:Y:S01]  /*30e0*/  ISETP.GE.AND P4, PT, R29, RZ, PT ;  /* 0x000000ff1d00720c */ /* 0x000fe20003f86270 */
[----:B------:R-:W-:Y:S01]  /*30f0*/  @!P1 IMAD.MOV R72, RZ, RZ, -R72 ;  /* 0x000000ffff489224 */ /* 0x000fe200078e0a48 */
[----:B------:R-:W-:Y:S01]  /*3100*/  ISETP.GT.U32.AND P1, PT, R4, R76, PT ;  /* 0x0000004c0400720c */ /* 0x000fe20003f24070 */
[----:B------:R-:W-:Y:S01]  /*3110*/  IMAD.MOV R12, RZ, RZ, -R12 ;  /* 0x000000ffff0c7224 */ /* 0x000fe200078e0a0c */
[----:B------:R-:W-:Y:S01]  /*3120*/  IADD3 R13, -R13, RZ, RZ ;  /* 0x000000ff0d0d7210 */ /* 0x000fe20007ffe1ff */
[----:B------:R-:W-:Y:S01]  /*3130*/  @!P3 IMAD.MOV R73, RZ, RZ, -R73 ;  /* 0x000000ffff49b224 */ /* 0x000fe200078e0a49 */
[----:B------:R-:W-:Y:S01]  /*3140*/  ISETP.GE.AND P3, PT, R24, RZ, PT ;  /* 0x000000ff1800720c */ /* 0x000fe20003f66270 */
[----:B------:R-:W-:Y:S01]  /*3150*/  IMAD R77, R4, R12, R77 ;  /* 0x0000000c044d7224 */ /* 0x000fe200078e024d */
[----:B------:R-:W-:Y:S01]  /*3160*/  IADD3 R24, R3, 0x36, RZ ;  /* 0x0000003603187810 */ /* 0x000fe20007ffe0ff */
[--C-:B------:R-:W-:Y:S01]  /*3170*/  @!P2 IMAD.IADD R75, R75, 0x1, -R4.reuse ;  /* 0x000000014b4ba824 */ /* 0x100fe200078e0a04 */
[----:B------:R-:W-:Y:S01]  /*3180*/  ISETP.GE.AND P2, PT, R26, RZ, PT ;  /* 0x000000ff1a00720c */ /* 0x000fe20003f46270 */
[--C-:B------:R-:W-:Y:S01]  /*3190*/  @!P5 IMAD.IADD R74, R74, 0x1, -R4.reuse ;  /* 0x000000014a4ad824 */ /* 0x100fe200078e0a04 */
[C---:B------:R-:W-:Y:S01]  /*31a0*/  ISETP.GT.U32.AND P5, PT, R4.reuse, R77, PT ;  /* 0x0000004d0400720c */ /* 0x040fe20003fa4070 */
[----:B------:R-:W-:Y:S01]  /*31b0*/  IMAD R79, R4, R13, R79 ;  /* 0x0000000d044f7224 */ /* 0x000fe200078e024f */
[----:B------:R-:W-:Y:S01]  /*31c0*/  @!P6 IADD3 R75, -R75, RZ, RZ ;  /* 0x000000ff4b4be210 */ /* 0x000fe20007ffe1ff */
[----:B------:R-:W-:Y:S01]  /*31d0*/  @!P1 IMAD.IADD R76, R76, 0x1, -R4 ;  /* 0x000000014c4c9824 */ /* 0x000fe200078e0a04 */
[----:B------:R-:W-:Y:S01]  /*31e0*/  IABS R13, R24 ;  /* 0x00000018000d7213 */ /* 0x000fe20000000000 */
[----:B------:R-:W-:Y:S01]  /*31f0*/  IMAD.HI.U32 R12, R0, R25, RZ ;  /* 0x00000019000c7227 */ /* 0x000fe200078e00ff */
[----:B------:R-:W-:-:S02]  /*3200*/  ISETP.GT.U32.AND P6, PT, R4, R79, PT ;  /* 0x0000004f0400720c */ /* 0x000fc40003fc4070 */
[C---:B------:R-:W-:Y:S01]  /*3210*/  ISETP.GT.U32.AND P1, PT, R4.reuse, R76, PT ;  /* 0x0000004c0400720c */ /* 0x040fe20003f24070 */
[----:B------:R-:W-:Y:S01]  /*3220*/  IMAD.MOV R12, RZ, RZ, -R12 ;  /* 0x000000ffff0c7224 */ /* 0x000fe200078e0a0c */
[C---:B------:R-:W-:Y:S01]  /*3230*/  IADD3 R29, R3.reuse, 0x3a, RZ ;  /* 0x0000003a031d7810 */ /* 0x040fe20007ffe0ff */
[----:B------:R-:W-:Y:S02]  /*3240*/  VIADD R26, R3, 0x38 ;  /* 0x00000038031a7836 */ /* 0x000fe40000000000 */
[----:B------:R-:W-:Y:S02]  /*3250*/  @!P5 IMAD.IADD R77, R77, 0x1, -R4 ;  /* 0x000000014d4dd824 */ /* 0x000fe400078e0a04 */
[----:B------:R-:W-:Y:S01]  /*3260*/  IMAD R80, R4, R12, R25 ;  /* 0x0000000c04507224 */ /* 0x000fe200078e0219 */
[----:B------:R-:W-:Y:S01]  /*3270*/  IABS R25, R26 ;  /* 0x0000001a00197213 */ /* 0x000fe20000000000 */
[----:B------:R-:W-:Y:S01]  /*3280*/  IMAD.HI.U32 R12, R0, R13, RZ ;  /* 0x0000000d000c7227 */ /* 0x000fe200078e00ff */
[----:B------:R-:W-:-:S02]  /*3290*/  ISETP.GT.U32.AND P5, PT, R4, R77, PT ;  /* 0x0000004d0400720c */ /* 0x000fc40003fa4070 */
[----:B------:R-:W-:Y:S01]  /*32a0*/  @!P6 IADD3 R79, R79, -R4, RZ ;  /* 0x800000044f4fe210 */ /* 0x000fe20007ffe0ff */
[----:B------:R-:W-:Y:S01]  /*32b0*/  @!P1 IMAD.IADD R76, R76, 0x1, -R4 ;  /* 0x000000014c4c9824 */ /* 0x000fe200078e0a04 */
[----:B------:R-:W-:Y:S01]  /*32c0*/  ISETP.GE.AND P1, PT, R24, RZ, PT ;  /* 0x000000ff1800720c */ /* 0x000fe20003f26270 */
[----:B------:R-:W-:Y:S01]  /*32d0*/  IMAD.MOV R12, RZ, RZ, -R12 ;  /* 0x000000ffff0c7224 */ /* 0x000fe200078e0a0c */
[C---:B------:R-:W-:Y:S01]  /*32e0*/  ISETP.GT.U32.AND P6, PT, R4.reuse, R79, PT ;  /* 0x0000004f0400720c */ /* 0x040fe20003fc4070 */
[----:B------:R-:W-:Y:S01]  /*32f0*/  @!P0 IMAD.MOV R70, RZ, RZ, -R70 ;  /* 0x000000ffff468224 */ /* 0x000fe200078e0a46 */
[----:B------:R-:W-:Y:S01]  /*3300*/  IADD3 R24, R3, 0x37, RZ ;  /* 0x0000003703187810 */ /* 0x000fe20007ffe0ff */
[----:B------:R-:W-:Y:S01]  /*3310*/  IMAD R78, R4, R12, R13 ;  /* 0x0000000c044e7224 */ /* 0x000fe200078e020d */
[----:B------:R-:W-:Y:S01]  /*3320*/  ISETP.GE.AND P0, PT, R28, RZ, PT ;  /* 0x000000ff1c00720c */ /* 0x000fe20003f06270 */
[----:B------:R-:W-:Y:S01]  /*3330*/  IMAD.HI.U32 R13, R0, R25, RZ ;  /* 0x00000019000d7227 */ /* 0x000fe200078e00ff */
[----:B------:R-:W-:-:S02]  /*3340*/  IABS R81, R24 ;  /* 0x0000001800517213 */ /* 0x000fc40000000000 */
[----:B------:R-:W-:Y:S01]  /*3350*/  @!P4 IADD3 R76, -R76, RZ, RZ ;  /* 0x000000ff4c4cc210 */ /* 0x000fe20007ffe1ff */
[--C-:B------:R-:W-:Y:S01]  /*3360*/  @!P5 IMAD.IADD R77, R77, 0x1, -R4.reuse ;  /* 0x000000014d4dd824 */ /* 0x100fe200078e0a04 */
[----:B------:R-:W-:Y:S01]  /*3370*/  ISETP.GT.U32.AND P5, PT, R4, R80, PT ;  /* 0x000000500400720c */ /* 0x000fe20003fa4070 */
[----:B------:R-:W-:Y:S01]  /*3380*/  IMAD.HI.U32 R12, R0, R81, RZ ;  /* 0x00000051000c7227 */ /* 0x000fe200078e00ff */
[----:B------:R-:W-:Y:S02]  /*3390*/  IADD3 R13, -R13, RZ, RZ ;  /* 0x000000ff0d0d7210 */ /* 0x000fe40007ffe1ff */
[----:B------:R-:W-:Y:S01]  /*33a0*/  @!P3 IADD3 R77, -R77, RZ, RZ ;  /* 0x000000ff4d4db210 */ /* 0x000fe20007ffe1ff */
[----:B------:R-:W-:Y:S01]  /*33b0*/  @!P6 IMAD.IADD R79, R79, 0x1, -R4 ;  /* 0x000000014f4fe824 */ /* 0x000fe200078e0a04 */
[C---:B------:R-:W-:Y:S01]  /*33c0*/  ISETP.GT.U32.AND P6, PT, R4.reuse, R78, PT ;  /* 0x0000004e0400720c */ /* 0x040fe20003fc4070 */
[----:B------:R-:W-:Y:S02]  /*33d0*/  IMAD.MOV R12, RZ, RZ, -R12 ;  /* 0x000000ffff0c7224 */ /* 0x000fe400078e0a0c */
[C---:B------:R-:W-:Y:S01]  /*33e0*/  IMAD R82, R4.reuse, R13, R25 ;  /* 0x0000000d04527224 */ /* 0x040fe200078e0219 */
[----:B------:R-:W-:Y:S01]  /*33f0*/  IABS R25, R31 ;  /* 0x0000001f00197213 */ /* 0x000fe20000000000 */
[----:B------:R-:W-:-:S02]  /*3400*/  IMAD R81, R4, R12, R81 ;  /* 0x0000000c04517224 */ /* 0x000fc400078e0251 */
[----:B------:R-:W-:Y:S01]  /*3410*/  @!P5 IADD3 R80, R80, -R4, RZ ;  /* 0x800000045050d210 */ /* 0x000fe20007ffe0ff */
[----:B------:R-:W-:Y:S02]  /*3420*/  VIADD R28, R3, 0x39 ;  /* 0x00000039031c7836 */ /* 0x000fe40000000000 */
[----:B------:R-:W-:Y:S01]  /*3430*/  ISETP.GT.U32.AND P5, PT, R4, R81, PT ;  /* 0x000000510400720c */ /* 0x000fe20003fa4070 */
[----:B------:R-:W-:Y:S01]  /*3440*/  @!P0 IMAD.MOV R74, RZ, RZ, -R74 ;  /* 0x000000ffff4a8224 */ /* 0x000fe200078e0a4a */
[----:B------:R-:W-:Y:S01]  /*3450*/  ISETP.GE.AND P0, PT, R27, RZ, PT ;  /* 0x000000ff1b00720c */ /* 0x000fe20003f06270 */
[----:B------:R-:W-:Y:S01]  /*3460*/  @!P6 IMAD.IADD R78, R78, 0x1, -R4 ;  /* 0x000000014e4ee824 */ /* 0x000fe200078e0a04 */
[----:B------:R-:W-:Y:S01]  /*3470*/  ISETP.GT.U32.AND P6, PT, R4, R82, PT ;  /* 0x000000520400720c */ /* 0x000fe20003fc4070 */
[----:B------:R-:W-:Y:S01]  /*3480*/  @!P2 IMAD.MOV R79, RZ, RZ, -R79 ;  /* 0x000000ffff4fa224 */ /* 0x000fe200078e0a4f */
[----:B------:R-:W-:Y:S02]  /*3490*/  IABS R83, R28 ;  /* 0x0000001c00537213 */ /* 0x000fe40000000000 */
[----:B------:R-:W-:-:S02]  /*34a0*/  IABS R27, R29 ;  /* 0x0000001d001b7213 */ /* 0x000fc40000000000 */
[----:B------:R-:W-:Y:S01]  /*34b0*/  ISETP.GT.U32.AND P4, PT, R4, R80, PT ;  /* 0x000000500400720c */ /* 0x000fe20003f84070 */
[----:B------:R-:W-:-:S04]  /*34c0*/  IMAD.HI.U32 R12, R0, R83, RZ ;  /* 0x00000053000c7227 */ /* 0x000fc800078e00ff */
[----:B------:R-:W-:Y:S01]  /*34d0*/  @!P5 IMAD.IADD R81, R81, 0x1, -R4 ;  /* 0x000000015151d824 */ /* 0x000fe200078e0a04 */
[----:B------:R-:W-:Y:S01]  /*34e0*/  ISETP.GT.U32.AND P5, PT, R4, R78, PT ;  /* 0x0000004e0400720c */ /* 0x000fe20003fa4070 */
[----:B------:R-:W-:Y:S02]  /*34f0*/  IMAD.MOV R12, RZ, RZ, -R12 ;  /* 0x000000ffff0c7224 */ /* 0x000fe400078e0a0c */
[----:B------:R-:W-:Y:S01]  /*3500*/  @!P6 IMAD.IADD R82, R82, 0x1, -R4 ;  /* 0x000000015252e824 */ /* 0x000fe200078e0a04 */
[C---:B------:R-:W-:Y:S01]  /*3510*/  ISETP.GT.U32.AND P6, PT, R4.reuse, R81, PT ;  /* 0x000000510400720c */ /* 0x040fe20003fc4070 */
[----:B------:R-:W-:Y:S02]  /*3520*/  IMAD R83, R4, R12, R83 ;  /* 0x0000000c04537224 */ /* 0x000fe400078e0253 */
[----:B------:R-:W-:Y:S01]  /*3530*/  IMAD.HI.U32 R12, R0, R25, RZ ;  /* 0x00000019000c7227 */ /* 0x000fe200078e00ff */
[C---:B------:R-:W-:Y:S02]  /*3540*/  ISETP.GT.U32.AND P3, PT, R4.reuse, R82, PT ;  /* 0x000000520400720c */ /* 0x040fe40003f64070 */
[----:B------:R-:W-:Y:S01]  /*3550*/  ISETP.GT.U32.AND P2, PT, R4, R83, PT ;  /* 0x000000530400720c */ /* 0x000fe20003f44070 */
[----:B------:R-:W-:-:S02]  /*3560*/  IMAD.MOV R12, RZ, RZ, -R12 ;  /* 0x000000ffff0c7224 */ /* 0x000fc400078e0a0c */
[----:B------:R-:W-:Y:S01]  /*3570*/  @!P5 IADD3 R78, R78, -R4, RZ ;  /* 0x800000044e4ed210 */ /* 0x000fe20007ffe0ff */
[----:B------:R-:W-:Y:S01]  /*3580*/  IMAD.HI.U32 R13, R0, R27, RZ ;  /* 0x0000001b000d7227 */ /* 0x000fe200078e00ff */
[----:B------:R-:W-:-:S03]  /*3590*/  ISETP.GE.AND P5, PT, R24, RZ, PT ;  /* 0x000000ff1800720c */ /* 0x000fc60003fa6270 */
[----:B------:R-:W-:Y:S01]  /*35a0*/  IMAD R86, R4, R12, R25 ;  /* 0x0000000c04567224 */ /* 0x000fe200078e0219 */
[----:B------:R-:W-:Y:S01]  /*35b0*/  IADD3 R13, -R13, RZ, RZ ;  /* 0x000000ff0d0d7210 */ /* 0x000fe20007ffe1ff */
[----:B------:R-:W-:Y:S01]  /*35c0*/  @!P6 IMAD.IADD R81, R81, 0x1, -R4 ;  /* 0x000000015151e824 */ /* 0x000fe200078e0a04 */
[----:B------:R-:W-:Y:S01]  /*35d0*/  @!P3 IADD3 R82, R82, -R4, RZ ;  /* 0x800000045252b210 */ /* 0x000fe20007ffe0ff */
[----:B------:R-:W-:Y:S01]  /*35e0*/  VIADD R24, R3, 0x3d ;  /* 0x0000003d03187836 */ /* 0x000fe20000000000 */
[----:B------:R-:W-:Y:S01]  /*35f0*/  ISETP.GT.U32.AND P6, PT, R4, R86, PT ;  /* 0x000000560400720c */ /* 0x000fe20003fc4070 */
[----:B------:R-:W-:Y:S01]  /*3600*/  IMAD.HI.U32 R12, R0, R87, RZ ;  /* 0x00000057000c7227 */ /* 0x000fe200078e00ff */
[----:B------:R-:W-:Y:S02]  /*3610*/  ISETP.GE.AND P3, PT, R26, RZ, PT ;  /* 0x000000ff1a00720c */ /* 0x000fe40003f66270 */
[----:B------:R-:W-:Y:S01]  /*3620*/  IABS R85, R24 ;  /* 0x0000001800557213 */ /* 0x000fe20000000000 */
[----:B------:R-:W-:-:S02]  /*3630*/  IMAD.MOV R12, RZ, RZ, -R12 ;  /* 0x000000ffff0c7224 */ /* 0x000fc400078e0a0c */
[----:B------:R-:W-:Y:S02]  /*3640*/  VIADD R25, R3, 0x3e ;  /* 0x0000003e03197836 */ /* 0x000fe40000000000 */
[----:B------:R-:W-:Y:S02]  /*3650*/  IMAD R87, R4, R12, R87 ;  /* 0x0000000c04577224 */ /* 0x000fe400078e0257 */
[----:B------:R-:W-:-:S04]  /*3660*/  IMAD.HI.U32 R12, R0, R85, RZ ;  /* 0x00000055000c7227 */ /* 0x000fc800078e00ff */
[----:B------:R-:W-:Y:S01]  /*3670*/  @!P6 IMAD.IADD R86, R86, 0x1, -R4 ;  /* 0x000000015656e824 */ /* 0x000fe200078e0a04 */
[----:B------:R-:W-:Y:S01]  /*3680*/  IADD3 R12, -R12, RZ, RZ ;  /* 0x000000ff0c0c7210 */ /* 0x000fe20007ffe1ff */
[----:B------:R-:W-:Y:S01]  /*3690*/  @!P3 IMAD.MOV R82, RZ, RZ, -R82 ;  /* 0x000000ffff52b224 */ /* 0x000fe200078e0a52 */
[C---:B------:R-:W-:Y:S01]  /*36a0*/  ISETP.GT.U32.AND P3, PT, R4.reuse, R87, PT ;  /* 0x000000570400720c */ /* 0x040fe20003f64070 */
[C---:B------:R-:W-:Y:S01]  /*36b0*/  IMAD R84, R4.reuse, R13, R27 ;  /* 0x0000000d04547224 */ /* 0x040fe200078e021b */
[C---:B------:R-:W-:Y:S01]  /*36c0*/  ISETP.GT.U32.AND P6, PT, R4.reuse, R86, PT ;  /* 0x000000560400720c */ /* 0x040fe20003fc4070 */
[----:B------:R-:W-:Y:S01]  /*36d0*/  IMAD R85, R4, R12, R85 ;  /* 0x0000000c04557224 */ /* 0x000fe200078e0255 */
[----:B------:R-:W-:Y:S01]  /*36e0*/  IABS R13, R25 ;  /* 0x00000019000d7213 */ /* 0x000fe20000000000 */
[--C-:B------:R-:W-:Y:S01]  /*36f0*/  @!P4 IMAD.IADD R80, R80, 0x1, -R4.reuse ;  /* 0x000000015050c824 */ /* 0x100fe200078e0a04 */
[----:B------:R-:W-:Y:S01]  /*3700*/  ISETP.GT.U32.AND P4, PT, R4, R84, PT ;  /* 0x000000540400720c */ /* 0x000fe20003f84070 */
[----:B------:R-:W-:Y:S01]  /*3710*/  @!P2 IMAD.IADD R83, R83, 0x1, -R4 ;  /* 0x000000015353a824 */ /* 0x000fe200078e0a04 */
[----:B------:R-:W-:Y:S01]  /*3720*/  ISETP.GE.AND P2, PT, R28, RZ, PT ;  /* 0x000000ff1c00720c */ /* 0x000fe20003f46270 */
[----:B------:R-:W-:Y:S01]  /*3730*/  IMAD.HI.U32 R12, R0, R13, RZ ;  /* 0x0000000d000c7227 */ /* 0x000fe200078e00ff */
[----:B------:R-:W-:-:S02]  /*3740*/  @!P0 IADD3 R80, -R80, RZ, RZ ;  /* 0x000000ff50508210 */ /* 0x000fc40007ffe1ff */
[----:B------:R-:W-:Y:S01]  /*3750*/  ISETP.GT.U32.AND P0, PT, R4, R83, PT ;  /* 0x000000530400720c */ /* 0x000fe20003f04070 */
[--C-:B------:R-:W-:Y:S01]  /*3760*/  @!P3 IMAD.IADD R87, R87, 0x1, -R4.reuse ;  /* 0x000000015757b824 */ /* 0x100fe200078e0a04 */
[----:B------:R-:W-:Y:S01]  /*3770*/  IADD3 R12, -R12, RZ, RZ ;  /* 0x000000ff0c0c7210 */ /* 0x000fe20007ffe1ff */
[----:B------:R-:W-:Y:S01]  /*3780*/  @!P6 IMAD.IADD R86, R86, 0x1, -R4 ;  /* 0x000000015656e824 */ /* 0x000fe200078e0a04 */
[C---:B------:R-:W-:Y:S01]  /*3790*/  ISETP.GT.U32.AND P6, PT, R4.reuse, R85, PT ;  /* 0x000000550400720c */ /* 0x040fe20003fc4070 */
[----:B------:R-:W-:Y:S01]  /*37a0*/  VIADD R26, R3, 0x3f ;  /* 0x0000003f031a7836 */ /* 0x000fe20000000000 */
[C---:B------:R-:W-:Y:S01]  /*37b0*/  ISETP.GT.U32.AND P3, PT, R4.reuse, R87, PT ;  /* 0x000000570400720c */ /* 0x040fe20003f64070 */
[----:B------:R-:W-:Y:S01]  /*37c0*/  IMAD R88, R4, R12, R13 ;  /* 0x0000000c04587224 */ /* 0x000fe200078e020d */
[----:B------:R-:W-:Y:S01]  /*37d0*/  @!P4 IADD3 R84, R84, -R4, RZ ;  /* 0x800000045454c210 */ /* 0x000fe20007ffe0ff */
[----:B------:R-:W-:Y:S01]  /*37e0*/  @!P1 IMAD.MOV R78, RZ, RZ, -R78 ;  /* 0x000000ffff4e9224 */ /* 0x000fe200078e0a4e */
[----:B------:R-:W-:Y:S01]  /*37f0*/  IABS R89, R26 ;  /* 0x0000001a00597213 */ /* 0x000fe20000000000 */
[----:B------:R-:W-:Y:S01]  /*3800*/  @!P5 IMAD.MOV R81, RZ, RZ, -R81 ;  /* 0x000000ffff51d224 */ /* 0x000fe200078e0a51 */
[----:B------:R-:W-:Y:S01]  /*3810*/  ISETP.GT.U32.AND P1, PT, R4, R84, PT ;  /* 0x000000540400720c */ /* 0x000fe20003f24070 */
[----:B------:R-:W-:Y:S01]  /*3820*/  @!P0 IMAD.IADD R83, R83, 0x1, -R4 ;  /* 0x0000000153538824 */ /* 0x000fe200078e0a04 */
[----:B------:R-:W-:Y:S01]  /*3830*/  ISETP.GE.AND P4, PT, R29, RZ, PT ;  /* 0x000000ff1d00720c */ /* 0x000fe20003f86270 */
[----:B------:R-:W-:Y:S01]  /*3840*/  IMAD.HI.U32 R12, R0, R89, RZ ;  /* 0x00000059000c7227 */ /* 0x000fe200078e00ff */
[----:B------:R-:W-:-:S02]  /*3850*/  IADD3 R28, R3, 0x40, RZ ;  /* 0x00000040031c7810 */ /* 0x000fc40007ffe0ff */
[----:B------:R-:W-:Y:S01]  /*3860*/  @!P6 IADD3 R85, R85, -R4, RZ ;  /* 0x800000045555e210 */ /* 0x000fe20007ffe0ff */
[----:B------:R-:W-:Y:S01]  /*3870*/  @!P3 IMAD.IADD R87, R87, 0x1, -R4 ;  /* 0x000000015757b824 */ /* 0x000fe200078e0a04 */
[C---:B------:R-:W-:Y:S01]  /*3880*/  ISETP.GT.U32.AND P3, PT, R4.reuse, R88, PT ;  /* 0x000000580400720c */ /* 0x040fe20003f64070 */
[----:B------:R-:W-:Y:S01]  /*3890*/  IMAD.MOV R12, RZ, RZ, -R12 ;  /* 0x000000ffff0c7224 */ /* 0x000fe200078e0a0c */
[C---:B------:R-:W-:Y:S01]  /*38a0*/  ISETP.GT.U32.AND P6, PT, R4.reuse, R85, PT ;  /* 0x000000550400720c */ /* 0x040fe20003fc4070 */
[----:B------:R-:W-:Y:S01]  /*38b0*/  VIADD R29, R3, 0x41 ;  /* 0x00000041031d7836 */ /* 0x000fe20000000000 */
[----:B------:R-:W-:Y:S01]  /*38c0*/  ISETP.GE.AND P5, PT, R31, RZ, PT ;  /* 0x000000ff1f00720c */ /* 0x000fe20003fa6270 */
[----:B------:R-:W-:Y:S01]  /*38d0*/  IMAD R89, R4, R12, R89 ;  /* 0x0000000c04597224 */ /* 0x000fe200078e0259 */
[----:B------:R-:W-:Y:S01]  /*38e0*/  IABS R91, R28 ;  /* 0x0000001c005b7213 */ /* 0x000fe20000000000 */
[----:B------:R-:W-:Y:S01]  /*38f0*/  @!P2 IMAD.MOV R83, RZ, RZ, -R83 ;  /* 0x000000ffff53a224 */ /* 0x000fe200078e0a53 */
[----:B------:R-:W-:Y:S01]  /*3900*/  ISETP.GE.AND P2, PT, R25, RZ, PT ;  /* 0x000000ff1900720c */ /* 0x000fe20003f46270 */
[----:B------:R-:W-:Y:S01]  /*3910*/  VIADD R31, R3, 0x42 ;  /* 0x00000042031f7836 */ /* 0x000fe20000000000 */
[----:B------:R-:W-:Y:S01]  /*3920*/  IABS R25, R29 ;  /* 0x0000001d00197213 */ /* 0x000fe20000000000 */
[----:B------:R-:W-:Y:S01]  /*3930*/  IMAD.HI.U32 R12, R0, R91, RZ ;  /* 0x0000005b000c7227 */ /* 0x000fe200078e00ff */
[----:B------:R-:W-:-:S02]  /*3940*/  @!P1 IADD3 R84, R84, -R4, RZ ;  /* 0x8000000454549210 */ /* 0x000fc40007ffe0ff */
[----:B------:R-:W-:Y:S01]  /*3950*/  IABS R27, R31 ;  /* 0x0000001f001b7213 */ /* 0x000fe20000000000 */
[--C-:B------:R-:W-:Y:S01]  /*3960*/  @!P6 IMAD.IADD R85, R85, 0x1, -R4.reuse ;  /* 0x000000015555e824 */ /* 0x100fe200078e0a04 */
[----:B------:R-:W-:Y:S01]  /*3970*/  ISETP.GT.U32.AND P6, PT, R4, R89, PT ;  /* 0x000000590400720c */ /* 0x000fe20003fc4070 */
[----:B------:R-:W-:Y:S01]  /*3980*/  @!P3 IMAD.IADD R88, R88, 0x1, -R4 ;  /* 0x000000015858b824 */ /* 0x000fe200078e0a04 */
[----:B------:R-:W-:Y:S01]  /*3990*/  ISETP.GE.AND P0, PT, R62, RZ, PT ;  /* 0x000000ff3e00720c */ /* 0x000fe20003f06270 */
[----:B------:R-:W-:Y:S01]  /*39a0*/  IMAD.HI.U32 R13, R0, R25, RZ ;  /* 0x00000019000d7227 */ /* 0x000fe200078e00ff */
[----:B------:R-:W-:Y:S02]  /*39b0*/  ISETP.GE.AND P1, PT, R24, RZ, PT ;  /* 0x000000ff1800720c */ /* 0x000fe40003f26270 */
[----:B------:R-:W-:Y:S01]  /*39c0*/  IADD3 R62, R3, 0x43, RZ ;  /* 0x00000043033e7810 */ /* 0x000fe20007ffe0ff */
[----:B------:R-:W-:Y:S01]  /*39d0*/  @!P4 IMAD.MOV R84, RZ, RZ, -R84 ;  /* 0x000000ffff54c224 */ /* 0x000fe200078e0a54 */
[----:B------:R-:W-:Y:S01]  /*39e0*/  ISETP.GT.U32.AND P4, PT, R4, R88, PT ;  /* 0x000000580400720c */ /* 0x000fe20003f84070 */
[----:B------:R-:W-:Y:S01]  /*39f0*/  IMAD.HI.U32 R24, R0, R27, RZ ;  /* 0x0000001b00187227 */ /* 0x000fe200078e00ff */
[----:B------:R-:W-:-:S02]  /*3a00*/  IADD3 R13, -R13, RZ, RZ ;  /* 0x000000ff0d0d7210 */ /* 0x000fc40007ffe1ff */
[----:B------:R-:W-:Y:S01]  /*3a10*/  IABS R93, R62 ;  /* 0x0000003e005d7213 */ /* 0x000fe20000000000 */
[----:B------:R-:W-:Y:S01]  /*3a20*/  IMAD.MOV R12, RZ, RZ, -R12 ;  /* 0x000000ffff0c7224 */ /* 0x000fe200078e0a0c */
[----:B------:R-:W-:Y:S01]  /*3a30*/  @!P6 IADD3 R89, R89, -R4, RZ ;  /* 0x800000045959e210 */ /* 0x000fe20007ffe0ff */
[----:B------:R-:W-:Y:S01]  /*3a40*/  IMAD.MOV R24, RZ, RZ, -R24 ;  /* 0x000000ffff187224 */ /* 0x000fe200078e0a18 */
[----:B------:R-:W-:Y:S01]  /*3a50*/  @!P0 IADD3 R87, -R87, RZ, RZ ;  /* 0x000000ff57578210 */ /* 0x000fe20007ffe1ff */
[C---:B------:R-:W-:Y:S01]  /*3a60*/  IMAD R91, R4.reuse, R12, R91 ;  /* 0x0000000c045b7224 */ /* 0x040fe200078e025b */
[C---:B------:R-:W-:Y:S01]  /*3a70*/  ISETP.GT.U32.AND P6, PT, R4.reuse, R89, PT ;  /* 0x000000590400720c */ /* 0x040fe20003fc4070 */
[----:B------:R-:W-:Y:S01]  /*3a80*/  IMAD R90, R4, R13, R25 ;  /* 0x0000000d045a7224 */ /* 0x000fe200078e0219 */
[----:B------:R-:W-:Y:S01]  /*3a90*/  ISETP.GE.AND P3, PT, R26, RZ, PT ;  /* 0x000000ff1a00720c */ /* 0x000fe20003f66270 */
[C---:B------:R-:W-:Y:S02]  /*3aa0*/  IMAD R92, R4.reuse, R24, R27 ;  /* 0x00000018045c7224 */ /* 0x040fe400078e021b */
[----:B------:R-:W-:Y:S01]  /*3ab0*/  @!P5 IMAD.MOV R86, RZ, RZ, -R86 ;  /* 0x000000ffff56d224 */ /* 0x000fe200078e0a56 */
[----:B------:R-:W-:Y:S01]  /*3ac0*/  ISETP.GT.U32.AND P5, PT, R4, R91, PT ;  /* 0x0000005b0400720c */ /* 0x000fe20003fa4070 */
[----:B------:R-:W-:Y:S01]  /*3ad0*/  IMAD.HI.U32 R12, R0, R93, RZ ;  /* 0x0000005d000c7227 */ /* 0x000fe200078e00ff */
[----:B------:R-:W-:-:S03]  /*3ae0*/  ISETP.GT.U32.AND P0, PT, R4, R90, PT ;  /* 0x0000005a0400720c */ /* 0x000fc60003f04070 */
[--C-:B------:R-:W-:Y:S01]  /*3af0*/  @!P4 IMAD.IADD R88, R88, 0x1, -R4.reuse ;  /* 0x000000015858c824 */ /* 0x100fe200078e0a04 */
[----:B------:R-:W-:Y:S01]  /*3b00*/  ISETP.GT.U32.AND P4, PT, R4, R92, PT ;  /* 0x0000005c0400720c */ /* 0x000fe20003f84070 */
[----:B------:R-:W-:Y:S01]  /*3b10*/  VIADD R24, R3, 0x44 ;  /* 0x0000004403187836 */ /* 0x000fe20000000000 */
[----:B------:R-:W-:Y:S01]  /*3b20*/  IADD3 R12, -R12, RZ, RZ ;  /* 0x000000ff0c0c7210 */ /* 0x000fe20007ffe1ff */
[--C-:B------:R-:W-:Y:S01]  /*3b30*/  @!P6 IMAD.IADD R89, R89, 0x1, -R4.reuse ;  /* 0x000000015959e824 */ /* 0x100fe200078e0a04 */
[----:B------:R-:W-:Y:S01]  /*3b40*/  ISETP.GE.AND P6, PT, R29, RZ, PT ;  /* 0x000000ff1d00720c */ /* 0x000fe20003fc6270 */
[----:B------:R-:W-:Y:S01]  /*3b50*/  VIADD R25, R3, 0x45 ;  /* 0x0000004503197836 */ /* 0x000fe20000000000 */
[----:B------:R-:W-:Y:S01]  /*3b60*/  IABS R161, R24 ;  /* 0x0000001800a17213 */ /* 0x000fe20000000000 */
[----:B------:R-:W-:Y:S01]  /*3b70*/  IMAD R93, R4, R12, R93 ;  /* 0x0000000c045d7224 */ /* 0x000fe200078e025d */
[----:B------:R-:W-:Y:S01]  /*3b80*/  @!P5 IADD3 R91, R91, -R4, RZ ;  /* 0x800000045b5bd210 */ /* 0x000fe20007ffe0ff */
[----:B------:R-:W-:Y:S01]  /*3b90*/  @!P0 IMAD.IADD R90, R90, 0x1, -R4 ;  /* 0x000000015a5a8824 */ /* 0x000fe200078e0a04 */
[----:B------:R-:W-:Y:S01]  /*3ba0*/  @!P3 IADD3 R89, -R89, RZ, RZ ;  /* 0x000000ff5959b210 */ /* 0x000fe20007ffe1ff */
[----:B------:R-:W-:Y:S01]  /*3bb0*/  IMAD.HI.U32 R12, R0, R161, RZ ;  /* 0x000000a1000c7227 */ /* 0x000fe200078e00ff */
[----:B------:R-:W-:-:S02]  /*3bc0*/  ISETP.GT.U32.AND P0, PT, R4, R91, PT ;  /* 0x0000005b0400720c */ /* 0x000fc40003f04070 */
[----:B------:R-:W-:Y:S01]  /*3bd0*/  @!P4 IADD3 R92, R92, -R4, RZ ;  /* 0x800000045c5cc210 */ /* 0x000fe20007ffe0ff */
[----:B------:R-:W-:Y:S01]  /*3be0*/  @!P1 IMAD.MOV R85, RZ, RZ, -R85 ;  /* 0x000000ffff559224 */ /* 0x000fe200078e0a55 */
[----:B------:R-:W-:Y:S01]  /*3bf0*/  ISETP.GT.U32.AND P3, PT, R4, R93, PT ;  /* 0x0000005d0400720c */ /* 0x000fe20003f64070 */
[----:B------:R-:W-:Y:S01]  /*3c00*/  IMAD.MOV R12, RZ, RZ, -R12 ;  /* 0x000000ffff0c7224 */ /* 0x000fe200078e0a0c */
[----:B------:R-:W-:Y:S01]  /*3c10*/  ISETP.GE.AND P1, PT, R28, RZ, PT ;  /* 0x000000ff1c00720c */ /* 0x000fe20003f26270 */
[----:B------:R-:W-:Y:S01]  /*3c20*/  VIADD R26, R3, 0x46 ;  /* 0x00000046031a7836 */ /* 0x000fe20000000000 */
[C---:B------:R-:W-:Y:S01]  /*3c30*/  ISETP.GT.U32.AND P4, PT, R4.reuse, R92, PT ;  /* 0x0000005c0400720c */ /* 0x040fe20003f84070 */
[C---:B------:R-:W-:Y:S01]  /*3c40*/  IMAD R161, R4.reuse, R12, R161 ;  /* 0x0000000c04a17224 */ /* 0x040fe200078e02a1 */
[----:B------:R-:W-:Y:S01]  /*3c50*/  IABS R13, R25 ;  /* 0x00000019000d7213 */ /* 0x000fe20000000000 */
[----:B------:R-:W-:Y:S01]  /*3c60*/  @!P2 IMAD.MOV R88, RZ, RZ, -R88 ;  /* 0x000000ffff58a224 */ /* 0x000fe200078e0a58 */
[----:B------:R-:W-:Y:S01]  /*3c70*/  ISETP.GT.U32.AND P2, PT, R4, R90, PT ;  /* 0x0000005a0400720c */ /* 0x000fe20003f44070 */
[----:B------:R-:W-:Y:S01]  /*3c80*/  @!P0 IMAD.IADD R91, R91, 0x1, -R4 ;  /* 0x000000015b5b8824 */ /* 0x000fe200078e0a04 */
[----:B------:R-:W-:Y:S01]  /*3c90*/  IABS R163, R26 ;  /* 0x0000001a00a37213 */ /* 0x000fe20000000000 */
[----:B------:R-:W-:Y:S01]  /*3ca0*/  IMAD.HI.U32 R12, R0, R13, RZ ;  /* 0x0000000d000c7227 */ /* 0x000fe200078e00ff */
[----:B------:R-:W-:-:S02]  /*3cb0*/  ISETP.GE.AND P0, PT, R62, RZ, PT ;  /* 0x000000ff3e00720c */ /* 0x000fc40003f06270 */
[----:B------:R-:W-:Y:S01]  /*3cc0*/  @!P3 IADD3 R93, R93, -R4, RZ ;  /* 0x800000045d5db210 */ /* 0x000fe20007ffe0ff */
[----:B------:R-:W-:Y:S01]  /*3cd0*/  IMAD.MOV R12, RZ, RZ, -R12 ;  /* 0x000000ffff0c7224 */ /* 0x000fe200078e0a0c */
[----:B------:R-:W-:Y:S01]  /*3ce0*/  ISETP.GE.AND P3, PT, R25, RZ, PT ;  /* 0x000000ff1900720c */ /* 0x000fe20003f66270 */
[----:B------:R-:W-:Y:S01]  /*3cf0*/  @!P4 IMAD.IADD R92, R92, 0x1, -R4 ;  /* 0x000000015c5cc824 */ /* 0x000fe200078e0a04 */
[C---:B------:R-:W-:Y:S01]  /*3d00*/  ISETP.GT.U32.AND P4, PT, R4.reuse, R161, PT ;  /* 0x000000a10400720c */ /* 0x040fe20003f84070 */
[----:B------:R-:W-:Y:S01]  /*3d10*/  @!P1 IMAD.MOV R91, RZ, RZ, -R91 ;  /* 0x000000ffff5b9224 */ /* 0x000fe200078e0a5b */
[C---:B------:R-:W-:Y:S01]  /*3d20*/  ISETP.GT.U32.AND P1, PT, R4.reuse, R93, PT ;  /* 0x0000005d0400720c */ /* 0x040fe20003f24070 */
[----:B------:R-:W-:Y:S01]  /*3d30*/  IMAD R162, R4, R12, R13 ;  /* 0x0000000c04a27224 */ /* 0x000fe200078e020d */
[----:B------:R-:W-:Y:S01]  /*3d40*/  @!P2 IADD3 R90, R90, -R4, RZ ;  /* 0x800000045a5aa210 */ /* 0x000fe20007ffe0ff */
[----:B------:R-:W-:Y:S01]  /*3d50*/  IMAD.HI.U32 R12, R0, R163, RZ ;  /* 0x000000a3000c7227 */ /* 0x000fe200078e00ff */
[----:B------:R-:W-:-:S02]  /*3d60*/  ISETP.GE.AND P2, PT, R24, RZ, PT ;  /* 0x000000ff1800720c */ /* 0x000fc40003f46270 */
[----:B------:R-:W-:Y:S01]  /*3d70*/  @!P6 IADD3 R90, -R90, RZ, RZ ;  /* 0x000000ff5a5ae210 */ /* 0x000fe20007ffe1ff */
[----:B------:R-:W-:Y:S01]  /*3d80*/  IMAD.MOV R12, RZ, RZ, -R12 ;  /* 0x000000ffff0c7224 */ /* 0x000fe200078e0a0c */
[C---:B------:R-:W-:Y:S01]  /*3d90*/  ISETP.GT.U32.AND P6, PT, R4.reuse, R162, PT ;  /* 0x000000a20400720c */ /* 0x040fe20003fc4070 */
[----:B------:R-:W-:Y:S01]  /*3da0*/  VIADD R24, R3, 0x47 ;  /* 0x0000004703187836 */ /* 0x000fe20000000000 */
[----:B------:R-:W-:Y:S01]  /*3db0*/  ISETP.GE.AND P5, PT, R31, RZ, PT ;  /* 0x000000ff1f00720c */ /* 0x000fe20003fa6270 */
[C---:B------:R-:W-:Y:S01]  /*3dc0*/  IMAD R163, R4.reuse, R12, R163 ;  /* 0x0000000c04a37224 */ /* 0x040fe200078e02a3 */
[----:B------:R-:W-:Y:S01]  /*3dd0*/  @!P4 IADD3 R161, R161, -R4, RZ ;  /* 0x80000004a1a1c210 */ /* 0x000fe20007ffe0ff */
[----:B------:R-:W-:Y:S01]  /*3de0*/  @!P1 IMAD.IADD R93, R93, 0x1, -R4 ;  /* 0x000000015d5d9824 */ /* 0x000fe200078e0a04 */
[----:B------:R-:W-:Y:S01]  /*3df0*/  IABS R165, R24 ;  /* 0x0000001800a57213 */ /* 0x000fe20000000000 */
[----:B------:R-:W-:Y:S01]  /*3e00*/  VIADD R27, R3, 0x48 ;  /* 0x00000048031b7836 */ /* 0x000fe20000000000 */
[C---:B------:R-:W-:Y:S01]  /*3e10*/  ISETP.GT.U32.AND P1, PT, R4.reuse, R163, PT ;  /* 0x000000a30400720c */ /* 0x040fe20003f24070 */
[----:B------:R-:W-:Y:S01]  /*3e20*/  @!P0 IMAD.MOV R93, RZ, RZ, -R93 ;  /* 0x000000ffff5d8224 */ /* 0x000fe200078e0a5d */
[----:B------:R-:W-:Y:S01]  /*3e30*/  ISETP.GT.U32.AND P4, PT, R4, R161, PT ;  /* 0x000000a10400720c */ /* 0x000fe20003f84070 */
[----:B------:R-:W-:Y:S01]  /*3e40*/  IMAD.HI.U32 R12, R0, R165, RZ ;  /* 0x000000a5000c7227 */ /* 0x000fe200078e00ff */
[----:B------:R-:W-:-:S02]  /*3e50*/  IABS R25, R27 ;  /* 0x0000001b00197213 */ /* 0x000fc40000000000 */
[-C--:B------:R-:W-:Y:S01]  /*3e60*/  @!P6 IADD3 R162, R162, -R4.reuse, RZ ;  /* 0x80000004a2a2e210 */ /* 0x080fe20007ffe0ff */
[----:B------:R-:W-:Y:S01]  /*3e70*/  @!P5 IMAD.MOV R92, RZ, RZ, -R92 ;  /* 0x000000ffff5cd224 */ /* 0x000fe200078e0a5c */
[----:B------:R-:W-:Y:S01]  /*3e80*/  IADD3 R12, -R12, RZ, RZ ;  /* 0x000000ff0c0c7210 */ /* 0x000fe20007ffe1ff */
[----:B------:R-:W-:Y:S01]  /*3e90*/  IMAD.HI.U32 R13, R0, R25, RZ ;  /* 0x00000019000d7227 */ /* 0x000fe200078e00ff */
[----:B------:R-:W-:Y:S02]  /*3ea0*/  ISETP.GE.AND P6, PT, R27, RZ, PT ;  /* 0x000000ff1b00720c */ /* 0x000fe40003fc6270 */
[----:B------:R-:W-:Y:S01]  /*3eb0*/  ISETP.GE.AND P5, PT, R26, RZ, PT ;  /* 0x000000ff1a00720c */ /* 0x000fe20003fa6270 */
[----:B------:R-:W-:Y:S01]  /*3ec0*/  IMAD.MOV R13, RZ, RZ, -R13 ;  /* 0x000000ffff0d7224 */ /* 0x000fe200078e0a0d */
[----:B------:R-:W-:Y:S01]  /*3ed0*/  @!P1 IADD3 R163, R163, -R4, RZ ;  /* 0x80000004a3a39210 */ /* 0x000fe20007ffe0ff */
[----:B------:R-:W-:Y:S01]  /*3ee0*/  @!P4 IMAD.IADD R161, R161, 0x1, -R4 ;  /* 0x00000001a1a1c824 */ /* 0x000fe200078e0a04 */
[C---:B------:R-:W-:Y:S01]  /*3ef0*/  ISETP.GT.U32.AND P1, PT, R4.reuse, R162, PT ;  /* 0x000000a20400720c */ /* 0x040fe20003f24070 */
[----:B------:R-:W-:Y:S01]  /*3f00*/  IMAD R165, R4, R12, R165 ;  /* 0x0000000c04a57224 */ /* 0x000fe200078e02a5 */
[----:B------:R-:W-:Y:S01]  /*3f10*/  ISETP.GE.AND P4, PT, R24, RZ, PT ;  /* 0x000000ff1800720c */ /* 0x000fe20003f86270 */
[C---:B------:R-:W-:Y:S01]  /*3f20*/  VIADD R24, R3.reuse, 0x49 ;  /* 0x0000004903187836 */ /* 0x040fe20000000000 */
[C---:B------:R-:W-:Y:S01]  /*3f30*/  ISETP.GT.U32.AND P0, PT, R4.reuse, R163, PT ;  /* 0x000000a30400720c */ /* 0x040fe20003f04070 */
[C---:B------:R-:W-:Y:S01]  /*3f40*/  IMAD R166, R4.reuse, R13, R25 ;  /* 0x0000000d04a67224 */ /* 0x040fe200078e0219 */
[C---:B------:R-:W-:Y:S01]  /*3f50*/  IADD3 R28, R3.reuse, 0x4c, RZ ;  /* 0x0000004c031c7810 */ /* 0x040fe20007ffe0ff */
[----:B------:R-:W-:Y:S01]  /*3f60*/  @!P2 IMAD.MOV R161, RZ, RZ, -R161 ;  /* 0x000000ffffa1a224 */ /* 0x000fe200078e0aa1 */
[----:B------:R-:W-:Y:S01]  /*3f70*/  IABS R13, R24 ;  /* 0x00000018000d7213 */ /* 0x000fe20000000000 */
[C---:B------:R-:W-:Y:S01]  /*3f80*/  VIADD R27, R3.reuse, 0x4b ;  /* 0x0000004b031b7836 */ /* 0x040fe20000000000 */
[----:B------:R-:W-:Y:S01]  /*3f90*/  ISETP.GT.U32.AND P2, PT, R4, R165, PT ;  /* 0x000000a50400720c */ /* 0x000fe20003f44070 */
[----:B------:R-:W-:Y:S01]  /*3fa0*/  VIADD R26, R3, 0x4a ;  /* 0x0000004a031a7836 */ /* 0x000fe20000000000 */
[----:B------:R-:W-:Y:S01]  /*3fb0*/  IABS R169, R28 ;  /* 0x0000001c00a97213 */ /* 0x000fe20000000000 */
[----:B------:R-:W-:Y:S01]  /*3fc0*/  IMAD.HI.U32 R12, R0, R13, RZ ;  /* 0x0000000d000c7227 */ /* 0x000fe200078e00ff */
[----:B------:R-:W-:-:S02]  /*3fd0*/  @!P1 IADD3 R162, R162, -R4, RZ ;  /* 0x80000004a2a29210 */ /* 0x000fc40007ffe0ff */
[C---:B------:R-:W-:Y:S01]  /*3fe0*/  ISETP.GT.U32.AND P1, PT, R4.reuse, R166, PT ;  /* 0x000000a60400720c */ /* 0x040fe20003f24070 */
[----:B------:R-:W-:Y:S01]  /*3ff0*/  IMAD.MOV R12, RZ, RZ, -R12 ;  /* 0x000000ffff0c7224 */ /* 0x000fe200078e0a0c */
[----:B------:R-:W-:Y:S01]  /*4000*/  IABS R25, R27 ;  /* 0x0000001b00197213 */ /* 0x000fe20000000000 */
[--C-:B------:R-:W-:Y:S01]  /*4010*/  @!P0 IMAD.IADD R163, R163, 0x1, -R4.reuse ;  /* 0x00000001a3a38824 */ /* 0x100fe200078e0a04 */
[----:B------:R-:W-:Y:S01]  /*4020*/  IABS R167, R26 ;  /* 0x0000001a00a77213 */ /* 0x000fe20000000000 */
[----:B------:R-:W-:Y:S01]  /*4030*/  IMAD R164, R4, R12, R13 ;  /* 0x0000000c04a47224 */ /* 0x000fe200078e020d */
[----:B------:R-:W-:Y:S01]  /*4040*/  ISETP.GE.AND P0, PT, R24, RZ, PT ;  /* 0x000000ff1800720c */ /* 0x000fe20003f06270 */
[----:B------:R-:W-:Y:S01]  /*4050*/  @!P2 IMAD.IADD R165, R165, 0x1, -R4 ;  /* 0x00000001a5a5a824 */ /* 0x000fe200078e0a04 */
[----:B------:R-:W-:Y:S01]  /*4060*/  IADD3 R29, R3, 0x63, RZ ;  /* 0x00000063031d7810 */ /* 0x000fe20007ffe0ff */
[----:B------:R-:W-:Y:S01]  /*4070*/  IMAD.HI.U32 R13, R0, R25, RZ ;  /* 0x00000019000d7227 */ /* 0x000fe200078e00ff */
[----:B------:R-:W-:-:S03]  /*4080*/  ISETP.GT.U32.AND P2, PT, R4, R164, PT ;  /* 0x000000a40400720c */ /* 0x000fc60003f44070 */
[----:B------:R-:W-:Y:S01]  /*4090*/  @!P1 IADD3 R166, R166, -R4, RZ ;  /* 0x80000004a6a69210 */ /* 0x000fe20007ffe0ff */
[----:B------:R-:W-:Y:S01]  /*40a0*/  @!P3 IMAD.MOV R162, RZ, RZ, -R162 ;  /* 0x000000ffffa2b224 */ /* 0x000fe200078e0aa2 */
[----:B------:R-:W-:Y:S01]  /*40b0*/  ISETP.GT.U32.AND P3, PT, R4, R165, PT ;  /* 0x000000a50400720c */ /* 0x000fe20003f64070 */
[----:B------:R-:W-:Y:S01]  /*40c0*/  IMAD.HI.U32 R12, R0, R167, RZ ;  /* 0x000000a7000c7227 */ /* 0x000fe200078e00ff */
[----:B------:R-:W-:Y:S02]  /*40d0*/  ISETP.GT.U32.AND P1, PT, R4, R166, PT ;  /* 0x000000a60400720c */ /* 0x000fe40003f24070 */
[----:B------:R-:W-:Y:S01]  /*40e0*/  IADD3 R13, -R13, RZ, RZ ;  /* 0x000000ff0d0d7210 */ /* 0x000fe20007ffe1ff */
[----:B------:R-:W-:Y:S01]  /*40f0*/  @!P5 IMAD.MOV R163, RZ, RZ, -R163 ;  /* 0x000000ffffa3d224 */ /* 0x000fe200078e0aa3 */
[----:B------:R-:W-:Y:S01]  /*4100*/  ISETP.GE.AND P5, PT, R26, RZ, PT ;  /* 0x000000ff1a00720c */ /* 0x000fe20003fa6270 */
[----:B------:R-:W-:Y:S01]  /*4110*/  IMAD.HI.U32 R24, R0, R169, RZ ;  /* 0x000000a900187227 */ /* 0x000fe200078e00ff */
[----:B------:R-:W-:-:S03]  /*4120*/  @!P2 IADD3 R164, R164, -R4, RZ ;  /* 0x80000004a4a4a210 */ /* 0x000fc60007ffe0ff */
[----:B------:R-:W-:Y:S01]  /*4130*/  IMAD.MOV R12, RZ, RZ, -R12 ;  /* 0x000000ffff0c7224 */ /* 0x000fe200078e0a0c */
[----:B------:R-:W-:Y:S01]  /*4140*/  ISETP.GT.U32.AND P2, PT, R4, R164, PT ;  /* 0x000000a40400720c */ /* 0x000fe20003f44070 */
[----:B------:R-:W-:Y:S02]  /*4150*/  VIADD R26, R3, 0x4d ;  /* 0x0000004d031a7836 */ /* 0x000fe40000000000 */
[----:B------:R-:W-:Y:S01]  /*4160*/  IMAD.MOV R24, RZ, RZ, -R24 ;  /* 0x000000ffff187224 */ /* 0x000fe200078e0a18 */
[----:B------:R-:W-:Y:S01]  /*4170*/  @!P1 IADD3 R166, R166, -R4, RZ ;  /* 0x80000004a6a69210 */ /* 0x000fe20007ffe0ff */
[C---:B------:R-:W-:Y:S02]  /*4180*/  IMAD R167, R4.reuse, R12, R167 ;  /* 0x0000000c04a77224 */ /* 0x040fe400078e02a7 */
[C---:B------:R-:W-:Y:S01]  /*4190*/  IMAD R168, R4.reuse, R13, R25 ;  /* 0x0000000d04a87224 */ /* 0x040fe200078e0219 */
[----:B------:R-:W-:Y:S01]  /*41a0*/  IABS R13, R26 ;  /* 0x0000001a000d7213 */ /* 0x000fe20000000000 */
[----:B------:R-:W-:-:S02]  /*41b0*/  IMAD R169, R4, R24, R169 ;  /* 0x0000001804a97224 */ /* 0x000fc400078e02a9 */
[----:B------:R-:W-:Y:S01]  /*41c0*/  @!P3 IMAD.IADD R165, R165, 0x1, -R4 ;  /* 0x00000001a5a5b824 */ /* 0x000fe200078e0a04 */
[----:B------:R-:W-:Y:S01]  /*41d0*/  ISETP.GT.U32.AND P3, PT, R4, R167, PT ;  /* 0x000000a70400720c */ /* 0x000fe20003f64070 */
[----:B------:R-:W-:Y:S01]  /*41e0*/  IMAD.HI.U32 R12, R0, R13, RZ ;  /* 0x0000000d000c7227 */ /* 0x000fe200078e00ff */
[----:B------:R-:W-:Y:S02]  /*41f0*/  @!P2 IADD3 R164, R164, -R4, RZ ;  /* 0x80000004a4a4a210 */ /* 0x000fe40007ffe0ff */
[C---:B------:R-:W-:Y:S01]  /*4200*/  ISETP.GT.U32.AND P1, PT, R4.reuse, R168, PT ;  /* 0x000000a80400720c */ /* 0x040fe20003f24070 */
[----:B------:R-:W-:Y:S01]  /*4210*/  @!P6 IMAD.MOV R166, RZ, RZ, -R166 ;  /* 0x000000ffffa6e224 */ /* 0x000fe200078e0aa6 */
[----:B------:R-:W-:Y:S01]  /*4220*/  ISETP.GT.U32.AND P6, PT, R4, R169, PT ;  /* 0x000000a90400720c */ /* 0x000fe20003fc4070 */
[----:B------:R-:W-:Y:S01]  /*4230*/  VIADD R24, R3, 0x4e ;  /* 0x0000004e03187836 */ /* 0x000fe20000000000 */
[----:B------:R-:W-:Y:S01]  /*4240*/  IADD3 R12, -R12, RZ, RZ ;  /* 0x000000ff0c0c7210 */ /* 0x000fe20007ffe1ff */
[----:B------:R-:W-:Y:S01]  /*4250*/  @!P4 IMAD.MOV R165, RZ, RZ, -R165 ;  /* 0x000000ffffa5c224 */ /* 0x000fe200078e0aa5 */
[----:B------:R-:W-:Y:S01]  /*4260*/  ISETP.GE.AND P4, PT, R27, RZ, PT ;  /* 0x000000ff1b00720c */ /* 0x000fe20003f86270 */
[----:B------:R-:W-:Y:S01]  /*4270*/  VIADD R27, R3, 0x4f ;  /* 0x0000004f031b7836 */ /* 0x000fe20000000000 */
[----:B------:R-:W-:Y:S01]  /*4280*/  IABS R171, R24 ;  /* 0x0000001800ab7213 */ /* 0x000fe20000000000 */
[----:B------:R-:W-:Y:S01]  /*4290*/  IMAD R170, R4, R12, R13 ;  /* 0x0000000c04aa7224 */ /* 0x000fe200078e020d */
[----:B------:R-:W-:Y:S01]  /*42a0*/  ISETP.GE.AND P2, PT, R28, RZ, PT ;  /* 0x000000ff1c00720c */ /* 0x000fe20003f46270 */
[----:B------:R-:W-:Y:S01]  /*42b0*/  @!P3 IMAD.IADD R167, R167, 0x1, -R4 ;  /* 0x00000001a7a7b824 */ /* 0x000fe200078e0a04 */
[----:B------:R-:W-:Y:S01]  /*42c0*/  IABS R25, R27 ;  /* 0x0000001b00197213 */ /* 0x000fe20000000000 */
[----:B------:R-:W-:Y:S01]  /*42d0*/  @!P0 IMAD.MOV R164, RZ, RZ, -R164 ;  /* 0x000000ffffa48224 */ /* 0x000fe200078e0aa4 */
[----:B------:R-:W-:Y:S01]  /*42e0*/  ISETP.GT.U32.AND P0, PT, R4, R170, PT ;  /* 0x000000aa0400720c */ /* 0x000fe20003f04070 */
[----:B------:R-:W-:Y:S01]  /*42f0*/  IMAD.HI.U32 R12, R0, R171, RZ ;  /* 0x000000ab000c7227 */ /* 0x000fe200078e00ff */
[----:B------:R-:W-:-:S02]  /*4300*/  @!P6 IADD3 R169, R169, -R4, RZ ;  /* 0x80000004a9a9e210 */ /* 0x000fc40007ffe0ff */
[----:B------:R-:W-:Y:S01]  /*4310*/  ISETP.GT.U32.AND P3, PT, R4, R167, PT ;  /* 0x000000a70400720c */ /* 0x000fe20003f64070 */
[--C-:B------:R-:W-:Y:S01]  /*4320*/  @!P1 IMAD.IADD R168, R168, 0x1, -R4.reuse ;  /* 0x00000001a8a89824 */ /* 0x100fe200078e0a04 */
[----:B------:R-:W-:Y:S01]  /*4330*/  ISETP.GT.U32.AND P6, PT, R4, R169, PT ;  /* 0x000000a90400720c */ /* 0x000fe20003fc4070 */
[C---:B------:R-:W-:Y:S01]  /*4340*/  VIADD R31, R3.reuse, 0x66 ;  /* 0x00000066031f7836 */ /* 0x040fe20000000000 */
[----:B------:R-:W-:Y:S01]  /*4350*/  IADD3 R13, -R12, RZ, RZ ;  /* 0x000000ff0c0d7210 */ /* 0x000fe20007ffe1ff */
[----:B------:R-:W-:Y:S01]  /*4360*/  IMAD.HI.U32 R12, R0, R25, RZ ;  /* 0x00000019000c7227 */ /* 0x000fe200078e00ff */
[----:B------:R-:W-:Y:S02]  /*4370*/  ISETP.GT.U32.AND P1, PT, R4, R168, PT ;  /* 0x000000a80400720c */ /* 0x000fe40003f24070 */
[----:B------:R-:W-:Y:S01]  /*4380*/  IADD3 R28, R3, 0x5a, RZ ;  /* 0x0000005a031c7810 */ /* 0x000fe20007ffe0ff */
[--C-:B------:R-:W-:Y:S01]  /*4390*/  @!P0 IMAD.IADD R170, R170, 0x1, -R4.reuse ;  /* 0x00000001aaaa8824 */ /* 0x100fe200078e0a04 */
[----:B------:R-:W-:Y:S01]  /*43a0*/  IADD3 R12, -R12, RZ, RZ ;  /* 0x000000ff0c0c7210 */ /* 0x000fe20007ffe1ff */
[----:B------:R-:W-:Y:S01]  /*43b0*/  IMAD R171, R4, R13, R171 ;  /* 0x0000000d04ab7224 */ /* 0x000fe200078e02ab */
[----:B------:R-:W-:Y:S01]  /*43c0*/  IABS R183, R28 ;  /* 0x0000001c00b77213 */ /* 0x000fe20000000000 */
[--C-:B------:R-:W-:Y:S01]  /*43d0*/  @!P3 IMAD.IADD R167, R167, 0x1, -R4.reuse ;  /* 0x00000001a7a7b824 */ /* 0x100fe200078e0a04 */
[----:B------:R-:W-:Y:S01]  /*43e0*/  ISETP.GE.AND P3, PT, R26, RZ, PT ;  /* 0x000000ff1a00720c */ /* 0x000fe20003f66270 */
[----:B------:R-:W-:Y:S01]  /*43f0*/  VIADD R26, R3, 0x50 ;  /* 0x00000050031a7836 */ /* 0x000fe20000000000 */
[C---:B------:R-:W-:Y:S01]  /*4400*/  ISETP.GT.U32.AND P0, PT, R4.reuse, R170, PT ;  /* 0x000000aa0400720c */ /* 0x040fe20003f04070 */
[----:B------:R-:W-:Y:S01]  /*4410*/  @!P6 IMAD.IADD R169, R169, 0x1, -R4 ;  /* 0x00000001a9a9e824 */ /* 0x000fe200078e0a04 */
[C---:B------:R-:W-:Y:S01]  /*4420*/  ISETP.GT.U32.AND P6, PT, R4.reuse, R171, PT ;  /* 0x000000ab0400720c */ /* 0x040fe20003fc4070 */
[C---:B------:R-:W-:Y:S01]  /*4430*/  IMAD R172, R4.reuse, R12, R25 ;  /* 0x0000000c04ac7224 */ /* 0x040fe200078e0219 */
[----:B------:R-:W-:Y:S01]  /*4440*/  IABS R173, R26 ;  /* 0x0000001a00ad7213 */ /* 0x000fe20000000000 */
[----:B------:R-:W-:Y:S01]  /*4450*/  @!P2 IMAD.MOV R169, RZ, RZ, -R169 ;  /* 0x000000ffffa9a224 */ /* 0x000fe200078e0aa9 */
[----:B------:R-:W-:Y:S01]  /*4460*/  @!P5 IADD3 R167, -R167, RZ, RZ ;  /* 0x000000ffa7a7d210 */ /* 0x000fe20007ffe1ff */
[----:B------:R-:W-:Y:S01]  /*4470*/  VIADD R13, R3, 0x51 ;  /* 0x00000051030d7836 */ /* 0x000fe20000000000 */
[----:B------:R-:W-:Y:S01]  /*4480*/  ISETP.GT.U32.AND P2, PT, R4, R172, PT ;  /* 0x000000ac0400720c */ /* 0x000fe20003f44070 */
[----:B------:R-:W-:Y:S01]  /*4490*/  IMAD.HI.U32 R12, R0, R173, RZ ;  /* 0x000000ad000c7227 */ /* 0x000fe200078e00ff */
[----:B------:R-:W-:-:S02]  /*44a0*/  ISETP.GE.AND P5, PT, R27, RZ, PT ;  /* 0x000000ff1b00720c */ /* 0x000fc40003fa6270 */
[----:B------:R-:W-:Y:S01]  /*44b0*/  IADD3 R27, R3, 0x56, RZ ;  /* 0x00000056031b7810 */ /* 0x000fe20007ffe0ff */
[--C-:B------:R-:W-:Y:S01]  /*44c0*/  @!P0 IMAD.IADD R170, R170, 0x1, -R4.reuse ;  /* 0x00000001aaaa8824 */ /* 0x100fe200078e0a04 */
[----:B------:R-:W-:Y:S01]  /*44d0*/  IADD3 R12, -R12, RZ, RZ ;  /* 0x000000ff0c0c7210 */ /* 0x000fe20007ffe1ff */
[----:B------:R-:W-:Y:S01]  /*44e0*/  @!P1 IMAD.IADD R168, R168, 0x1, -R4 ;  /* 0x00000001a8a89824 */ /* 0x000fe200078e0a04 */
[----:B------:R-:W-:Y:S01]  /*44f0*/  ISETP.GE.AND P0, PT, R13, RZ, PT ;  /* 0x000000ff0d00720c */ /* 0x000fe20003f06270 */
[----:B------:R-:W-:Y:S01]  /*4500*/  @!P3 IMAD.MOV R170, RZ, RZ, -R170 ;  /* 0x000000ffffaab224 */ /* 0x000fe200078e0aaa */
[----:B------:R-:W-:Y:S01]  /*4510*/  IABS R13, R13 ;  /* 0x0000000d000d7213 */ /* 0x000fe20000000000 */
[----:B------:R-:W-:Y:S01]  /*4520*/  IMAD R173, R4, R12, R173 ;  /* 0x0000000c04ad7224 */ /* 0x000fe200078e02ad */
[----:B------:R-:W-:Y:S01]  /*4530*/  ISETP.GE.AND P1, PT, R24, RZ, PT ;  /* 0x000000ff1800720c */ /* 0x000fe20003f26270 */
[----:B------:R-:W-:Y:S01]  /*4540*/  VIADD R24, R3, 0x52 ;  /* 0x0000005203187836 */ /* 0x000fe20000000000 */
[-C--:B------:R-:W-:Y:S01]  /*4550*/  @!P2 IADD3 R172, R172, -R4.reuse, RZ ;  /* 0x80000004acaca210 */ /* 0x080fe20007ffe0ff */
[----:B------:R-:W-:Y:S01]  /*4560*/  IMAD.HI.U32 R12, R0, R13, RZ ;  /* 0x0000000d000c7227 */ /* 0x000fe200078e00ff */
[----:B------:R-:W-:-:S02]  /*4570*/  @!P6 IADD3 R171, R171, -R4, RZ ;  /* 0x80000004ababe210 */ /* 0x000fc40007ffe0ff */
[----:B------:R-:W-:Y:S01]  /*4580*/  ISETP.GT.U32.AND P2, PT, R4, R172, PT ;  /* 0x000000ac0400720c */ /* 0x000fe20003f44070 */
[----:B------:R-:W-:Y:S01]  /*4590*/  @!P4 IMAD.MOV R168, RZ, RZ, -R168 ;  /* 0x000000ffffa8c224 */ /* 0x000fe200078e0aa8 */
[----:B------:R-:W-:Y:S01]  /*45a0*/  IABS R175, R24 ;  /* 0x0000001800af7213 */ /* 0x000fe20000000000 */
[C---:B------:R-:W-:Y:S01]  /*45b0*/  VIADD R62, R3.reuse, 0x75 ;  /* 0x00000075033e7836 */ /* 0x040fe20000000000 */
[----:B------:R-:W-:Y:S02]  /*45c0*/  IADD3 R174, -R12, RZ, RZ ;  /* 0x000000ff0cae7210 */ /* 0x000fe40007ffe1ff */
[----:B------:R-:W-:Y:S01]  /*45d0*/  ISETP.GT.U32.AND P3, PT, R4, R173, PT ;  /* 0x000000ad0400720c */ /* 0x000fe20003f64070 */
[----:B------:R-:W-:Y:S01]  /*45e0*/  IMAD.HI.U32 R12, R0, R175, RZ ;  /* 0x000000af000c7227 */ /* 0x000fe200078e00ff */
[----:B------:R-:W-:Y:S02]  /*45f0*/  ISETP.GT.U32.AND P6, PT, R4, R171, PT ;  /* 0x000000ab0400720c */ /* 0x000fe40003fc4070 */
[----:B------:R-:W-:Y:S01]  /*4600*/  ISETP.GE.AND P4, PT, R26, RZ, PT ;  /* 0x000000ff1a00720c */ /* 0x000fe20003f86270 */
[----:B------:R-:W-:Y:S01]  /*4610*/  IMAD R174, R4, R174, R13 ;  /* 0x000000ae04ae7224 */ /* 0x000fe200078e020d */
[----:B------:R-:W-:Y:S01]  /*4620*/  IABS R179, R27 ;  /* 0x0000001b00b37213 */ /* 0x000fe20000000000 */
[----:B------:R-:W-:Y:S01]  /*4630*/  IMAD.MOV R13, RZ, RZ, -R12 ;  /* 0x000000ffff0d7224 */ /* 0x000fe200078e0a0c */
[----:B------:R-:W-:Y:S01]  /*4640*/  @!P2 IADD3 R172, R172, -R4, RZ ;  /* 0x80000004acaca210 */ /* 0x000fe20007ffe0ff */
[----:B------:R-:W-:Y:S01]  /*4650*/  VIADD R26, R3, 0x53 ;  /* 0x00000053031a7836 */ /* 0x000fe20000000000 */
[C---:B------:R-:W-:Y:S01]  /*4660*/  ISETP.GT.U32.AND P2, PT, R4.reuse, R174, PT ;  /* 0x000000ae0400720c */ /* 0x040fe20003f44070 */
[C---:B------:R-:W-:Y:S01]  /*4670*/  IMAD R175, R4.reuse, R13, R175 ;  /* 0x0000000d04af7224 */ /* 0x040fe200078e02af */
[----:B------:R-:W-:Y:S01]  /*4680*/  IABS R195, R31 ;  /* 0x0000001f00c37213 */ /* 0x000fe20000000000 */
[----:B------:R-:W-:Y:S01]  /*4690*/  @!P5 IMAD.MOV R172, RZ, RZ, -R172 ;  /* 0x000000ffffacd224 */ /* 0x000fe200078e0aac */
[----:B------:R-:W-:Y:S01]  /*46a0*/  IABS R25, R26 ;  /* 0x0000001a00197213 */ /* 0x000fe20000000000 */
[--C-:B------:R-:W-:Y:S01]  /*46b0*/  @!P3 IMAD.IADD R173, R173, 0x1, -R4.reuse ;  /* 0x00000001adadb824 */ /* 0x100fe200078e0a04 */
[----:B------:R-:W-:Y:S01]  /*46c0*/  ISETP.GT.U32.AND P5, PT, R4, R175, PT ;  /* 0x000000af0400720c */ /* 0x000fe20003fa4070 */
[----:B------:R-:W-:Y:S01]  /*46d0*/  @!P6 IMAD.IADD R171, R171, 0x1, -R4 ;  /* 0x00000001ababe824 */ /* 0x000fe200078e0a04 */
[----:B------:R-:W-:Y:S01]  /*46e0*/  ISETP.GE.AND P6, PT, R24, RZ, PT ;  /* 0x000000ff1800720c */ /* 0x000fe20003fc6270 */
[----:B------:R-:W-:Y:S01]  /*46f0*/  IMAD.HI.U32 R12, R0, R25, RZ ;  /* 0x00000019000c7227 */ /* 0x000fe200078e00ff */
[----:B------:R-:W-:-:S02]  /*4700*/  ISETP.GT.U32.AND P3, PT, R4, R173, PT ;  /* 0x000000ad0400720c */ /* 0x000fc40003f64070 */
[C---:B------:R-:W-:Y:S01]  /*4710*/  IADD3 R24, R3.reuse, 0x54, RZ ;  /* 0x0000005403187810 */ /* 0x040fe20007ffe0ff */
[----:B------:R-:W-:Y:S01]  /*4720*/  @!P1 IMAD.MOV R171, RZ, RZ, -R171 ;  /* 0x000000ffffab9224 */ /* 0x000fe200078e0aab */
[----:B------:R-:W-:Y:S01]  /*4730*/  ISETP.GE.AND P1, PT, R26, RZ, PT ;  /* 0x000000ff1a00720c */ /* 0x000fe20003f26270 */
[----:B------:R-:W-:Y:S01]  /*4740*/  IMAD.MOV R12, RZ, RZ, -R12 ;  /* 0x000000ffff0c7224 */ /* 0x000fe200078e0a0c */
[----:B------:R-:W-:Y:S01]  /*4750*/  IABS R177, R24 ;  /* 0x0000001800b17213 */ /* 0x000fe20000000000 */
[----:B------:R-:W-:Y:S02]  /*4760*/  VIADD R26, R3, 0x55 ;  /* 0x00000055031a7836 */ /* 0x000fe40000000000 */
[----:B------:R-:W-:Y:S01]  /*4770*/  @!P5 IADD3 R175, R175, -R4, RZ ;  /* 0x80000004afafd210 */ /* 0x000fe20007ffe0ff */
[C---:B------:R-:W-:Y:S02]  /*4780*/  IMAD R176, R4.reuse, R12, R25 ;  /* 0x0000000c04b07224 */ /* 0x040fe400078e0219 */
[----:B------:R-:W-:Y:S01]  /*4790*/  IABS R25, R26 ;  /* 0x0000001a00197213 */ /* 0x000fe20000000000 */
[----:B------:R-:W-:Y:S01]  /*47a0*/  @!P3 IMAD.IADD R173, R173, 0x1, -R4 ;  /* 0x00000001adadb824 */ /* 0x000fe200078e0a04 */
[----:B------:R-:W-:Y:S01]  /*47b0*/  ISETP.GT.U32.AND P5, PT, R4, R175, PT ;  /* 0x000000af0400720c */ /* 0x000fe20003fa4070 */
[----:B------:R-:W-:Y:S01]  /*47c0*/  IMAD.HI.U32 R12, R0, R177, RZ ;  /* 0x000000b1000c7227 */ /* 0x000fe200078e00ff */
[----:B------:R-:W-:-:S03]  /*47d0*/  ISETP.GT.U32.AND P3, PT, R4, R176, PT ;  /* 0x000000b00400720c */ /* 0x000fc60003f64070 */
[----:B------:R-:W-:-:S04]  /*47e0*/  IMAD.HI.U32 R13, R0, R25, RZ ;  /* 0x00000019000d7227 */ /* 0x000fc800078e00ff */
[----:B------:R-:W-:Y:S01]  /*47f0*/  IMAD.MOV R12, RZ, RZ, -R12 ;  /* 0x000000ffff0c7224 */ /* 0x000fe200078e0a0c */
[----:B------:R-:W-:Y:S01]  /*4800*/  IADD3 R13, -R13, RZ, RZ ;  /* 0x000000ff0d0d7210 */ /* 0x000fe20007ffe1ff */
[--C-:B------:R-:W-:Y:S02]  /*4810*/  @!P2 IMAD.IADD R174, R174, 0x1, -R4.reuse ;  /* 0x00000001aeaea824 */ /* 0x100fe400078e0a04 */
[----:B------:R-:W-:Y:S01]  /*4820*/  @!P5 IADD3 R175, R175, -R4, RZ ;  /* 0x80000004afafd210 */ /* 0x000fe20007ffe0ff */
[C---:B------:R-:W-:Y:S02]  /*4830*/  IMAD R177, R4.reuse, R12, R177 ;  /* 0x0000000c04b17224 */ /* 0x040fe400078e02b1 */
[C---:B------:R-:W-:Y:S01]  /*4840*/  IMAD R178, R4.reuse, R13, R25 ;  /* 0x0000000d04b27224 */ /* 0x040fe200078e0219 */
[----:B------:R-:W-:Y:S01]  /*4850*/  ISETP.GT.U32.AND P2, PT, R4, R174, PT ;  /* 0x000000ae0400720c */ /* 0x000fe20003f44070 */
[----:B------:R-:W-:Y:S01]  /*4860*/  @!P3 IMAD.IADD R176, R176, 0x1, -R4 ;  /* 0x00000001b0b0b824 */ /* 0x000fe200078e0a04 */
[----:B------:R-:W-:Y:S01]  /*4870*/  ISETP.GT.U32.AND P5, PT, R4, R177, PT ;  /* 0x000000b10400720c */ /* 0x000fe20003fa4070 */
[----:B------:R-:W-:-:S03]  /*4880*/  IMAD.HI.U32 R12, R0, R179, RZ ;  /* 0x000000b3000c7227 */ /* 0x000fc600078e00ff */
[C---:B------:R-:W-:Y:S01]  /*4890*/  ISETP.GT.U32.AND P3, PT, R4.reuse, R176, PT ;  /* 0x000000b00400720c */ /* 0x040fe20003f64070 */
[----:B------:R-:W-:Y:S01]  /*48a0*/  @!P6 IMAD.MOV R175, RZ, RZ, -R175 ;  /* 0x000000ffffafe224 */ /* 0x000fe200078e0aaf */
[----:B------:R-:W-:Y:S01]  /*48b0*/  ISETP.GT.U32.AND P6, PT, R4, R178, PT ;  /* 0x000000b20400720c */ /* 0x000fe20003fc4070 */
[----:B------:R-:W-:Y:S02]  /*48c0*/  IMAD.MOV R12, RZ, RZ, -R12 ;  /* 0x000000ffff0c7224 */ /* 0x000fe400078e0a0c */
[----:B------:R-:W-:Y:S01]  /*48d0*/  @!P4 IMAD.MOV R173, RZ, RZ, -R173 ;  /* 0x000000ffffadc224 */ /* 0x000fe200078e0aad */
[----:B------:R-:W-:Y:S01]  /*48e0*/  ISETP.GE.AND P4, PT, R24, RZ, PT ;  /* 0x000000ff1800720c */ /* 0x000fe20003f86270 */
[----:B------:R-:W-:Y:S01]  /*48f0*/  IMAD R179, R4, R12, R179 ;  /* 0x0000000c04b37224 */ /* 0x000fe200078e02b3 */
[C---:B------:R-:W-:Y:S01]  /*4900*/  IADD3 R12, R3.reuse, 0x57, RZ ;  /* 0x00000057030c7810 */ /* 0x040fe20007ffe0ff */
[----:B------:R-:W-:Y:S02]  /*4910*/  VIADD R24, R3, 0x58 ;  /* 0x0000005803187836 */ /* 0x000fe40000000000 */
[--C-:B------:R-:W-:Y:S01]  /*4920*/  @!P2 IMAD.IADD R174, R174, 0x1, -R4.reuse ;  /* 0x00000001aeaea824 */ /* 0x100fe200078e0a04 */
[----:B------:R-:W-:Y:S01]  /*4930*/  IABS R25, R12 ;  /* 0x0000000c00197213 */ /* 0x000fe20000000000 */
[--C-:B------:R-:W-:Y:S01]  /*4940*/  @!P3 IMAD.IADD R176, R176, 0x1, -R4.reuse ;  /* 0x00000001b0b0b824 */ /* 0x100fe200078e0a04 */
[----:B------:R-:W-:Y:S01]  /*4950*/  ISETP.GE.AND P3, PT, R12, RZ, PT ;  /* 0x000000ff0c00720c */ /* 0x000fe20003f66270 */
[----:B------:R-:W-:Y:S01]  /*4960*/  @!P6 IMAD.IADD R178, R178, 0x1, -R4 ;  /* 0x00000001b2b2e824 */ /* 0x000fe200078e0a04 */
[----:B------:R-:W-:Y:S01]  /*4970*/  IABS R181, R24 ;  /* 0x0000001800b57213 */ /* 0x000fe20000000000 */
[----:B------:R-:W-:Y:S01]  /*4980*/  IMAD.HI.U32 R12, R0, R25, RZ ;  /* 0x00000019000c7227 */ /* 0x000fe200078e00ff */
[----:B------:R-:W-:-:S02]  /*4990*/  ISETP.GE.AND P2, PT, R26, RZ, PT ;  /* 0x000000ff1a00720c */ /* 0x000fc40003f46270 */
[----:B------:R-:W-:Y:S01]  /*49a0*/  ISETP.GT.U32.AND P6, PT, R4, R178, PT ;  /* 0x000000b20400720c */ /* 0x000fe20003fc4070 */
[----:B------:R-:W-:Y:S01]  /*49b0*/  @!P1 IMAD.MOV R176, RZ, RZ, -R176 ;  /* 0x000000ffffb09224 */ /* 0x000fe200078e0ab0 */
[----:B------:R-:W-:Y:S01]  /*49c0*/  IADD3 R12, -R12, RZ, RZ ;  /* 0x000000ff0c0c7210 */ /* 0x000fe20007ffe1ff */
[----:B------:R-:W-:Y:S01]  /*49d0*/  IMAD.HI.U32 R13, R0, R181, RZ ;  /* 0x000000b5000d7227 */ /* 0x000fe200078e00ff */
[C---:B------:R-:W-:Y:S02]  /*49e0*/  ISETP.GT.U32.AND P1, PT, R4.reuse, R179, PT ;  /* 0x000000b30400720c */ /* 0x040fe40003f24070 */
[----:B------:R-:W-:Y:S01]  /*49f0*/  IADD3 R26, R3, 0x59, RZ ;  /* 0x00000059031a7810 */ /* 0x000fe20007ffe0ff */
[----:B------:R-:W-:Y:S02]  /*4a00*/  IMAD R180, R4, R12, R25 ;  /* 0x0000000c04b47224 */ /* 0x000fe400078e0219 */
[----:B------:R-:W-:Y:S01]  /*4a10*/  @!P0 IMAD.MOV R174, RZ, RZ, -R174 ;  /* 0x000000ffffae8224 */ /* 0x000fe200078e0aae */
[----:B------:R-:W-:Y:S01]  /*4a20*/  ISETP.GE.AND P0, PT, R27, RZ, PT ;  /* 0x000000ff1b00720c */ /* 0x000fe20003f06270 */
[----:B------:R-:W-:Y:S01]  /*4a30*/  IMAD.MOV R13, RZ, RZ, -R13 ;  /* 0x000000ffff0d7224 */ /* 0x000fe200078e0a0d */
[----:B------:R-:W-:Y:S01]  /*4a40*/  IABS R27, R26 ;  /* 0x0000001a001b7213 */ /* 0x000fe20000000000 */
[--C-:B------:R-:W-:Y:S01]  /*4a50*/  @!P5 IMAD.IADD R177, R177, 0x1, -R4.reuse ;  /* 0x00000001b1b1d824 */ /* 0x100fe200078e0a04 */
[----:B------:R-:W-:Y:S01]  /*4a60*/  @!P6 IADD3 R178, R178, -R4, RZ ;  /* 0x80000004b2b2e210 */ /* 0x000fe20007ffe0ff */
[C---:B------:R-:W-:Y:S01]  /*4a70*/  IMAD R181, R4.reuse, R13, R181 ;  /* 0x0000000d04b57224 */ /* 0x040fe200078e02b5 */
[C---:B------:R-:W-:Y:S01]  /*4a80*/  ISETP.GT.U32.AND P6, PT, R4.reuse, R180, PT ;  /* 0x000000b40400720c */ /* 0x040fe20003fc4070 */
[----:B------:R-:W-:Y:S01]  /*4a90*/  @!P1 IMAD.IADD R179, R179, 0x1, -R4 ;  /* 0x00000001b3b39824 */ /* 0x000fe200078e0a04 */
[----:B------:R-:W-:Y:S01]  /*4aa0*/  ISETP.GT.U32.AND P5, PT, R4, R177, PT ;  /* 0x000000b10400720c */ /* 0x000fe20003fa4070 */
[----:B------:R-:W-:-:S03]  /*4ab0*/  IMAD.HI.U32 R13, R0, R183, RZ ;  /* 0x000000b7000d7227 */ /* 0x000fc600078e00ff */
[----:B------:R-:W-:Y:S01]  /*4ac0*/  ISETP.GT.U32.AND P1, PT, R4, R179, PT ;  /* 0x000000b30400720c */ /* 0x000fe20003f24070 */
[----:B------:R-:W-:Y:S01]  /*4ad0*/  IMAD.HI.U32 R12, R0, R27, RZ ;  /* 0x0000001b000c7227 */ /* 0x000fe200078e00ff */
[----:B------:R-:W-:-:S03]  /*4ae0*/  IADD3 R13, -R13, RZ, RZ ;  /* 0x000000ff0d0d7210 */ /* 0x000fc60007ffe1ff */
[----:B------:R-:W-:Y:S02]  /*4af0*/  IMAD.MOV R12, RZ, RZ, -R12 ;  /* 0x000000ffff0c7224 */ /* 0x000fe400078e0a0c */
[----:B------:R-:W-:Y:S01]  /*4b00*/  @!P6 IADD3 R180, R180, -R4, RZ ;  /* 0x80000004b4b4e210 */ /* 0x000fe20007ffe0ff */
[C---:B------:R-:W-:Y:S02]  /*4b10*/  IMAD R183, R4.reuse, R13, R183 ;  /* 0x0000000d04b77224 */ /* 0x040fe400078e02b7 */
[C---:B------:R-:W-:Y:S01]  /*4b20*/  IMAD R182, R4.reuse, R12, R27 ;  /* 0x0000000c04b67224 */ /* 0x040fe200078e021b */
[C---:B------:R-:W-:Y:S01]  /*4b30*/  ISETP.GT.U32.AND P6, PT, R4.reuse, R180, PT ;  /* 0x000000b40400720c */ /* 0x040fe20003fc4070 */
[----:B------:R-:W-:Y:S01]  /*4b40*/  @!P5 IMAD.IADD R177, R177, 0x1, -R4 ;  /* 0x00000001b1b1d824 */ /* 0x000fe200078e0a04 */
[----:B------:R-:W-:Y:S01]  /*4b50*/  @!P1 IADD3 R179, R179, -R4, RZ ;  /* 0x80000004b3b39210 */ /* 0x000fe20007ffe0ff */
[----:B------:R-:W-:Y:S01]  /*4b60*/  @!P2 IMAD.MOV R178, RZ, RZ, -R178 ;  /* 0x000000ffffb2a224 */ /* 0x000fe200078e0ab2 */
[----:B------:R-:W-:Y:S01]  /*4b70*/  ISETP.GT.U32.AND P1, PT, R4, R182, PT ;  /* 0x000000b60400720c */ /* 0x000fe20003f24070 */
[----:B------:R-:W-:Y:S01]  /*4b80*/  @!P4 IMAD.MOV R177, RZ, RZ, -R177 ;  /* 0x000000ffffb1c224 */ /* 0x000fe200078e0ab1 */
[----:B------:R-:W-:Y:S01]  /*4b90*/  ISETP.GE.AND P5, PT, R24, RZ, PT ;  /* 0x000000ff1800720c */ /* 0x000fe20003fa6270 */
[C---:B------:R-:W-:Y:S01]  /*4ba0*/  VIADD R24, R3.reuse, 0x5b ;  /* 0x0000005b03187836 */ /* 0x040fe20000000000 */
[----:B------:R-:W-:Y:S01]  /*4bb0*/  ISETP.GE.AND P2, PT, R26, RZ, PT ;  /* 0x000000ff1a00720c */ /* 0x000fe20003f46270 */
[----:B------:R-:W-:Y:S01]  /*4bc0*/  VIADD R26, R3, 0x5c ;  /* 0x0000005c031a7836 */ /* 0x000fe20000000000 */
[----:B------:R-:W-:Y:S01]  /*4bd0*/  ISETP.GT.U32.AND P4, PT, R4, R181, PT ;  /* 0x000000b50400720c */ /* 0x000fe20003f84070 */
[----:B------:R-:W-:Y:S01]  /*4be0*/  @!P0 IMAD.MOV R179, RZ, RZ, -R179 ;  /* 0x000000ffffb38224 */ /* 0x000fe200078e0ab3 */
[----:B------:R-:W-:-:S02]  /*4bf0*/  IABS R25, R24 ;  /* 0x0000001800197213 */ /* 0x000fc40000000000 */
[----:B------:R-:W-:Y:S02]  /*4c00*/  @!P6 IADD3 R180, R180, -R4, RZ ;  /* 0x80000004b4b4e210 */ /* 0x000fe40007ffe0ff */
[----:B------:R-:W-:Y:S01]  /*4c10*/  ISETP.GT.U32.AND P6, PT, R4, R183, PT ;  /* 0x000000b70400720c */ /* 0x000fe20003fc4070 */
[----:B------:R-:W-:Y:S01]  /*4c20*/  @!P1 IMAD.IADD R182, R182, 0x1, -R4 ;  /* 0x00000001b6b69824 */ /* 0x000fe200078e0a04 */
[----:B------:R-:W-:Y:S01]  /*4c30*/  IABS R185, R26 ;  /* 0x0000001a00b97213 */ /* 0x000fe20000000000 */
[----:B------:R-:W-:Y:S01]  /*4c40*/  IMAD.HI.U32 R12, R0, R25, RZ ;  /* 0x00000019000c7227 */ /* 0x000fe200078e00ff */
[----:B------:R-:W-:Y:S02]  /*4c50*/  ISETP.GE.AND P0, PT, R28, RZ, PT ;  /* 0x000000ff1c00720c */ /* 0x000fe40003f06270 */
[----:B------:R-:W-:Y:S01]  /*4c60*/  ISETP.GT.U32.AND P1, PT, R4, R182, PT ;  /* 0x000000b60400720c */ /* 0x000fe20003f24070 */
[----:B------:R-:W-:Y:S01]  /*4c70*/  IMAD.HI.U32 R13, R0, R185, RZ ;  /* 0x000000b9000d7227 */ /* 0x000fe200078e00ff */
[----:B------:R-:W-:-:S03]  /*4c80*/  IADD3 R28, R3, 0x61, RZ ;  /* 0x00000061031c7810 */ /* 0x000fc60007ffe0ff */
[----:B------:R-:W-:Y:S01]  /*4c90*/  IMAD.MOV R12, RZ, RZ, -R12 ;  /* 0x000000ffff0c7224 */ /* 0x000fe200078e0a0c */
[----:B------:R-:W-:Y:S01]  /*4ca0*/  IADD3 R13, -R13, RZ, RZ ;  /* 0x000000ff0d0d7210 */ /* 0x000fe20007ffe1ff */
[--C-:B------:R-:W-:Y:S02]  /*4cb0*/  @!P6 IMAD.IADD R183, R183, 0x1, -R4.reuse ;  /* 0x00000001b7b7e824 */ /* 0x100fe400078e0a04 */
[--C-:B------:R-:W-:Y:S02]  /*4cc0*/  @!P4 IMAD.IADD R181, R181, 0x1, -R4.reuse ;  /* 0x00000001b5b5c824 */ /* 0x100fe400078e0a04 */
[C---:B------:R-:W-:Y:S01]  /*4cd0*/  IMAD R184, R4.reuse, R12, R25 ;  /* 0x0000000c04b87224 */ /* 0x040fe200078e0219 */
[C---:B------:R-:W-:Y:S01]  /*4ce0*/  ISETP.GT.U32.AND P6, PT, R4.reuse, R183, PT ;  /* 0x000000b70400720c */ /* 0x040fe20003fc4070 */
[C---:B------:R-:W-:Y:S01]  /*4cf0*/  IMAD R185, R4.reuse, R13, R185 ;  /* 0x0000000d04b97224 */ /* 0x040fe200078e02b9 */
[----:B------:R-:W-:Y:S01]  /*4d00*/  ISETP.GT.U32.AND P4, PT, R4, R181, PT ;  /* 0x000000b50400720c */ /* 0x000fe20003f84070 */
[----:B------:R-:W-:Y:S01]  /*4d10*/  @!P1 IMAD.IADD R182, R182, 0x1, -R4 ;  /* 0x00000001b6b69824 */ /* 0x000fe200078e0a04 */
[----:B------:R-:W-:Y:S01]  /*4d20*/  ISETP.GT.U32.AND P1, PT, R4, R184, PT ;  /* 0x000000b80400720c */ /* 0x000fe20003f24070 */
[C---:B------:R-:W-:Y:S01]  /*4d30*/  VIADD R13, R3.reuse, 0x5e ;  /* 0x0000005e030d7836 */ /* 0x040fe20000000000 */
[----:B------:R-:W-:Y:S01]  /*4d40*/  IADD3 R12, R3, 0x5d, RZ ;  /* 0x0000005d030c7810 */ /* 0x000fe20007ffe0ff */
[----:B------:R-:W-:Y:S01]  /*4d50*/  @!P3 IMAD.MOV R180, RZ, RZ, -R180 ;  /* 0x000000ffffb4b224 */ /* 0x000fe200078e0ab4 */
[----:B------:R-:W-:Y:S01]  /*4d60*/  ISETP.GE.AND P3, PT, R24, RZ, PT ;  /* 0x000000ff1800720c */ /* 0x000fe20003f66270 */
[----:B------:R-:W-:Y:S01]  /*4d70*/  @!P2 IMAD.MOV R182, RZ, RZ, -R182 ;  /* 0x000000ffffb6a224 */ /* 0x000fe200078e0ab6 */
[----:B------:R-:W-:-:S02]  /*4d80*/  IABS R25, R12 ;  /* 0x0000000c00197213 */ /* 0x000fc40000000000 */
[----:B------:R-:W-:Y:S02]  /*4d90*/  IABS R187, R13 ;  /* 0x0000000d00bb7213 */ /* 0x000fe40000000000 */
[----:B------:R-:W-:Y:S01]  /*4da0*/  @!P6 IADD3 R183, R183, -R4, RZ ;  /* 0x80000004b7b7e210 */ /* 0x000fe20007ffe0ff */
[--C-:B------:R-:W-:Y:S01]  /*4db0*/  @!P4 IMAD.IADD R181, R181, 0x1, -R4.reuse ;  /* 0x00000001b5b5c824 */ /* 0x100fe200078e0a04 */
[----:B------:R-:W-:Y:S01]  /*4dc0*/  IADD3 R24, R3, 0x5f, RZ ;  /* 0x0000005f03187810 */ /* 0x000fe20007ffe0ff */
[----:B------:R-:W-:Y:S01]  /*4dd0*/  @!P1 IMAD.IADD R184, R184, 0x1, -R4 ;  /* 0x00000001b8b89824 */ /* 0x000fe200078e0a04 */
[----:B------:R-:W-:Y:S01]  /*4de0*/  @!P0 IADD3 R183, -R183, RZ, RZ ;  /* 0x000000ffb7b78210 */ /* 0x000fe20007ffe1ff */
[----:B------:R-:W-:Y:S01]  /*4df0*/  @!P5 IMAD.MOV R181, RZ, RZ, -R181 ;  /* 0x000000ffffb5d224 */ /* 0x000fe200078e0ab5 */
[----:B------:R-:W-:Y:S02]  /*4e00*/  ISETP.GT.U32.AND P0, PT, R4, R185, PT ;  /* 0x000000b90400720c */ /* 0x000fe40003f04070 */
[----:B------:R-:W-:Y:S01]  /*4e10*/  ISETP.GE.AND P5, PT, R12, RZ, PT ;  /* 0x000000ff0c00720c */ /* 0x000fe20003fa6270 */
[----:B------:R-:W-:Y:S01]  /*4e20*/  IMAD.HI.U32 R12, R0, R25, RZ ;  /* 0x00000019000c7227 */ /* 0x000fe200078e00ff */
[----:B------:R-:W-:-:S02]  /*4e30*/  ISETP.GT.U32.AND P1, PT, R4, R184, PT ;  /* 0x000000b80400720c */ /* 0x000fc40003f24070 */
[----:B------:R-:W-:Y:S01]  /*4e40*/  ISETP.GE.AND P2, PT, R13, RZ, PT ;  /* 0x000000ff0d00720c */ /* 0x000fe20003f46270 */
[----:B------:R-:W-:Y:S01]  /*4e50*/  IMAD.HI.U32 R13, R0, R187, RZ ;  /* 0x000000bb000d7227 */ /* 0x000fe200078e00ff */
[----:B------:R-:W-:Y:S02]  /*4e60*/  IABS R27, R24 ;  /* 0x00000018001b7213 */ /* 0x000fe40000000000 */
[----:B------:R-:W-:Y:S01]  /*4e70*/  ISETP.GE.AND P4, PT, R26, RZ, PT ;  /* 0x000000ff1a00720c */ /* 0x000fe20003f86270 */
[----:B------:R-:W-:Y:S01]  /*4e80*/  IMAD.MOV R186, RZ, RZ, -R12 ;  /* 0x000000ffffba7224 */ /* 0x000fe200078e0a0c */
[----:B------:R-:W-:Y:S01]  /*4e90*/  ISETP.GE.AND P6, PT, R24, RZ, PT ;  /* 0x000000ff1800720c */ /* 0x000fe20003fc6270 */
[----:B------:R-:W-:Y:S01]  /*4ea0*/  @!P0 IMAD.IADD R185, R185, 0x1, -R4 ;  /* 0x00000001b9b98824 */ /* 0x000fe200078e0a04 */
[----:B------:R-:W-:Y:S01]  /*4eb0*/  IABS R24, R29 ;  /* 0x0000001d00187213 */ /* 0x000fe20000000000 */
[----:B------:R-:W-:Y:S02]  /*4ec0*/  IMAD.MOV R13, RZ, RZ, -R13 ;  /* 0x000000ffff0d7224 */ /* 0x000fe400078e0a0d */
[C---:B------:R-:W-:Y:S01]  /*4ed0*/  IMAD R186, R4.reuse, R186, R25 ;  /* 0x000000ba04ba7224 */ /* 0x040fe200078e0219 */
[----:B------:R-:W-:Y:S01]  /*4ee0*/  ISETP.GT.U32.AND P0, PT, R4, R185, PT ;  /* 0x000000b90400720c */ /* 0x000fe20003f04070 */
[----:B------:R-:W-:Y:S01]  /*4ef0*/  IMAD.HI.U32 R12, R0, R27, RZ ;  /* 0x0000001b000c7227 */ /* 0x000fe200078e00ff */
[----:B------:R-:W-:-:S02]  /*4f00*/  @!P1 IADD3 R184, R184, -R4, RZ ;  /* 0x80000004b8b89210 */ /* 0x000fc40007ffe0ff */
[----:B------:R-:W-:Y:S01]  /*4f10*/  IABS R25, R28 ;  /* 0x0000001c00197213 */ /* 0x000fe20000000000 */
[C---:B------:R-:W-:Y:S01]  /*4f20*/  IMAD R187, R4.reuse, R13, R187 ;  /* 0x0000000d04bb7224 */ /* 0x040fe200078e02bb */
[----:B------:R-:W-:Y:S01]  /*4f30*/  ISETP.GT.U32.AND P1, PT, R4, R186, PT ;  /* 0x000000ba0400720c */ /* 0x000fe20003f24070 */
[----:B------:R-:W-:Y:S02]  /*4f40*/  VIADD R26, R3, 0x60 ;  /* 0x00000060031a7836 */ /* 0x000fe40000000000 */
[----:B------:R-:W-:Y:S02]  /*4f50*/  IMAD.MOV R12, RZ, RZ, -R12 ;  /* 0x000000ffff0c7224 */ /* 0x000fe400078e0a0c */
[----:B------:R-:W-:Y:S01]  /*4f60*/  IMAD.HI.U32 R13, R0, R25, RZ ;  /* 0x00000019000d7227 */ /* 0x000fe200078e00ff */
[----:B------:R-:W-:-:S03]  /*4f70*/  IABS R189, R26 ;  /* 0x0000001a00bd7213 */ /* 0x000fc60000000000 */
[----:B------:R-:W-:Y:S01]  /*4f80*/  @!P0 IMAD.IADD R185, R185, 0x1, -R4 ;  /* 0x00000001b9b98824 */ /* 0x000fe200078e0a04 */
[C---:B------:R-:W-:Y:S01]  /*4f90*/  ISETP.GT.U32.AND P0, PT, R4.reuse, R187, PT ;  /* 0x000000bb0400720c */ /* 0x040fe20003f04070 */
[----:B------:R-:W-:Y:S02]  /*4fa0*/  IMAD R188, R4, R12, R27 ;  /* 0x0000000c04bc7224 */ /* 0x000fe400078e021b */
[----:B------:R-:W-:Y:S01]  /*4fb0*/  IMAD.MOV R13, RZ, RZ, -R13 ;  /* 0x000000ffff0d7224 */ /* 0x000fe200078e0a0d */
[----:B------:R-:W-:Y:S01]  /*4fc0*/  @!P1 IADD3 R186, R186, -R4, RZ ;  /* 0x80000004baba9210 */ /* 0x000fe20007ffe0ff */
[----:B------:R-:W-:Y:S01]  /*4fd0*/  @!P3 IMAD.MOV R184, RZ, RZ, -R184 ;  /* 0x000000ffffb8b224 */ /* 0x000fe200078e0ab8 */
[----:B------:R-:W-:Y:S01]  /*4fe0*/  ISETP.GT.U32.AND P3, PT, R4, R188, PT ;  /* 0x000000bc0400720c */ /* 0x000fe20003f64070 */
[----:B------:R-:W-:Y:S01]  /*4ff0*/  IMAD.HI.U32 R12, R0, R189, RZ ;  /* 0x000000bd000c7227 */ /* 0x000fe200078e00ff */
[C---:B------:R-:W-:Y:S02]  /*5000*/  ISETP.GT.U32.AND P1, PT, R4.reuse, R186, PT ;  /* 0x000000ba0400720c */ /* 0x040fe40003f24070 */
[----:B------:R-:W-:Y:S01]  /*5010*/  @!P4 IADD3 R185, -R185, RZ, RZ ;  /* 0x000000ffb9b9c210 */ /* 0x000fe20007ffe1ff */
[----:B------:R-:W-:-:S02]  /*5020*/  IMAD R190, R4, R13, R25 ;  /* 0x0000000d04be7224 */ /* 0x000fc400078e0219 */
[----:B------:R-:W-:Y:S02]  /*5030*/  VIADD R27, R3, 0x62 ;  /* 0x00000062031b7836 */ /* 0x000fe40000000000 */
[----:B------:R-:W-:Y:S02]  /*5040*/  IMAD.MOV R12, RZ, RZ, -R12 ;  /* 0x000000ffff0c7224 */ /* 0x000fe400078e0a0c */
[----:B------:R-:W-:Y:S01]  /*5050*/  @!P0 IMAD.IADD R187, R187, 0x1, -R4 ;  /* 0x00000001bbbb8824 */ /* 0x000fe200078e0a04 */
[C---:B------:R-:W-:Y:S01]  /*5060*/  ISETP.GT.U32.AND P0, PT, R4.reuse, R190, PT ;  /* 0x000000be0400720c */ /* 0x040fe20003f04070 */
[----:B------:R-:W-:Y:S01]  /*5070*/  IMAD R189, R4, R12, R189 ;  /* 0x0000000c04bd7224 */ /* 0x000fe200078e02bd */
[----:B------:R-:W-:Y:S01]  /*5080*/  IABS R191, R27 ;  /* 0x0000001b00bf7213 */ /* 0x000fe20000000000 */
[----:B------:R-:W-:Y:S01]  /*5090*/  IMAD.MOV.U32 R25, RZ, RZ, R24 ;  /* 0x000000ffff197224 */ /* 0x000fe200078e0018 */
[----:B------:R-:W-:Y:S01]  /*50a0*/  @!P3 IADD3 R188, R188, -R4, RZ ;  /* 0x80000004bcbcb210 */ /* 0x000fe20007ffe0ff */
[----:B------:R-:W-:Y:S01]  /*50b0*/  @!P1 IMAD.IADD R186, R186, 0x1, -R4 ;  /* 0x00000001baba9824 */ /* 0x000fe200078e0a04 */
[----:B------:R-:W-:Y:S01]  /*50c0*/  ISETP.GT.U32.AND P4, PT, R4, R189, PT ;  /* 0x000000bd0400720c */ /* 0x000fe20003f84070 */
[----:B------:R-:W-:Y:S01]  /*50d0*/  IMAD.HI.U32 R12, R0, R191, RZ ;  /* 0x000000bf000c7227 */ /* 0x000fe200078e00ff */
[----:B------:R-:W-:-:S02]  /*50e0*/  ISETP.GT.U32.AND P3, PT, R4, R187, PT ;  /* 0x000000bb0400720c */ /* 0x000fc40003f64070 */
[----:B------:R-:W-:Y:S01]  /*50f0*/  IADD3 R24, R3, 0x64, RZ ;  /* 0x0000006403187810 */ /* 0x000fe20007ffe0ff */
[----:B------:R-:W-:Y:S01]  /*5100*/  IMAD.HI.U32 R13, R0, R25, RZ ;  /* 0x00000019000d7227 */ /* 0x000fe200078e00ff */
[----:B------:R-:W-:Y:S02]  /*5110*/  IADD3 R12, -R12, RZ, RZ ;  /* 0x000000ff0c0c7210 */ /* 0x000fe40007ffe1ff */
[----:B------:R-:W-:Y:S01]  /*5120*/  IABS R193, R24 ;  /* 0x0000001800c17213 */ /* 0x000fe20000000000 */
[----:B------:R-:W-:Y:S01]  /*5130*/  @!P0 IMAD.IADD R190, R190, 0x1, -R4 ;  /* 0x00000001bebe8824 */ /* 0x000fe200078e0a04 */
[----:B------:R-:W-:Y:S01]  /*5140*/  @!P5 IADD3 R186, -R186, RZ, RZ ;  /* 0x000000ffbabad210 */ /* 0x000fe20007ffe1ff */
[----:B------:R-:W-:Y:S01]  /*5150*/  IMAD R191, R4, R12, R191 ;  /* 0x0000000c04bf7224 */ /* 0x000fe200078e02bf */
[----:B------:R-:W-:Y:S01]  /*5160*/  ISETP.GE.AND P1, PT, R26, RZ, PT ;  /* 0x000000ff1a00720c */ /* 0x000fe20003f26270 */
[----:B------:R-:W-:Y:S01]  /*5170*/  IMAD.MOV R13, RZ, RZ, -R13 ;  /* 0x000000ffff0d7224 */ /* 0x000fe200078e0a0d */
[----:B------:R-:W-:Y:S01]  /*5180*/  ISETP.GT.U32.AND P5, PT, R4, R190, PT ;  /* 0x000000be0400720c */ /* 0x000fe20003fa4070 */
[----:B------:R-:W-:-:S04]  /*5190*/  IMAD.HI.U32 R12, R0, R193, RZ ;  /* 0x000000c1000c7227 */ /* 0x000fc800078e00ff */
[--C-:B------:R-:W-:Y:S01]  /*51a0*/  @!P4 IMAD.IADD R189, R189, 0x1, -R4.reuse ;  /* 0x00000001bdbdc824 */ /* 0x100fe200078e0a04 */
[C---:B------:R-:W-:Y:S01]  /*51b0*/  ISETP.GT.U32.AND P4, PT, R4.reuse, R188, PT ;  /* 0x000000bc0400720c */ /* 0x040fe20003f84070 */
[----:B------:R-:W-:Y:S01]  /*51c0*/  @!P3 IMAD.IADD R187, R187, 0x1, -R4 ;  /* 0x00000001bbbbb824 */ /* 0x000fe200078e0a04 */
[C---:B------:R-:W-:Y:S01]  /*51d0*/  ISETP.GT.U32.AND P3, PT, R4.reuse, R191, PT ;  /* 0x000000bf0400720c */ /* 0x040fe20003f64070 */
[C---:B------:R-:W-:Y:S01]  /*51e0*/  IMAD R192, R4.reuse, R13, R25 ;  /* 0x0000000d04c07224 */ /* 0x040fe200078e0219 */
[----:B------:R-:W-:Y:S01]  /*51f0*/  ISETP.GT.U32.AND P0, PT, R4, R189, PT ;  /* 0x000000bd0400720c */ /* 0x000fe20003f04070 */
[----:B------:R-:W-:Y:S02]  /*5200*/  IMAD.MOV R13, RZ, RZ, -R12 ;  /* 0x000000ffff0d7224 */ /* 0x000fe400078e0a0c */
[----:B------:R-:W-:Y:S01]  /*5210*/  VIADD R26, R3, 0x65 ;  /* 0x00000065031a7836 */ /* 0x000fe20000000000 */
[----:B------:R-:W-:Y:S01]  /*5220*/  @!P5 IADD3 R190, R190, -R4, RZ ;  /* 0x80000004bebed210 */ /* 0x000fe20007ffe0ff */
[----:B------:R-:W-:-:S02]  /*5230*/  IMAD R193, R4, R13, R193 ;  /* 0x0000000d04c17224 */ /* 0x000fc400078e02c1 */
[----:B------:R-:W-:Y:S01]  /*5240*/  @!P2 IMAD.MOV R187, RZ, RZ, -R187 ;  /* 0x000000ffffbba224 */ /* 0x000fe200078e0abb */
[----:B------:R-:W-:Y:S01]  /*5250*/  IABS R25, R26 ;  /* 0x0000001a00197213 */ /* 0x000fe20000000000 */
[----:B------:R-:W-:Y:S01]  /*5260*/  IMAD.HI.U32 R13, R0, R195, RZ ;  /* 0x000000c3000d7227 */ /* 0x000fe200078e00ff */
[----:B------:R-:W-:Y:S02]  /*5270*/  ISETP.GT.U32.AND P5, PT, R4, R193, PT ;  /* 0x000000c10400720c */ /* 0x000fe40003fa4070 */
[----:B------:R-:W-:Y:S01]  /*5280*/  @!P4 IADD3 R188, R188, -R4, RZ ;  /* 0x80000004bcbcc210 */ /* 0x000fe20007ffe0ff */
[--C-:B------:R-:W-:Y:S01]  /*5290*/  @!P3 IMAD.IADD R191, R191, 0x1, -R4.reuse ;  /* 0x00000001bfbfb824 */ /* 0x100fe200078e0a04 */
[----:B------:R-:W-:Y:S01]  /*52a0*/  ISETP.GT.U32.AND P4, PT, R4, R192, PT ;  /* 0x000000c00400720c */ /* 0x000fe20003f84070 */
[----:B------:R-:W-:Y:S01]  /*52b0*/  IMAD.HI.U32 R12, R0, R25, RZ ;  /* 0x00000019000c7227 */ /* 0x000fe200078e00ff */
[----:B------:R-:W-:Y:S02]  /*52c0*/  ISETP.GE.AND P3, PT, R27, RZ, PT ;  /* 0x000000ff1b00720c */ /* 0x000fe40003f66270 */
[----:B------:R-:W-:Y:S01]  /*52d0*/  ISETP.GT.U32.AND P2, PT, R4, R191, PT ;  /* 0x000000bf0400720c */ /* 0x000fe20003f44070 */
[----:B------:R-:W-:Y:S01]  /*52e0*/  @!P0 IMAD.IADD R189, R189, 0x1, -R4 ;  /* 0x00000001bdbd8824 */ /* 0x000fe200078e0a04 */
[----:B------:R-:W-:Y:S01]  /*52f0*/  ISETP.GE.AND P0, PT, R28, RZ, PT ;  /* 0x000000ff1c00720c */ /* 0x000fe20003f06270 */
[----:B------:R-:W-:-:S02]  /*5300*/  IMAD.MOV R12, RZ, RZ, -R12 ;  /* 0x000000ffff0c7224 */ /* 0x000fc400078e0a0c */
[----:B------:R-:W-:Y:S01]  /*5310*/  VIADD R27, R3, 0x67 ;  /* 0x00000067031b7836 */ /* 0x000fe20000000000 */
[----:B------:R-:W-:Y:S01]  /*5320*/  @!P5 IADD3 R193, R193, -R4, RZ ;  /* 0x80000004c1c1d210 */ /* 0x000fe20007ffe0ff */
[----:B------:R-:W-:Y:S01]  /*5330*/  IMAD.MOV R13, RZ, RZ, -R13 ;  /* 0x000000ffff0d7224 */ /* 0x000fe200078e0a0d */
[----:B------:R-:W-:Y:S01]  /*5340*/  @!P1 IADD3 R189, -R189, RZ, RZ ;  /* 0x000000ffbdbd9210 */ /* 0x000fe20007ffe1ff */
[C---:B------:R-:W-:Y:S01]  /*5350*/  IMAD R194, R4.reuse, R12, R25 ;  /* 0x0000000c04c27224 */ /* 0x040fe200078e0219 */
[----:B------:R-:W-:Y:S01]  /*5360*/  IABS R25, R27 ;  /* 0x0000001b00197213 */ /* 0x000fe20000000000 */
[----:B------:R-:W-:Y:S01]  /*5370*/  IMAD R195, R4, R13, R195 ;  /* 0x0000000d04c37224 */ /* 0x000fe200078e02c3 */
[----:B------:R-:W-:Y:S01]  /*5380*/  @!P4 IADD3 R192, R192, -R4, RZ ;  /* 0x80000004c0c0c210 */ /* 0x000fe20007ffe0ff */
[----:B------:R-:W-:Y:S01]  /*5390*/  @!P6 IMAD.MOV R188, RZ, RZ, -R188 ;  /* 0x000000ffffbce224 */ /* 0x000fe200078e0abc */
[C---:B------:R-:W-:Y:S01]  /*53a0*/  ISETP.GT.U32.AND P5, PT, R4.reuse, R193, PT ;  /* 0x000000c10400720c */ /* 0x040fe20003fa4070 */
[----:B------:R-:W-:Y:S01]  /*53b0*/  @!P0 IMAD.MOV R190, RZ, RZ, -R190 ;  /* 0x000000ffffbe8224 */ /* 0x000fe200078e0abe */
[C---:B------:R-:W-:Y:S01]  /*53c0*/  ISETP.GT.U32.AND P1, PT, R4.reuse, R194, PT ;  /* 0x000000c20400720c */ /* 0x040fe20003f24070 */
[----:B------:R-:W-:Y:S01]  /*53d0*/  @!P2 IMAD.IADD R191, R191, 0x1, -R4 ;  /* 0x00000001bfbfa824 */ /* 0x000fe200078e0a04 */
[----:B------:R-:W-:Y:S01]  /*53e0*/  ISETP.GT.U32.AND P6, PT, R4, R192, PT ;  /* 0x000000c00400720c */ /* 0x000fe20003fc4070 */
[----:B------:R-:W-:Y:S01]  /*53f0*/  IMAD.HI.U32 R12, R0, R25, RZ ;  /* 0x00000019000c7227 */ /* 0x000fe200078e00ff */
[----:B------:R-:W-:-:S02]  /*5400*/  ISETP.GE.AND P0, PT, R24, RZ, PT ;  /* 0x000000ff1800720c */ /* 0x000fc40003f06270 */
[----:B------:R-:W-:Y:S01]  /*5410*/  ISETP.GT.U32.AND P2, PT, R4, R195, PT ;  /* 0x000000c30400720c */ /* 0x000fe20003f44070 */
[----:B------:R-:W-:Y:S01]  /*5420*/  VIADD R28, R3, 0x68 ;  /* 0x00000068031c7836 */ /* 0x000fe20000000000 */
[----:B------:R-:W-:Y:S01]  /*5430*/  ISETP.GE.AND P4, PT, R29, RZ, PT ;  /* 0x000000ff1d00720c */ /* 0x000fe20003f86270 */
[----:B------:R-:W-:Y:S01]  /*5440*/  VIADD R24, R3, 0x6b ;  /* 0x0000006b03187836 */ /* 0x000fe20000000000 */
[----:B------:R-:W-:Y:S01]  /*5450*/  IADD3 R12, -R12, RZ, RZ ;  /* 0x000000ff0c0c7210 */ /* 0x000fe20007ffe1ff */
[--C-:B------:R-:W-:Y:S01]  /*5460*/  @!P5 IMAD.IADD R193, R193, 0x1, -R4.reuse ;  /* 0x00000001c1c1d824 */ /* 0x100fe200078e0a04 */
[----:B------:R-:W-:Y:S01]  /*5470*/  IABS R197, R28 ;  /* 0x0000001c00c57213 */ /* 0x000fe20000000000 */
[--C-:B------:R-:W-:Y:S01]  /*5480*/  @!P1 IMAD.IADD R194, R194, 0x1, -R4.reuse ;  /* 0x00000001c2c29824 */ /* 0x100fe200078e0a04 */
[----:B------:R-:W-:Y:S01]  /*5490*/  ISETP.GE.AND P5, PT, R31, RZ, PT ;  /* 0x000000ff1f00720c */ /* 0x000fe20003fa6270 */
[----:B------:R-:W-:Y:S01]  /*54a0*/  IMAD R196, R4, R12, R25 ;  /* 0x0000000c04c47224 */ /* 0x000fe200078e0219 */
[----:B------:R-:W-:Y:S01]  /*54b0*/  @!P6 IADD3 R192, R192, -R4, RZ ;  /* 0x80000004c0c0e210 */ /* 0x000fe20007ffe0ff */
[----:B------:R-:W-:Y:S01]  /*54c0*/  @!P0 IMAD.MOV R193, RZ, RZ, -R193 ;  /* 0x000000ffffc18224 */ /* 0x000fe200078e0ac1 */
[----:B------:R-:W-:Y:S01]  /*54d0*/  ISETP.GE.AND P6, PT, R26, RZ, PT ;  /* 0x000000ff1a00720c */ /* 0x000fe20003fc6270 */
[----:B------:R-:W-:Y:S01]  /*54e0*/  @!P2 IMAD.IADD R195, R195, 0x1, -R4 ;  /* 0x00000001c3c3a824 */ /* 0x000fe200078e0a04 */
[----:B------:R-:W-:Y:S01]  /*54f0*/  ISETP.GT.U32.AND P2, PT, R4, R194, PT ;  /* 0x000000c20400720c */ /* 0x000fe20003f44070 */
[----:B------:R-:W-:Y:S01]  /*5500*/  IMAD.HI.U32 R13, R0, R197, RZ ;  /* 0x000000c5000d7227 */ /* 0x000fe200078e00ff */
[----:B------:R-:W-:-:S02]  /*5510*/  ISETP.GT.U32.AND P0, PT, R4, R196, PT ;  /* 0x000000c40400720c */ /* 0x000fc40003f04070 */
[C---:B------:R-:W-:Y:S01]  /*5520*/  IADD3 R26, R3.reuse, 0x6c, RZ ;  /* 0x0000006c031a7810 */ /* 0x040fe20007ffe0ff */
[----:B------:R-:W-:Y:S01]  /*5530*/  @!P4 IMAD.MOV R192, RZ, RZ, -R192 ;  /* 0x000000ffffc0c224 */ /* 0x000fe200078e0ac0 */
[C---:B------:R-:W-:Y:S01]  /*5540*/  ISETP.GT.U32.AND P4, PT, R4.reuse, R195, PT ;  /* 0x000000c30400720c */ /* 0x040fe20003f84070 */
[----:B------:R-:W-:Y:S01]  /*5550*/  IMAD.MOV R13, RZ, RZ, -R13 ;  /* 0x000000ffff0d7224 */ /* 0x000fe200078e0a0d */
[----:B------:R-:W-:Y:S01]  /*5560*/  IABS R201, R26 ;  /* 0x0000001a00c97213 */ /* 0x000fe20000000000 */
[----:B------:R-:W-:Y:S01]  /*5570*/  VIADD R12, R3, 0x69 ;  /* 0x00000069030c7836 */ /* 0x000fe20000000000 */
[----:B------:R-:W-:Y:S01]  /*5580*/  @!P3 IADD3 R191, -R191, RZ, RZ ;  /* 0x000000ffbfbfb210 */ /* 0x000fe20007ffe1ff */
[----:B------:R-:W-:Y:S01]  /*5590*/  IMAD R197, R4, R13, R197 ;  /* 0x0000000d04c57224 */ /* 0x000fe200078e02c5 */
[----:B------:R-:W-:Y:S01]  /*55a0*/  IADD3 R13, R3, 0x6a, RZ ;  /* 0x0000006a030d7810 */ /* 0x000fe20007ffe0ff */
[--C-:B------:R-:W-:Y:S01]  /*55b0*/  @!P2 IMAD.IADD R194, R194, 0x1, -R4.reuse ;  /* 0x00000001c2c2a824 */ /* 0x100fe200078e0a04 */
[----:B------:R-:W-:Y:S01]  /*55c0*/  ISETP.GE.AND P2, PT, R12, RZ, PT ;  /* 0x000000ff0c00720c */ /* 0x000fe20003f46270 */
[----:B------:R-:W-:Y:S01]  /*55d0*/  @!P0 IMAD.IADD R196, R196, 0x1, -R4 ;  /* 0x00000001c4c48824 */ /* 0x000fe200078e0a04 */
[----:B------:R-:W-:Y:S01]  /*55e0*/  ISETP.GT.U32.AND P0, PT, R4, R197, PT ;  /* 0x000000c50400720c */ /* 0x000fe20003f04070 */
[----:B------:R-:W-:Y:S01]  /*55f0*/  @!P6 IMAD.MOV R194, RZ, RZ, -R194 ;  /* 0x000000ffffc2e224 */ /* 0x000fe200078e0ac2 */
[----:B------:R-:W-:Y:S01]  /*5600*/  IABS R12, R12 ;  /* 0x0000000c000c7213 */ /* 0x000fe20000000000 */
[----:B------:R-:W-:Y:S01]  /*5610*/  @!P4 IMAD.IADD R195, R195, 0x1, -R4 ;  /* 0x00000001c3c3c824 */ /* 0x000fe200078e0a04 */
[----:B------:R-:W-:-:S02]  /*5620*/  ISETP.GE.AND P4, PT, R13, RZ, PT ;  /* 0x000000ff0d00720c */ /* 0x000fc40003f86270 */
[----:B------:R-:W-:Y:S01]  /*5630*/  IABS R199, R13 ;  /* 0x0000000d00c77213 */ /* 0x000fe20000000000 */
[----:B------:R-:W-:Y:S01]  /*5640*/  @!P5 IMAD.MOV R195, RZ, RZ, -R195 ;  /* 0x000000ffffc3d224 */ /* 0x000fe200078e0ac3 */
[----:B------:R-:W-:Y:S02]  /*5650*/  MOV R13, R12 ;  /* 0x0000000c000d7202 */ /* 0x000fe40000000f00 */
[----:B------:R-:W-:Y:S01]  /*5660*/  ISETP.GE.AND P3, PT, R28, RZ, PT ;  /* 0x000000ff1c00720c */ /* 0x000fe20003f66270 */
[----:B------:R-:W-:Y:S01]  /*5670*/  VIADD R28, R3, 0x6f ;  /* 0x0000006f031c7836 */ /* 0x000fe20000000000 */
[----:B------:R-:W-:Y:S01]  /*5680*/  IABS R25, R24 ;  /* 0x0000001800197213 */ /* 0x000fe20000000000 */
[----:B------:R-:W-:Y:S01]  /*5690*/  IMAD.HI.U32 R12, R0, R13, RZ ;  /* 0x0000000d000c7227 */ /* 0x000fe200078e00ff */
[----:B------:R-:W-:Y:S02]  /*56a0*/  ISETP.GE.AND P5, PT, R24, RZ, PT ;  /* 0x000000ff1800720c */ /* 0x000fe40003fa6270 */
[----:B------:R-:W-:Y:S01]  /*56b0*/  ISETP.GT.U32.AND P6, PT, R4, R196, PT ;  /* 0x000000c40400720c */ /* 0x000fe20003fc4070 */
[----:B------:R-:W-:Y:S01]  /*56c0*/  @!P0 IMAD.IADD R197, R197, 0x1, -R4 ;  /* 0x00000001c5c58824 */ /* 0x000fe200078e0a04 */
[----:B------:R-:W-:Y:S01]  /*56d0*/  IADD3 R198, -R12, RZ, RZ ;  /* 0x000000ff0cc67210 */ /* 0x000fe20007ffe1ff */
[----:B------:R-:W-:Y:S01]  /*56e0*/  IMAD.HI.U32 R12, R0, R199, RZ ;  /* 0x000000c7000c7227 */ /* 0x000fe200078e00ff */
[----:B------:R-:W-:-:S02]  /*56f0*/  ISETP.GE.AND P1, PT, R27, RZ, PT ;  /* 0x000000ff1b00720c */ /* 0x000fc40003f26270 */
[C---:B------:R-:W-:Y:S01]  /*5700*/  ISETP.GT.U32.AND P0, PT, R4.reuse, R197, PT ;  /* 0x000000c50400720c */ /* 0x040fe20003f04070 */
[----:B------:R-:W-:Y:S02]  /*5710*/  IMAD R198, R4, R198, R13 ;  /* 0x000000c604c67224 */ /* 0x000fe400078e020d */
[----:B------:R-:W-:-:S04]  /*5720*/  IMAD.HI.U32 R13, R0, R201, RZ ;  /* 0x000000c9000d7227 */ /* 0x000fc800078e00ff */
[----:B------:R-:W-:Y:S01]  /*5730*/  IMAD.MOV R24, RZ, RZ, -R12 ;  /* 0x000000ffff187224 */ /* 0x000fe200078e0a0c */
[----:B------:R-:W-:Y:S01]  /*5740*/  IADD3 R13, -R13, RZ, RZ ;  /* 0x000000ff0d0d7210 */ /* 0x000fe20007ffe1ff */
[----:B------:R-:W-:Y:S01]  /*5750*/  IMAD.HI.U32 R12, R0, R25, RZ ;  /* 0x00000019000c7227 */ /* 0x000fe200078e00ff */
[----:B------:R-:W-:Y:S02]  /*5760*/  @!P6 IADD3 R196, R196, -R4, RZ ;  /* 0x80000004c4c4e210 */ /* 0x000fe40007ffe0ff */
[C---:B------:R-:W-:Y:S01]  /*5770*/  ISETP.GT.U32.AND P6, PT, R4.reuse, R198, PT ;  /* 0x000000c60400720c */ /* 0x040fe20003fc4070 */
[C---:B------:R-:W-:Y:S01]  /*5780*/  IMAD R201, R4.reuse, R13, R201 ;  /* 0x0000000d04c97224 */ /* 0x040fe200078e02c9 */
[----:B------:R-:W-:Y:S01]  /*5790*/  @!P0 IADD3 R197, R197, -R4, RZ ;  /* 0x80000004c5c58210 */ /* 0x000fe20007ffe0ff */
[C---:B------:R-:W-:Y:S02]  /*57a0*/  IMAD R199, R4.reuse, R24, R199 ;  /* 0x0000001804c77224 */ /* 0x040fe400078e02c7 */
[----:B------:R-:W-:Y:S01]  /*57b0*/  VIADD R24, R3, 0x6d ;  /* 0x0000006d03187836 */ /* 0x000fe20000000000 */
[----:B------:R-:W-:Y:S01]  /*57c0*/  @!P3 IADD3 R197, -R197, RZ, RZ ;  /* 0x000000ffc5c5b210 */ /* 0x000fe20007ffe1ff */
[----:B------:R-:W-:Y:S01]  /*57d0*/  IMAD.MOV R12, RZ, RZ, -R12 ;  /* 0x000000ffff0c7224 */ /* 0x000fe200078e0a0c */
[C---:B------:R-:W-:Y:S01]  /*57e0*/  ISETP.GT.U32.AND P3, PT, R4.reuse, R201, PT ;  /* 0x000000c90400720c */ /* 0x040fe20003f64070 */
[----:B------:R-:W-:Y:S01]  /*57f0*/  VIADD R27, R3, 0x6e ;  /* 0x0000006e031b7836 */ /* 0x000fe20000000000 */
[----:B------:R-:W-:Y:S01]  /*5800*/  IABS R13, R24 ;  /* 0x00000018000d7213 */ /* 0x000fe20000000000 */
[----:B------:R-:W-:Y:S01]  /*5810*/  IMAD R200, R4, R12, R25 ;  /* 0x0000000c04c87224 */ /* 0x000fe200078e0219 */
[----:B------:R-:W-:Y:S01]  /*5820*/  IABS R25, R28 ;  /* 0x0000001c00197213 */ /* 0x000fe20000000000 */
[----:B------:R-:W-:Y:S01]  /*5830*/  @!P1 IMAD.MOV R196, RZ, RZ, -R196 ;  /* 0x000000ffffc49224 */ /* 0x000fe200078e0ac4 */
[----:B------:R-:W-:Y:S01]  /*5840*/  IABS R203, R27 ;  /* 0x0000001b00cb7213 */ /* 0x000fe20000000000 */
[----:B------:R-:W-:Y:S01]  /*5850*/  IMAD.HI.U32 R12, R0, R13, RZ ;  /* 0x0000000d000c7227 */ /* 0x000fe200078e00ff */
[----:B------:R-:W-:-:S02]  /*5860*/  ISETP.GT.U32.AND P1, PT, R4, R199, PT ;  /* 0x000000c70400720c */ /* 0x000fc40003f24070 */
[----:B------:R-:W-:Y:S01]  /*5870*/  ISETP.GT.U32.AND P0, PT, R4, R200, PT ;  /* 0x000000c80400720c */ /* 0x000fe20003f04070 */
[----:B------:R-:W-:Y:S01]  /*5880*/  IMAD.MOV R12, RZ, RZ, -R12 ;  /* 0x000000ffff0c7224 */ /* 0x000fe200078e0a0c */
[----:B------:R-:W-:Y:S01]  /*5890*/  @!P6 IADD3 R198, R198, -R4, RZ ;  /* 0x80000004c6c6e210 */ /* 0x000fe20007ffe0ff */
[----:B------:R-:W-:Y:S02]  /*58a0*/  @!P3 IMAD.IADD R201, R201, 0x1, -R4 ;  /* 0x00000001c9c9b824 */ /* 0x000fe400078e0a04 */
[C---:B------:R-:W-:Y:S01]  /*58b0*/  IMAD R202, R4.reuse, R12, R13 ;  /* 0x0000000c04ca7224 */ /* 0x040fe200078e020d */
[----:B------:R-:W-:Y:S01]  /*58c0*/  ISETP.GT.U32.AND P6, PT, R4, R198, PT ;  /* 0x000000c60400720c */ /* 0x000fe20003fc4070 */
[----:B------:R-:W-:Y:S01]  /*58d0*/  IMAD.HI.U32 R12, R0, R203, RZ ;  /* 0x000000cb000c7227 */ /* 0x000fe200078e00ff */
[----:B------:R-:W-:-:S03]  /*58e0*/  ISETP.GT.U32.AND P3, PT, R4, R201, PT ;  /* 0x000000c90400720c */ /* 0x000fc60003f64070 */
[--C-:B------:R-:W-:Y:S01]  /*58f0*/  @!P1 IMAD.IADD R199, R199, 0x1, -R4.reuse ;  /* 0x00000001c7c79824 */ /* 0x100fe200078e0a04 */
[----:B------:R-:W-:Y:S01]  /*5900*/  IADD3 R12, -R12, RZ, RZ ;  /* 0x000000ff0c0c7210 */ /* 0x000fe20007ffe1ff */
[----:B------:R-:W-:Y:S02]  /*5910*/  @!P0 IMAD.IADD R200, R200, 0x1, -R4 ;  /* 0x00000001c8c88824 */ /* 0x000fe400078e0a04 */
[----:B------:R-:W-:Y:S01]  /*5920*/  IMAD.HI.U32 R13, R0, R25, RZ ;  /* 0x00000019000d7227 */ /* 0x000fe200078e00ff */
[C---:B------:R-:W-:Y:S02]  /*5930*/  ISETP.GT.U32.AND P1, PT, R4.reuse, R199, PT ;  /* 0x000000c70400720c */ /* 0x040fe40003f24070 */
[C---:B------:R-:W-:Y:S01]  /*5940*/  ISETP.GT.U32.AND P0, PT, R4.reuse, R200, PT ;  /* 0x000000c80400720c */ /* 0x040fe20003f04070 */
[----:B------:R-:W-:Y:S02]  /*5950*/  IMAD R203, R4, R12, R203 ;  /* 0x0000000c04cb7224 */ /* 0x000fe400078e02cb */
[----:B------:R-:W-:Y:S01]  /*5960*/  @!P3 IADD3 R201, R201, -R4, RZ ;  /* 0x80000004c9c9b210 */ /* 0x000fe20007ffe0ff */
[----:B------:R-:W-:-:S02]  /*5970*/  VIADD R12, R3, 0x70 ;  /* 0x00000070030c7836 */ /* 0x000fc40000000000 */
[----:B------:R-:W-:Y:S01]  /*5980*/  ISETP.GT.U32.AND P3, PT, R4, R203, PT ;  /* 0x000000cb0400720c */ /* 0x000fe20003f64070 */
[----:B------:R-:W-:Y:S02]  /*5990*/  IMAD.MOV R13, RZ, RZ, -R13 ;  /* 0x000000ffff0d7224 */ /* 0x000fe400078e0a0d */
[----:B------:R-:W-:Y:S01]  /*59a0*/  IABS R205, R12 ;  /* 0x0000000c00cd7213 */ /* 0x000fe20000000000 */
[----:B------:R-:W-:Y:S01]  /*59b0*/  @!P6 IMAD.IADD R198, R198, 0x1, -R4 ;  /* 0x00000001c6c6e824 */ /* 0x000fe200078e0a04 */
[-C--:B------:R-:W-:Y:S01]  /*59c0*/  @!P1 IADD3 R199, R199, -R4.reuse, RZ ;  /* 0x80000004c7c79210 */ /* 0x080fe20007ffe0ff */
[----:B------:R-:W-:Y:S01]  /*59d0*/  IMAD R204, R4, R13, R25 ;  /* 0x0000000d04cc7224 */ /* 0x000fe200078e0219 */
[----:B------:R-:W-:Y:S01]  /*59e0*/  @!P0 IADD3 R200, R200, -R4, RZ ;  /* 0x80000004c8c88210 */ /* 0x000fe20007ffe0ff */
[----:B------:R-:W-:Y:S01]  /*59f0*/  @!P2 IMAD.MOV R198, RZ, RZ, -R198 ;  /* 0x000000ffffc6a224 */ /* 0x000fe200078e0ac6 */
[----:B------:R-:W-:Y:S01]  /*5a00*/  ISETP.GE.AND P6, PT, R26, RZ, PT ;  /* 0x000000ff1a00720c */ /* 0x000fe20003fc6270 */
[----:B------:R-:W-:Y:S01]  /*5a10*/  @!P4 IMAD.MOV R199, RZ, RZ, -R199 ;  /* 0x000000ffffc7c224 */ /* 0x000fe200078e0ac7 */
[----:B------:R-:W-:Y:S01]  /*5a20*/  ISETP.GE.AND P4, PT, R27, RZ, PT ;  /* 0x000000ff1b00720c */ /* 0x000fe20003f86270 */
[----:B------:R-:W-:Y:S01]  /*5a30*/  @!P5 IMAD.MOV R200, RZ, RZ, -R200 ;  /* 0x000000ffffc8d224 */ /* 0x000fe200078e0ac8 */
[----:B------:R-:W-:Y:S01]  /*5a40*/  ISETP.GE.AND P5, PT, R12, RZ, PT ;  /* 0x000000ff0c00720c */ /* 0x000fe20003fa6270 */
[----:B------:R-:W-:Y:S01]  /*5a50*/  @!P3 IMAD.IADD R203, R203, 0x1, -R4 ;  /* 0x00000001cbcbb824 */ /* 0x000fe200078e0a04 */
[----:B------:R-:W-:Y:S01]  /*5a60*/  IADD3 R13, R3, 0x71, RZ ;  /* 0x00000071030d7810 */ /* 0x000fe20007ffe0ff */
[----:B------:R-:W-:Y:S01]  /*5a70*/  IMAD.HI.U32 R12, R0, R205, RZ ;  /* 0x000000cd000c7227 */ /* 0x000fe200078e00ff */
[----:B------:R-:W-:-:S02]  /*5a80*/  ISETP.GE.AND P2, PT, R24, RZ, PT ;  /* 0x000000ff1800720c */ /* 0x000fc40003f46270 */
[C---:B------:R-:W-:Y:S01]  /*5a90*/  ISETP.GT.U32.AND P3, PT, R4.reuse, R203, PT ;  /* 0x000000cb0400720c */ /* 0x040fe20003f64070 */
[----:B------:R-:W-:Y:S01]  /*5aa0*/  IMAD.MOV R12, RZ, RZ, -R12 ;  /* 0x000000ffff0c7224 */ /* 0x000fe200078e0a0c */
[----:B------:R-:W-:Y:S01]  /*5ab0*/  IABS R25, R13 ;  /* 0x0000000d00197213 */ /* 0x000fe20000000000 */
[----:B------:R-:W-:Y:S01]  /*5ac0*/  VIADD R24, R3, 0x72 ;  /* 0x0000007203187836 */ /* 0x000fe20000000000 */
[----:B------:R-:W-:Y:S01]  /*5ad0*/  @!P6 IADD3 R201, -R201, RZ, RZ ;  /* 0x000000ffc9c9e210 */ /* 0x000fe20007ffe1ff */
[----:B------:R-:W-:Y:S01]  /*5ae0*/  IMAD R205, R4, R12, R205 ;  /* 0x0000000c04cd7224 */ /* 0x000fe200078e02cd */
[----:B------:R-:W-:Y:S01]  /*5af0*/  ISETP.GE.AND P6, PT, R13, RZ, PT ;  /* 0x000000ff0d00720c */ /* 0x000fe20003fc6270 */
[----:B------:R-:W-:Y:S01]  /*5b00*/  IMAD.HI.U32 R13, R0, R25, RZ ;  /* 0x00000019000d7227 */ /* 0x000fe200078e00ff */
[----:B------:R-:W-:Y:S02]  /*5b10*/  IABS R27, R24 ;  /* 0x00000018001b7213 */ /* 0x000fe40000000000 */
[----:B------:R-:W-:Y:S01]  /*5b20*/  ISETP.GT.U32.AND P1, PT, R4, R202, PT ;  /* 0x000000ca0400720c */ /* 0x000fe20003f24070 */
[----:B------:R-:W-:Y:S01]  /*5b30*/  VIADD R26, R3, 0x73 ;  /* 0x00000073031a7836 */ /* 0x000fe20000000000 */
[----:B------:R-:W-:Y:S01]  /*5b40*/  ISETP.GE.AND P0, PT, R28, RZ, PT ;  /* 0x000000ff1c00720c */ /* 0x000fe20003f06270 */
[----:B------:R-:W-:Y:S01]  /*5b50*/  IMAD.MOV R13, RZ, RZ, -R13 ;  /* 0x000000ffff0d7224 */ /* 0x000fe200078e0a0d */
[----:B------:R-:W-:Y:S01]  /*5b60*/  @!P3 IADD3 R203, R203, -R4, RZ ;  /* 0x80000004cbcbb210 */ /* 0x000fe20007ffe0ff */
[----:B------:R-:W-:Y:S01]  /*5b70*/  IMAD.HI.U32 R12, R0, R27, RZ ;  /* 0x0000001b000c7227 */ /* 0x000fe200078e00ff */
[----:B------:R-:W-:-:S02]  /*5b80*/  ISETP.GT.U32.AND P3, PT, R4, R204, PT ;  /* 0x000000cc0400720c */ /* 0x000fc40003f64070 */
[----:B------:R-:W-:Y:S01]  /*5b90*/  IABS R29, R26 ;  /* 0x0000001a001d7213 */ /* 0x000fe20000000000 */
[----:B------:R-:W-:Y:S01]  /*5ba0*/  @!P4 IMAD.MOV R203, RZ, RZ, -R203 ;  /* 0x000000ffffcbc224 */ /* 0x000fe200078e0acb */
[C---:B------:R-:W-:Y:S01]  /*5bb0*/  ISETP.GT.U32.AND P4, PT, R4.reuse, R205, PT ;  /* 0x000000cd0400720c */ /* 0x040fe20003f84070 */
[----:B------:R-:W-:Y:S01]  /*5bc0*/  IMAD R206, R4, R13, R25 ;  /* 0x0000000d04ce7224 */ /* 0x000fe200078e0219 */
[----:B------:R-:W-:Y:S01]  /*5bd0*/  IABS R25, R62 ;  /* 0x0000003e00197213 */ /* 0x000fe20000000000 */
[----:B------:R-:W-:Y:S02]  /*5be0*/  IMAD.MOV R12, RZ, RZ, -R12 ;  /* 0x000000ffff0c7224 */ /* 0x000fe400078e0a0c */
[--C-:B------:R-:W-:Y:S02]  /*5bf0*/  @!P1 IMAD.IADD R202, R202, 0x1, -R4.reuse ;  /* 0x00000001caca9824 */ /* 0x100fe400078e0a04 */
[----:B------:R-:W-:Y:S01]  /*5c00*/  IMAD R208, R4, R12, R27 ;  /* 0x0000000c04d07224 */ /* 0x000fe200078e021b */
[----:B------:R-:W-:Y:S01]  /*5c10*/  IABS R27, R63 ;  /* 0x0000003f001b7213 */ /* 0x000fe20000000000 */
[----:B------:R-:W-:Y:S01]  /*5c20*/  @!P3 IMAD.IADD R204, R204, 0x1, -R4 ;  /* 0x00000001ccccb824 */ /* 0x000fe200078e0a04 */
[----:B------:R-:W-:Y:S01]  /*5c30*/  ISETP.GT.U32.AND P1, PT, R4, R202, PT ;  /* 0x000000ca0400720c */ /* 0x000fe20003f24070 */
[----:B------:R-:W-:-:S03]  /*5c40*/  IMAD.HI.U32 R13, R0, R29, RZ ;  /* 0x0000001d000d7227 */ /* 0x000fc600078e00ff */
[C---:B------:R-:W-:Y:S01]  /*5c50*/  ISETP.GT.U32.AND P3, PT, R4.reuse, R204, PT ;  /* 0x000000cc0400720c */ /* 0x040fe20003f64070 */
[--C-:B------:R-:W-:Y:S02]  /*5c60*/  @!P4 IMAD.IADD R205, R205, 0x1, -R4.reuse ;  /* 0x00000001cdcdc824 */ /* 0x100fe400078e0a04 */
[----:B------:R-:W-:Y:S02]  /*5c70*/  IMAD.MOV R13, RZ, RZ, -R13 ;  /* 0x000000ffff0d7224 */ /* 0x000fe400078e0a0d */
[----:B------:R-:W-:Y:S01]  /*5c80*/  VIADD R28, R3, 0x74 ;  /* 0x00000074031c7836 */ /* 0x000fe20000000000 */
[C---:B------:R-:W-:Y:S01]  /*5c90*/  ISETP.GT.U32.AND P4, PT, R4.reuse, R205, PT ;  /* 0x000000cd0400720c */ /* 0x040fe20003f84070 */
[----:B------:R-:W-:Y:S01]  /*5ca0*/  IMAD R210, R4, R13, R29 ;  /* 0x0000000d04d27224 */ /* 0x000fe200078e021d */
[----:B------:R-:W-:Y:S01]  /*5cb0*/  IABS R29, R94 ;  /* 0x0000005e001d7213 */ /* 0x000fe20000000000 */
[----:B------:R-:W-:Y:S01]  /*5cc0*/  @!P1 IMAD.IADD R202, R202, 0x1, -R4 ;  /* 0x00000001caca9824 */ /* 0x000fe200078e0a04 */
[----:B------:R-:W-:Y:S01]  /*5cd0*/  IABS R31, R28 ;  /* 0x0000001c001f7213 */ /* 0x000fe20000000000 */
[----:B------:R-:W-:Y:S01]  /*5ce0*/  IMAD.HI.U32 R12, R0, R25, RZ ;  /* 0x00000019000c7227 */ /* 0x000fe200078e00ff */
[----:B------:R-:W-:-:S02]  /*5cf0*/  ISETP.GE.AND P1, PT, R24, RZ, PT ;  /* 0x000000ff1800720c */ /* 0x000fc40003f26270 */
[----:B------:R-:W-:Y:S01]  /*5d00*/  @!P3 IADD3 R204, R204, -R4, RZ ;  /* 0x80000004ccccb210 */ /* 0x000fe20007ffe0ff */
[----:B------:R-:W-:Y:S01]  /*5d10*/  IMAD.HI.U32 R24, R0, R31, RZ ;  /* 0x0000001f00187227 */ /* 0x000fe200078e00ff */
[----:B------:R-:W-:Y:S02]  /*5d20*/  ISETP.GT.U32.AND P3, PT, R4, R206, PT ;  /* 0x000000ce0400720c */ /* 0x000fe40003f64070 */
[----:B------:R-:W-:Y:S01]  /*5d30*/  @!P0 IADD3 R204, -R204, RZ, RZ ;  /* 0x000000ffcccc8210 */ /* 0x000fe20007ffe1ff */
[----:B------:R-:W-:Y:S01]  /*5d40*/  @!P4 IMAD.IADD R205, R205, 0x1, -R4 ;  /* 0x00000001cdcdc824 */ /* 0x000fe200078e0a04 */
[----:B------:R-:W-:Y:S01]  /*5d50*/  ISETP.GT.U32.AND P4, PT, R4, R208, PT ;  /* 0x000000d00400720c */ /* 0x000fe20003f84070 */
[----:B------:R-:W-:Y:S01]  /*5d60*/  IMAD.MOV R214, RZ, RZ, -R12 ;  /* 0x000000ffffd67224 */ /* 0x000fe200078e0a0c */
[----:B------:R-:W-:Y:S01]  /*5d70*/  IADD3 R24, -R24, RZ, RZ ;  /* 0x000000ff18187210 */ /* 0x000fe20007ffe1ff */
[----:B------:R-:W-:Y:S01]  /*5d80*/  IMAD.HI.U32 R13, R0, R27, RZ ;  /* 0x0000001b000d7227 */ /* 0x000fe200078e00ff */
[----:B------:R-:W-:-:S02]  /*5d90*/  @!P2 IADD3 R202, -R202, RZ, RZ ;  /* 0x000000ffcacaa210 */ /* 0x000fc40007ffe1ff */
[----:B------:R-:W-:Y:S01]  /*5da0*/  ISETP.GE.AND P2, PT, R26, RZ, PT ;  /* 0x000000ff1a00720c */ /* 0x000fe20003f46270 */
[----:B------:R-:W-:Y:S01]  /*5db0*/  IMAD R212, R4, R24, R31 ;  /* 0x0000001804d47224 */ /* 0x000fe200078e021f */
[----:B------:R-:W-:Y:S01]  /*5dc0*/  IABS R31, R96 ;  /* 0x00000060001f7213 */ /* 0x000fe20000000000 */
[--C-:B------:R-:W-:Y:S01]  /*5dd0*/  @!P3 IMAD.IADD R206, R206, 0x1, -R4.reuse ;  /* 0x00000001ceceb824 */ /* 0x100fe200078e0a04 */
[C---:B------:R-:W-:Y:S01]  /*5de0*/  ISETP.GT.U32.AND P3, PT, R4.reuse, R210, PT ;  /* 0x000000d20400720c */ /* 0x040fe20003f64070 */
[----:B------:R-:W-:Y:S01]  /*5df0*/  IMAD R214, R4, R214, R25 ;  /* 0x000000d604d67224 */ /* 0x000fe200078e0219 */
[----:B------:R-:W-:Y:S01]  /*5e00*/  @!P5 IADD3 R205, -R205, RZ, RZ ;  /* 0x000000ffcdcdd210 */ /* 0x000fe20007ffe1ff */
[----:B------:R-:W-:Y:S01]  /*5e10*/  @!P4 IMAD.IADD R208, R208, 0x1, -R4 ;  /* 0x00000001d0d0c824 */ /* 0x000fe200078e0a04 */
[----:B------:R-:W-:Y:S01]  /*5e20*/  ISETP.GT.U32.AND P4, PT, R4, R206, PT ;  /* 0x000000ce0400720c */ /* 0x000fe20003f84070 */
[----:B------:R-:W-:Y:S02]  /*5e30*/  IMAD.MOV R26, RZ, RZ, -R13 ;  /* 0x000000ffff1a7224 */ /* 0x000fe400078e0a0d */
[----:B------:R-:W-:Y:S01]  /*5e40*/  IMAD.HI.U32 R12, R0, R31, RZ ;  /* 0x0000001f000c7227 */ /* 0x000fe200078e00ff */
[----:B------:R-:W-:-:S03]  /*5e50*/  ISETP.GT.U32.AND P0, PT, R4, R208, PT ;  /* 0x000000d00400720c */ /* 0x000fc60003f04070 */
[----:B------:R-:W-:Y:S02]  /*5e60*/  IMAD.HI.U32 R24, R0, R29, RZ ;  /* 0x0000001d00187227 */ /* 0x000fe400078e00ff */
[----:B------:R-:W-:Y:S02]  /*5e70*/  @!P3 IADD3 R210, R210, -R4, RZ ;  /* 0x80000004d2d2b210 */ /* 0x000fe40007ffe0ff */
[----:B------:R-:W-:Y:S01]  /*5e80*/  IMAD R25, R4, R26, R27 ;  /* 0x0000001a04197224 */ /* 0x000fe200078e021b */
[----:B------:R-:W-:Y:S01]  /*5e90*/  IADD3 R24, -R24, RZ, RZ ;  /* 0x000000ff18187210 */ /* 0x000fe20007ffe1ff */
[----:B------:R-:W-:Y:S01]  /*5ea0*/  @!P4 IMAD.IADD R206, R206, 0x1, -R4 ;  /* 0x00000001cecec824 */ /* 0x000fe200078e0a04 */
[C---:B------:R-:W-:Y:S01]  /*5eb0*/  ISETP.GT.U32.AND P3, PT, R4.reuse, R210, PT ;  /* 0x000000d20400720c */ /* 0x040fe20003f64070 */
[----:B------:R-:W-:Y:S01]  /*5ec0*/  IMAD.MOV R12, RZ, RZ, -R12 ;  /* 0x000000ffff0c7224 */ /* 0x000fe200078e0a0c */
[----:B------:R-:W-:Y:S01]  /*5ed0*/  ISETP.GT.U32.AND P4, PT, R4, R212, PT ;  /* 0x000000d40400720c */ /* 0x000fe20003f84070 */
[----:B------:R-:W-:Y:S01]  /*5ee0*/  @!P0 IMAD.IADD R208, R208, 0x1, -R4 ;  /* 0x00000001d0d08824 */ /* 0x000fe200078e0a04 */
[C---:B------:R-:W-:Y:S01]  /*5ef0*/  ISETP.GT.U32.AND P0, PT, R4.reuse, R214, PT ;  /* 0x000000d60400720c */ /* 0x040fe20003f04070 */
[----:B------:R-:W-:-:S02]  /*5f00*/  IMAD R27, R4, R12, R31 ;  /* 0x0000000c041b7224 */ /* 0x000fc400078e021f */
[----:B------:R-:W-:Y:S01]  /*5f10*/  IMAD R216, R4, R24, R29 ;  /* 0x0000001804d87224 */ /* 0x000fe200078e021d */
[----:B------:R-:W-:Y:S01]  /*5f20*/  @!P1 IADD3 R208, -R208, RZ, RZ ;  /* 0x000000ffd0d09210 */ /* 0x000fe20007ffe1ff */
[----:B------:R-:W-:-:S04]  /*5f30*/  IMAD.HI.U32 R13, R0, R97, RZ ;  /* 0x00000061000d7227 */ /* 0x000fc800078e00ff */
[--C-:B------:R-:W-:Y:S01]  /*5f40*/  @!P3 IMAD.IADD R210, R210, 0x1, -R4.reuse ;  /* 0x00000001d2d2b824 */ /* 0x100fe200078e0a04 */
[----:B------:R-:W-:Y:S01]  /*5f50*/  ISETP.GT.U32.AND P3, PT, R4, R25, PT ;  /* 0x000000190400720c */ /* 0x000fe20003f64070 */
[----:B------:R-:W-:Y:S01]  /*5f60*/  VIADD R26, R3, 0x7a ;  /* 0x0000007a031a7836 */ /* 0x000fe20000000000 */
[----:B------:R-:W-:Y:S01]  /*5f70*/  IADD3 R13, -R13, RZ, RZ ;  /* 0x000000ff0d0d7210 */ /* 0x000fe20007ffe1ff */
[--C-:B------:R-:W-:Y:S01]  /*5f80*/  @!P0 IMAD.IADD R214, R214, 0x1, -R4.reuse ;  /* 0x00000001d6d68824 */ /* 0x100fe200078e0a04 */
[----:B------:R-:W-:Y:S01]  /*5f90*/  ISETP.GT.U32.AND P0, PT, R4, R27, PT ;  /* 0x0000001b0400720c */ /* 0x000fe20003f04070 */
[----:B------:R-:W-:Y:S01]  /*5fa0*/  VIADD R29, R3, 0x7b ;  /* 0x0000007b031d7836 */ /* 0x000fe20000000000 */
[----:B------:R-:W-:Y:S01]  /*5fb0*/  IABS R211, R26 ;  /* 0x0000001a00d37213 */ /* 0x000fe20000000000 */
[----:B------:R-:W-:Y:S01]  /*5fc0*/  @!P4 IMAD.IADD R212, R212, 0x1, -R4 ;  /* 0x00000001d4d4c824 */ /* 0x000fe200078e0a04 */
[C---:B------:R-:W-:Y:S01]  /*5fd0*/  ISETP.GT.U32.AND P4, PT, R4.reuse, R216, PT ;  /* 0x000000d80400720c */ /* 0x040fe20003f84070 */
[----:B------:R-:W-:Y:S01]  /*5fe0*/  IMAD R97, R4, R13, R97 ;  /* 0x0000000d04617224 */ /* 0x000fe200078e0261 */
[----:B------:R-:W-:Y:S01]  /*5ff0*/  IABS R209, R29 ;  /* 0x0000001d00d17213 */ /* 0x000fe20000000000 */
[----:B------:R-:W-:-:S02]  /*6000*/  IMAD.HI.U32 R12, R0, R211, RZ ;  /* 0x000000d3000c7227 */ /* 0x000fc400078e00ff */
[----:B------:R-:W-:Y:S02]  /*6010*/  @!P3 IADD3 R25, R25, -R4, RZ ;  /* 0x800000041919b210 */ /* 0x000fe40007ffe0ff */
[----:B------:R-:W-:Y:S01]  /*6020*/  ISETP.GT.U32.AND P3, PT, R4, R212, PT ;  /* 0x000000d40400720c */ /* 0x000fe20003f64070 */
[----:B------:R-:W-:Y:S01]  /*6030*/  IMAD.HI.U32 R13, R0, R209, RZ ;  /* 0x000000d1000d7227 */ /* 0x000fe200078e00ff */
[----:B------:R-:W-:-:S03]  /*6040*/  IADD3 R12, -R12, RZ, RZ ;  /* 0x000000ff0c0c7210 */ /* 0x000fc60007ffe1ff */
[--C-:B------:R-:W-:Y:S01]  /*6050*/  @!P0 IMAD.IADD R27, R27, 0x1, -R4.reuse ;  /* 0x000000011b1b8824 */ /* 0x100fe200078e0a04 */
[----:B------:R-:W-:Y:S01]  /*6060*/  ISETP.GT.U32.AND P0, PT, R4, R25, PT ;  /* 0x000000190400720c */ /* 0x000fe20003f04070 */
[----:B------:R-:W-:Y:S01]  /*6070*/  @!P4 IMAD.IADD R216, R216, 0x1, -R4 ;  /* 0x00000001d8d8c824 */ /* 0x000fe200078e0a04 */
[----:B------:R-:W-:Y:S01]  /*6080*/  IADD3 R13, -R13, RZ, RZ ;  /* 0x000000ff0d0d7210 */ /* 0x000fe20007ffe1ff */
[C---:B------:R-:W-:Y:S01]  /*6090*/  IMAD R211, R4.reuse, R12, R211 ;  /* 0x0000000c04d37224 */ /* 0x040fe200078e02d3 */
[----:B------:R-:W-:Y:S01]  /*60a0*/  ISETP.GT.U32.AND P4, PT, R4, R214, PT ;  /* 0x000000d60400720c */ /* 0x000fe20003f84070 */
[----:B------:R-:W-:Y:S01]  /*60b0*/  IMAD.HI.U32 R12, R0, R213, RZ ;  /* 0x000000d5000c7227 */ /* 0x000fe200078e00ff */
[----:B------:R-:W-:Y:S02]  /*60c0*/  ISETP.GT.U32.AND P5, PT, R4, R216, PT ;  /* 0x000000d80400720c */ /* 0x000fe40003fa4070 */
[----:B------:R-:W-:Y:S01]  /*60d0*/  @!P3 IADD3 R212, R212, -R4, RZ ;  /* 0x80000004d4d4b210 */ /* 0x000fe20007ffe0ff */
[C---:B------:R-:W-:Y:S01]  /*60e0*/  IMAD R209, R4.reuse, R13, R209 ;  /* 0x0000000d04d17224 */ /* 0x040fe200078e02d1 */
[----:B------:R-:W-:Y:S01]  /*60f0*/  ISETP.GT.U32.AND P3, PT, R4, R97, PT ;  /* 0x000000610400720c */ /* 0x000fe20003f64070 */
[----:B------:R-:W-:-:S02]  /*6100*/  IMAD.HI.U32 R24, R0, R207, RZ ;  /* 0x000000cf00187227 */ /* 0x000fc400078e00ff */
[----:B------:R-:W-:Y:S02]  /*6110*/  @!P0 IADD3 R25, R25, -R4, RZ ;  /* 0x8000000419198210 */ /* 0x000fe40007ffe0ff */
[----:B------:R-:W-:Y:S01]  /*6120*/  IMAD.MOV R13, RZ, RZ, -R12 ;  /* 0x000000ffff0d7224 */ /* 0x000fe200078e0a0c */
[----:B------:R-:W-:Y:S01]  /*6130*/  ISETP.GT.U32.AND P0, PT, R4, R209, PT ;  /* 0x000000d10400720c */ /* 0x000fe20003f04070 */
[----:B------:R-:W-:-:S04]  /*6140*/  IMAD.HI.U32 R12, R0, R215, RZ ;  /* 0x000000d7000c7227 */ /* 0x000fc800078e00ff */
[----:B------:R-:W-:Y:S02]  /*6150*/  IMAD.MOV R24, RZ, RZ, -R24 ;  /* 0x000000ffff187224 */ /* 0x000fe400078e0a18 */
[----:B------:R-:W-:Y:S01]  /*6160*/  IMAD R213, R4, R13, R213 ;  /* 0x0000000d04d57224 */ /* 0x000fe200078e02d5 */
[----:B------:R-:W-:Y:S01]  /*6170*/  @!P3 IADD3 R97, R97, -R4, RZ ;  /* 0x800000046161b210 */ /* 0x000fe20007ffe0ff */
[----:B------:R-:W-:Y:S01]  /*6180*/  @!P4 IMAD.IADD R214, R214, 0x1, -R4 ;  /* 0x00000001d6d6c824 */ /* 0x000fe200078e0a04 */
[C---:B------:R-:W-:Y:S01]  /*6190*/  ISETP.GT.U32.AND P4, PT, R4.reuse, R211, PT ;  /* 0x000000d30400720c */ /* 0x040fe20003f84070 */
[----:B------:R-:W-:Y:S01]  /*61a0*/  IMAD.MOV R12, RZ, RZ, -R12 ;  /* 0x000000ffff0c7224 */ /* 0x000fe200078e0a0c */
[C---:B------:R-:W-:Y:S01]  /*61b0*/  ISETP.GT.U32.AND P3, PT, R4.reuse, R213, PT ;  /* 0x000000d50400720c */ /* 0x040fe20003f64070 */
[C---:B------:R-:W-:Y:S01]  /*61c0*/  IMAD R207, R4.reuse, R24, R207 ;  /* 0x0000001804cf7224 */ /* 0x040fe200078e02cf */
[C---:B------:R-:W-:Y:S01]  /*61d0*/  ISETP.GT.U32.AND P1, PT, R4.reuse, R97, PT ;  /* 0x000000610400720c */ /* 0x040fe20003f24070 */
[----:B------:R-:W-:-:S02]  /*61e0*/  IMAD R215, R4, R12, R215 ;  /* 0x0000000c04d77224 */ /* 0x000fc400078e02d7 */
[--C-:B------:R-:W-:Y:S01]  /*61f0*/  @!P5 IMAD.IADD R216, R216, 0x1, -R4.reuse ;  /* 0x00000001d8d8d824 */ /* 0x100fe200078e0a04 */
[C---:B------:R-:W-:Y:S01]  /*6200*/  ISETP.GT.U32.AND P5, PT, R4.reuse, R207, PT ;  /* 0x000000cf0400720c */ /* 0x040fe20003fa4070 */
[----:B------:R-:W1:Y:S01]  /*6210*/  LDC.64 R12, c[0x0][0x238] ;  /* 0x00008e00ff0c7b82 */ /* 0x000e620000000a00 */
[----:B------:R-:W-:Y:S01]  /*6220*/  @!P0 IMAD.IADD R209, R209, 0x1, -R4 ;  /* 0x00000001d1d18824 */ /* 0x000fe200078e0a04 */
[----:B------:R-:W-:Y:S01]  /*6230*/  ISETP.GT.U32.AND P0, PT, R4, R215, PT ;  /* 0x000000d70400720c */ /* 0x000fe20003f04070 */
[----:B------:R-:W-:Y:S02]  /*6240*/  @!P2 IMAD.MOV R210, RZ, RZ, -R210 ;  /* 0x000000ffffd2a224 */ /* 0x000fe400078e0ad2 */
[--C-:B------:R-:W-:Y:S01]  /*6250*/  @!P4 IMAD.IADD R211, R211, 0x1, -R4.reuse ;  /* 0x00000001d3d3c824 */ /* 0x100fe200078e0a04 */
[----:B------:R-:W-:Y:S01]  /*6260*/  ISETP.GE.AND P4, PT, R62, RZ, PT ;  /* 0x000000ff3e00720c */ /* 0x000fe20003f86270 */
[----:B------:R-:W-:Y:S01]  /*6270*/  @!P3 IMAD.IADD R213, R213, 0x1, -R4 ;  /* 0x00000001d5d5b824 */ /* 0x000fe200078e0a04 */
[----:B------:R-:W-:Y:S01]  /*6280*/  ISETP.GT.U32.AND P3, PT, R4, R209, PT ;  /* 0x000000d10400720c */ /* 0x000fe20003f64070 */
[----:B------:R-:W-:Y:S01]  /*6290*/  IMAD.HI.U32 R0, R0, R95, RZ ;  /* 0x0000005f00007227 */ /* 0x000fe200078e00ff */
[----:B------:R-:W-:-:S02]  /*62a0*/  ISETP.GT.U32.AND P2, PT, R4, R211, PT ;  /* 0x000000d30400720c */ /* 0x000fc40003f44070 */
[----:B------:R-:W-:Y:S01]  /*62b0*/  @!P5 IADD3 R207, R207, -R4, RZ ;  /* 0x80000004cfcfd210 */ /* 0x000fe20007ffe0ff */
[----:B------:R-:W-:Y:S01]  /*62c0*/  @!P6 IMAD.MOV R206, RZ, RZ, -R206 ;  /* 0x000000ffffcee224 */ /* 0x000fe200078e0ace */
[C---:B------:R-:W-:Y:S01]  /*62d0*/  ISETP.GT.U32.AND P6, PT, R4.reuse, R27, PT ;  /* 0x0000001b0400720c */ /* 0x040fe20003fc4070 */
[----:B------:R-:W-:Y:S01]  /*62e0*/  @!P0 IMAD.IADD R215, R215, 0x1, -R4 ;  /* 0x00000001d7d78824 */ /* 0x000fe200078e0a04 */
[C---:B------:R-:W-:Y:S01]  /*62f0*/  ISETP.GT.U32.AND P0, PT, R4.reuse, R207, PT ;  /* 0x000000cf0400720c */ /* 0x040fe20003f04070 */
[----:B------:R-:W-:Y:S01]  /*6300*/  IMAD.MOV R0, RZ, RZ, -R0 ;  /* 0x000000ffff007224 */ /* 0x000fe200078e0a00 */
[----:B------:R-:W-:Y:S01]  /*6310*/  ISETP.GE.AND P5, PT, R63, RZ, PT ;  /* 0x000000ff3f00720c */ /* 0x000fe20003fa6270 */
[----:B------:R-:W-:Y:S01]  /*6320*/  @!P4 IMAD.MOV R214, RZ, RZ, -R214 ;  /* 0x000000ffffd6c224 */ /* 0x000fe200078e0ad6 */
[C---:B------:R-:W-:Y:S01]  /*6330*/  ISETP.GT.U32.AND P4, PT, R4.reuse, R213, PT ;  /* 0x000000d50400720c */ /* 0x040fe20003f84070 */
[----:B------:R-:W-:Y:S02]  /*6340*/  IMAD R95, R4, R0, R95 ;  /* 0x00000000045f7224 */ /* 0x000fe400078e025f */
[--C-:B------:R-:W-:Y:S01]  /*6350*/  @!P3 IMAD.IADD R209, R209, 0x1, -R4.reuse ;  /* 0x00000001d1d1b824 */ /* 0x100fe200078e0a04 */
[----:B------:R-:W-:Y:S01]  /*6360*/  ISETP.GE.AND P3, PT, R96, RZ, PT ;  /* 0x000000ff6000720c */ /* 0x000fe20003f66270 */
[----:B-1----:R-:W-:Y:S01]  /*6370*/  IMAD R13, R229, R13, RZ ;  /* 0x0000000de50d7224 */ /* 0x002fe200078e02ff */
[-C--:B------:R-:W-:Y:S01]  /*6380*/  @!P2 IADD3 R211, R211, -R4.reuse, RZ ;  /* 0x80000004d3d3a210 */ /* 0x080fe20007ffe0ff */
[--C-:B------:R-:W-:Y:S01]  /*6390*/  @!P6 IMAD.IADD R27, R27, 0x1, -R4.reuse ;  /* 0x000000011b1be824 */ /* 0x100fe200078e0a04 */
[----:B------:R-:W-:Y:S01]  /*63a0*/  ISETP.GT.U32.AND P2, PT, R4, R95, PT ;  /* 0x0000005f0400720c */ /* 0x000fe20003f44070 */
[--C-:B------:R-:W-:Y:S01]  /*63b0*/  @!P0 IMAD.IADD R207, R207, 0x1, -R4.reuse ;  /* 0x00000001cfcf8824 */ /* 0x100fe200078e0a04 */
[----:B------:R-:W-:Y:S01]  /*63c0*/  ISETP.GE.AND P6, PT, R28, RZ, PT ;  /* 0x000000ff1c00720c */ /* 0x000fe20003fc6270 */
[----:B------:R-:W-:Y:S01]  /*63d0*/  @!P1 IMAD.IADD R97, R97, 0x1, -R4 ;  /* 0x0000000161619824 */ /* 0x000fe200078e0a04 */
[----:B------:R-:W-:Y:S01]  /*63e0*/  LEA R31, P0, R13, UR4, 0x2 ;  /* 0x000000040d1f7c11 */ /* 0x000fe2000f8010ff */
[----:B------:R-:W-:Y:S01]  /*63f0*/  ULDC UR4, c[0x0][0x234] ;  /* 0x00008d0000047ab9 */ /* 0x000fe20000000800 */
[-C--:B------:R-:W-:Y:S01]  /*6400*/  @!P4 IADD3 R213, R213, -R4.reuse, RZ ;  /* 0x80000004d5d5c210 */ /* 0x080fe20007ffe0ff */
[----:B------:R-:W-:Y:S01]  /*6410*/  IMAD R24, R20, UR4, RZ ;  /* 0x0000000414187c24 */ /* 0x000fe2000f8e02ff */
[----:B------:R-:W-:Y:S01]  /*6420*/  ISETP.GE.AND P4, PT, R98, RZ, PT ;  /* 0x000000ff6200720c */ /* 0x000fe20003f86270 */
[----:B------:R-:W-:Y:S01]  /*6430*/  IMAD.MOV.U32 R20, RZ, RZ, R27 ;  /* 0x000000ffff147224 */ /* 0x000fe200078e001b */
[----:B------:R-:W-:Y:S01]  /*6440*/  ISETP.GE.AND P1, PT, R94, RZ, PT ;  /* 0x000000ff5e00720c */ /* 0x000fe20003f26270 */
[----:B------:R-:W-:Y:S01]  /*6450*/  IMAD R21, R21, UR4, RZ ;  /* 0x0000000415157c24 */ /* 0x000fe2000f8e02ff */
[----:B------:R-:W-:Y:S01]  /*6460*/  LEA.HI.X.SX32 R0, R13, UR5, 0x2, P0 ;  /* 0x000000050d007c11 */ /* 0x000fe200080f16ff */
[----:B------:R-:W-:Y:S01]  /*6470*/  @!P3 IMAD.MOV R20, RZ, RZ, -R20 ;  /* 0x000000ffff14b224 */ /* 0x000fe200078e0a14 */
[----:B------:R-:W-:Y:S01]  /*6480*/  @!P2 IADD3 R95, R95, -R4, RZ ;  /* 0x800000045f5fa210 */ /* 0x000fe20007ffe0ff */
[----:B------:R-:W-:Y:S01]  /*6490*/  IMAD R22, R22, UR4, RZ ;  /* 0x0000000416167c24 */ /* 0x000fe2000f8e02ff */
[----:B------:R-:W-:Y:S01]  /*64a0*/  LEA R62, P3, R21, UR6, 0x2 ;  /* 0x00000006153e7c11 */ /* 0x000fe2000f8610ff */
[----:B------:R-:W-:Y:S01]  /*64b0*/  IMAD.MOV.U32 R13, RZ, RZ, R25 ;  /* 0x000000ffff0d7224 */ /* 0x000fe200078e0019 */
[----:B------:R-:W-:Y:S01]  /*64c0*/  @!P6 IADD3 R212, -R212, RZ, RZ ;  /* 0x000000ffd4d4e210 */ /* 0x000fe20007ffe1ff */
[----:B------:R-:W-:Y:S01]  /*64d0*/  IMAD R23, R23, UR4, RZ ;  /* 0x0000000417177c24 */ /* 0x000fe2000f8e02ff */
[----:B------:R-:W-:Y:S01]  /*64e0*/  LEA.HI.X.SX32 R63, R21, UR7, 0x2, P3 ;  /* 0x00000007153f7c11 */ /* 0x000fe200098f16ff */
[----:B------:R-:W-:Y:S01]  /*64f0*/  IMAD.MOV.U32 R21, RZ, RZ, R97 ;  /* 0x000000ffff157224 */ /* 0x000fe200078e0061 */
[C---:B------:R-:W-:Y:S01]  /*6500*/  ISETP.GT.U32.AND P6, PT, R4.reuse, R215, PT ;  /* 0x000000d70400720c */ /* 0x040fe20003fc4070 */
[----:B------:R-:W-:Y:S01]  /*6510*/  @!P5 IMAD.MOV R13, RZ, RZ, -R13 ;  /* 0x000000ffff0dd224 */ /* 0x000fe200078e0a0d */
[----:B------:R-:W-:Y:S01]  /*6520*/  ISETP.GT.U32.AND P2, PT, R4, R95, PT ;  /* 0x0000005f0400720c */ /* 0x000fe20003f44070 */
[----:B------:R-:W-:Y:S01]  /*6530*/  @!P4 IMAD.MOV R21, RZ, RZ, -R21 ;  /* 0x000000ffff15c224 */ /* 0x000fe200078e0a15 */
[----:B------:R-:W-:Y:S01]  /*6540*/  ISETP.GE.AND P4, PT, R3, RZ, PT ;  /* 0x000000ff0300720c */ /* 0x000fe20003f86270 */
[----:B------:R-:W-:Y:S01]  /*6550*/  ULDC UR5, c[0x0][0x240] ;  /* 0x0000900000057ab9 */ /* 0x000fe20000000800 */
[----:B------:R-:W-:Y:S01]  /*6560*/  @!P1 IADD3 R216, -R216, RZ, RZ ;  /* 0x000000ffd8d89210 */ /* 0x000fe20007ffe1ff */
[----:B------:R-:W-:Y:S01]  /*6570*/  ULDC UR4, c[0x0][0x240] ;  /* 0x0000900000047ab9 */ /* 0x000fe20000000800 */
[----:B------:R-:W-:-:S02]  /*6580*/  LEA R28, P1, R24, UR6, 0x2 ;  /* 0x00000006181c7c11 */ /* 0x000fc4000f8210ff */
[----:B------:R-:W-:Y:S02]  /*6590*/  ISETP.GE.AND P0, PT, R29, RZ, PT ;  /* 0x000000ff1d00720c */ /* 0x000fe40003f06270 */
[----:B------:R-:W-:Y:S01]  /*65a0*/  LEA.HI.X.SX32 R29, R24, UR7, 0x2, P1 ;  /* 0x00000007181d7c11 */ /* 0x000fe200088f16ff */
[----:B------:R-:W-:Y:S01]  /*65b0*/  @!P6 IMAD.IADD R215, R215, 0x1, -R4 ;  /* 0x00000001d7d7e824 */ /* 0x000fe200078e0a04 */
[----:B------:R-:W-:Y:S02]  /*65c0*/  ISETP.GE.AND P6, PT, R26, RZ, PT ;  /* 0x000000ff1a00720c */ /* 0x000fe40003fc6270 */
[----:B------:R-:W-:Y:S02]  /*65d0*/  @!P2 IADD3 R95, R95, -R4, RZ ;  /* 0x800000045f5fa210 */ /* 0x000fe40007ffe0ff */
[C---:B------:R-:W-:Y:S02]  /*65e0*/  LEA R26, P1, R22.reuse, UR6, 0x2 ;  /* 0x00000006161a7c11 */ /* 0x040fe4000f8210ff */
[----:B------:R-:W-:Y:S01]  /*65f0*/  LEA R24, P5, R23, UR6, 0x2 ;  /* 0x0000000617187c11 */ /* 0x000fe2000f8a10ff */
[----:B------:R-:W-:Y:S01]  /*6600*/  @!P4 IMAD.MOV R95, RZ, RZ, -R95 ;  /* 0x000000ffff5fc224 */ /* 0x000fe200078e0a5f */
[----:B------:R-:W-:Y:S01]  /*6610*/  ISETP.NE.AND P2, PT, R7, RZ, PT ;  /* 0x000000ff0700720c */ /* 0x000fe20003f45270 */
[----:B------:R-:W-:Y:S01]  /*6620*/  @!P0 IMAD.MOV R209, RZ, RZ, -R209 ;  /* 0x000000ffffd18224 */ /* 0x000fe200078e0ad1 */
[----:B------:R-:W-:-:S02]  /*6630*/  LEA.HI.X.SX32 R27, R22, UR7, 0x2, P1 ;  /* 0x00000007161b7c11 */ /* 0x000fc400088f16ff */
[----:B------:R-:W-:Y:S02]  /*6640*/  LOP3.LUT R7, RZ, R7, RZ, 0x33, !PT ;  /* 0x00000007ff077212 */ /* 0x000fe400078e33ff */
[----:B------:R-:W-:Y:S02]  /*6650*/  ISETP.GE.AND P1, PT, R101, RZ, PT ;  /* 0x000000ff6500720c */ /* 0x000fe40003f26270 */
[----:B------:R-:W-:Y:S02]  /*6660*/  ISETP.GE.AND P3, PT, R99, RZ, PT ;  /* 0x000000ff6300720c */ /* 0x000fe40003f66270 */
[----:B------:R-:W-:Y:S01]  /*6670*/  LEA.HI.X.SX32 R25, R23, UR7, 0x2, P5 ;  /* 0x0000000717197c11 */ /* 0x000fe2000a8f16ff */
[----:B------:R-:W-:Y:S01]  /*6680*/  ULDC.64 UR6, c[0x0][0x238] ;  /* 0x00008e0000067ab9 */ /* 0x000fe20000000a00 */
[----:B------:R-:W-:Y:S01]  /*6690*/  ISETP.GE.AND P5, PT, R100, RZ, PT ;  /* 0x000000ff6400720c */ /* 0x000fe20003fa6270 */
[----:B------:R-:W-:Y:S01]  /*66a0*/  USHF.L.U32 UR10, UR6, 0x7, URZ ;  /* 0x00000007060a7899 */ /* 0x000fe2000800063f */
[C---:B------:R-:W-:Y:S01]  /*66b0*/  SEL R160, R7.reuse, R95, !P2 ;  /* 0x0000005f07a07207 */ /* 0x040fe20005000000 */
[----:B------:R-:W-:Y:S01]  /*66c0*/  USHF.L.U32 UR7, UR7, 0x7, URZ ;  /* 0x0000000707077899 */ /* 0x000fe2000800063f */
[C---:B------:R-:W-:Y:S01]  /*66d0*/  SEL R159, R7.reuse, R6, !P2 ;  /* 0x00000006079f7207 */ /* 0x040fe20005000000 */
[----:B------:R-:W-:Y:S01]  /*66e0*/  ULDC UR6, c[0x0][0x240] ;  /* 0x0000900000067ab9 */ /* 0x000fe20000000800 */
[C---:B------:R-:W-:Y:S01]  /*66f0*/  SEL R158, R7.reuse, R14, !P2 ;  /* 0x0000000e079e7207 */ /* 0x040fe20005000000 */
[----:B------:R-:W-:Y:S01]  /*6700*/  IMAD R160, R160, UR24, RZ ;  /* 0x00000018a0a07c24 */ /* 0x000fe2000f8e02ff */
[----:B------:R-:W-:Y:S01]  /*6710*/  SEL R157, R7, R15, !P2 ;  /* 0x0000000f079d7207 */ /* 0x000fe20005000000 */
[----:B------:R-:W-:Y:S01]  /*6720*/  IMAD R159, R159, UR25, RZ ;  /* 0x000000199f9f7c24 */ /* 0x000fe2000f8e02ff */
[C---:B------:R-:W-:Y:S01]  /*6730*/  SEL R156, R7.reuse, R16, !P2 ;  /* 0x00000010079c7207 */ /* 0x040fe20005000000 */
[----:B------:R-:W-:Y:S01]  /*6740*/  IMAD R158, R158, UR23, RZ ;  /* 0x000000179e9e7c24 */ /* 0x000fe2000f8e02ff */
[----:B------:R-:W-:Y:S01]  /*6750*/  SEL R154, R7, R18, !P2 ;  /* 0x00000012079a7207 */ /* 0x000fe20005000000 */
[----:B------:R-:W-:Y:S01]  /*6760*/  IMAD R157, R157, UR22, RZ ;  /* 0x000000169d9d7c24 */ /* 0x000fe2000f8e02ff */
[C---:B------:R-:W-:Y:S01]  /*6770*/  SEL R153, R7.reuse, R19, !P2 ;  /* 0x0000001307997207 */ /* 0x040fe20005000000 */
[----:B------:R-:W-:Y:S01]  /*6780*/  IMAD R156, R156, UR21, RZ ;  /* 0x000000159c9c7c24 */ /* 0x000fe2000f8e02ff */
[C---:B------:R-:W-:Y:S01]  /*6790*/  SEL R155, R7.reuse, R17, !P2 ;  /* 0x00000011079b7207 */ /* 0x040fe20005000000 */
[----:B------:R-:W-:Y:S01]  /*67a0*/  IMAD R154, R154, UR20, RZ ;  /* 0x000000149a9a7c24 */ /* 0x000fe2000f8e02ff */
[C---:B------:R-:W-:Y:S01]  /*67b0*/  SEL R152, R7.reuse, R30, !P2 ;  /* 0x0000001e07987207 */ /* 0x040fe20005000000 */
[----:B------:R-:W-:Y:S01]  /*67c0*/  @!P1 IMAD.MOV R215, RZ, RZ, -R215 ;  /* 0x000000ffffd79224 */ /* 0x000fe200078e0ad7 */
[----:B------:R-:W-:Y:S01]  /*67d0*/  SEL R150, R7, R34, !P2 ;  /* 0x0000002207967207 */ /* 0x000fe20005000000 */
[----:B------:R-:W-:Y:S01]  /*67e0*/  IMAD R153, R153, UR18, RZ ;  /* 0x0000001299997c24 */ /* 0x000fe2000f8e02ff */
[----:B------:R-:W-:Y:S01]  /*67f0*/  SEL R151, R7, R32, !P2 ;  /* 0x0000002007977207 */ /* 0x000fe20005000000 */
[----:B------:R-:W-:Y:S01]  /*6800*/  @!P3 IMAD.MOV R207, RZ, RZ, -R207 ;  /* 0x000000ffffcfb224 */ /* 0x000fe200078e0acf */
[----:B------:R-:W-:Y:S01]  /*6810*/  LEA R218, P0, R160, R31, 0x2 ;  /* 0x0000001fa0da7211 */ /* 0x000fe200078010ff */
[----:B------:R-:W-:Y:S01]  /*6820*/  IMAD R155, R155, UR19, RZ ;  /* 0x000000139b9b7c24 */ /* 0x000fe2000f8e02ff */
[----:B------:R-:W-:Y:S01]  /*6830*/  SEL R149, R7, R33, !P2 ;  /* 0x0000002107957207 */ /* 0x000fe20005000000 */
[----:B------:R-:W-:Y:S01]  /*6840*/  IMAD R152, R152, UR17, RZ ;  /* 0x0000001198987c24 */ /* 0x000fe2000f8e02ff */
[-C--:B------:R-:W-:Y:S01]  /*6850*/  LEA R232, P1, R159, R31.reuse, 0x2 ;  /* 0x0000001f9fe87211 */ /* 0x080fe200078210ff */
[----:B------:R-:W-:Y:S01]  /*6860*/  IMAD R150, R150, UR16, RZ ;  /* 0x0000001096967c24 */ /* 0x000fe2000f8e02ff */
[-C--:B------:R-:W-:Y:S01]  /*6870*/  LEA R220, P3, R158, R31.reuse, 0x2 ;  /* 0x0000001f9edc7211 */ /* 0x080fe200078610ff */
[----:B------:R-:W-:Y:S01]  /*6880*/  IMAD R151, R151, UR15, RZ ;  /* 0x0000000f97977c24 */ /* 0x000fe2000f8e02ff */
[----:B------:R-:W-:Y:S01]  /*6890*/  @!P6 IADD3 R211, -R211, RZ, RZ ;  /* 0x000000ffd3d3e210 */ /* 0x000fe20007ffe1ff */
[----:B------:R-:W-:Y:S01]  /*68a0*/  IMAD R149, R149, UR14, RZ ;  /* 0x0000000e95957c24 */ /* 0x000fe2000f8e02ff */
[----:B------:R-:W-:Y:S01]  /*68b0*/  @!P5 IADD3 R213, -R213, RZ, RZ ;  /* 0x000000ffd5d5d210 */ /* 0x000fe20007ffe1ff */
[----:B------:R-:W-:Y:S01]  /*68c0*/  ULDC UR25, c[0x0][0x240] ;  /* 0x0000900000197ab9 */ /* 0x000fe20000000800 */
[-C--:B------:R-:W-:Y:S01]  /*68d0*/  LEA R230, P4, R157, R31.reuse, 0x2 ;  /* 0x0000001f9de67211 */ /* 0x080fe200078810ff */
[----:B------:R-:W-:Y:S01]  /*68e0*/  ULDC UR24, c[0x0][0x240] ;  /* 0x0000900000187ab9 */ /* 0x000fe20000000800 */
[C---:B------:R-:W-:Y:S01]  /*68f0*/  SEL R100, R7.reuse, R86, !P2 ;  /* 0x0000005607647207 */ /* 0x040fe20005000000 */
[----:B------:R-:W-:Y:S01]  /*6900*/  ULDC UR23, c[0x0][0x240] ;  /* 0x0000900000177ab9 */ /* 0x000fe20000000800 */
[----:B------:R-:W-:Y:S01]  /*6910*/  LEA.HI.X.SX32 R219, R160, R0, 0x2, P0 ;  /* 0x00000000a0db7211 */ /* 0x000fe200000f16ff */
[----:B------:R-:W-:Y:S01]  /*6920*/  ULDC UR22, c[0x0][0x240] ;  /* 0x0000900000167ab9 */ /* 0x000fe20000000800 */
[----:B------:R-:W-:Y:S01]  /*6930*/  LEA R226, P5, R156, R31, 0x2 ;  /* 0x0000001f9ce27211 */ /* 0x000fe200078a10ff */
[----:B------:R-:W-:Y:S01]  /*6940*/  ULDC UR20, c[0x0][0x240] ;  /* 0x0000900000147ab9 */ /* 0x000fe20000000800 */
[C---:B------:R-:W-:Y:S01]  /*6950*/  SEL R146, R7.reuse, R37, !P2 ;  /* 0x0000002507927207 */ /* 0x040fe20005000000 */
[----:B------:R-:W-:Y:S01]  /*6960*/  STL.64 [R1+0xa10], R218 ;  /* 0x000a10da01007387 */ /* 0x000fe20000100a00 */
[----:B------:R-:W-:Y:S01]  /*6970*/  SEL R86, R7, R164, !P2 ;  /* 0x000000a407567207 */ /* 0x000fe20005000000 */
[----:B------:R-:W-:Y:S01]  /*6980*/  ULDC UR21, c[0x0][0x240] ;  /* 0x0000900000157ab9 */ /* 0x000fe20000000800 */
[----:B------:R-:W-:Y:S01]  /*6990*/  LEA R224, P6, R154, R31, 0x2 ;  /* 0x0000001f9ae07211 */ /* 0x000fe200078c10ff */
[----:B------:R-:W-:Y:S01]  /*69a0*/  IMAD R146, R146, UR12, RZ ;  /* 0x0000000c92927c24 */ /* 0x000fe2000f8e02ff */
[----:B------:R-:W-:Y:S01]  /*69b0*/  LEA.HI.X.SX32 R233, R159, R0, 0x2, P1 ;  /* 0x000000009fe97211 */ /* 0x000fe200008f16ff */
[----:B------:R-:W-:Y:S01]  /*69c0*/  ULDC UR19, c[0x0][0x240] ;  /* 0x0000900000137ab9 */ /* 0x000fe20000000800 */
[C---:B------:R-:W-:Y:S01]  /*69d0*/  SEL R148, R7.reuse, R38, !P2 ;  /* 0x0000002607947207 */ /* 0x040fe20005000000 */
[----:B------:R-:W-:Y:S01]  /*69e0*/  ULDC UR18, c[0x0][0x240] ;  /* 0x0000900000127ab9 */ /* 0x000fe20000000800 */
[C---:B------:R-:W-:Y:S01]  /*69f0*/  SEL R147, R7.reuse, R35, !P2 ;  /* 0x0000002307937207 */ /* 0x040fe20005000000 */
[----:B------:R-:W-:Y:S01]  /*6a00*/  STL.64 [R1+0x1868], R232 ;  /* 0x001868e801007387 */ /* 0x000fe20000100a00 */
[C---:B------:R-:W-:Y:S01]  /*6a10*/  SEL R145, R7.reuse, R36, !P2 ;  /* 0x0000002407917207 */ /* 0x040fe20005000000 */
[----:B------:R-:W-:Y:S01]  /*6a20*/  IMAD R148, R148, UR13, RZ ;  /* 0x0000000d94947c24 */ /* 0x000fe2000f8e02ff */
[----:B------:R-:W-:Y:S01]  /*6a30*/  SEL R144, R7, R39, !P2 ;  /* 0x0000002707907207 */ /* 0x000fe20005000000 */
[----:B------:R-:W-:Y:S01]  /*6a40*/  IMAD R147, R147, UR9, RZ ;  /* 0x0000000993937c24 */ /* 0x000fe2000f8e02ff */
[----:B------:R-:W-:Y:S01]  /*6a50*/  SEL R142, R7, R40, !P2 ;  /* 0x00000028078e7207 */ /* 0x000fe20005000000 */
[----:B------:R-:W-:Y:S01]  /*6a60*/  IMAD R145, R145, UR8, RZ ;  /* 0x0000000891917c24 */ /* 0x000fe2000f8e02ff */
[C---:B------:R-:W-:Y:S01]  /*6a70*/  SEL R143, R7.reuse, R41, !P2 ;  /* 0x00000029078f7207 */ /* 0x040fe20005000000 */
[----:B------:R-:W-:Y:S01]  /*6a80*/  IMAD R144, R144, UR11, RZ ;  /* 0x0000000b90907c24 */ /* 0x000fe2000f8e02ff */
        /* <DEDUP_REMOVED lines=77> */
[----:B------:R-:W-:Y:S01]  /*6f60*/  ULDC UR17, c[0x0][0x240] ;  /* 0x0000900000117ab9 */ /* 0x000fe20000000800 */
[C---:B------:R-:W-:Y:S01]  /*6f70*/  SEL R94, R7.reuse, R90, !P2 ;  /* 0x0000005a075e7207 */ /* 0x040fe20005000000 */
[----:B------:R-:W-:Y:S01]  /*6f80*/  IMAD R98, R98, UR19, RZ ;  /* 0x0000001362627c24 */ /* 0x000fe2000f8e02ff */
[----:B------:R-:W-:Y:S01]  /*6f90*/  SEL R32, R7, R13, !P2 ;  /* 0x0000000d07207207 */ /* 0x000fe20005000000 */
[----:B------:R-:W-:Y:S01]  /*6fa0*/  ULDC UR16, c[0x0][0x240] ;  /* 0x0000900000107ab9 */ /* 0x000fe20000000800 */
[----:B------:R-:W-:Y:S01]  /*6fb0*/  LEA R164, P1, R153, R31, 0x2 ;  /* 0x0000001f99a47211 */ /* 0x000fe200078210ff */
[----:B------:R-:W-:Y:S01]  /*6fc0*/  IMAD R97, R97, UR18, RZ ;  /* 0x0000001261617c24 */ /* 0x000fe2000f8e02ff */
[----:B------:R-:W-:Y:S01]  /*6fd0*/  LEA.HI.X.SX32 R221, R158, R0, 0x2, P3 ;  /* 0x000000009edd7211 */ /* 0x000fe200018f16ff */
[----:B------:R-:W-:Y:S01]  /*6fe0*/  ULDC UR15, c[0x0][0x240] ;  /* 0x00009000000f7ab9 */ /* 0x000fe20000000800 */
[C---:B------:R-:W-:Y:S01]  /*6ff0*/  SEL R114, R7.reuse, R70, !P2 ;  /* 0x0000004607727207 */ /* 0x040fe20005000000 */
[----:B------:R-:W-:Y:S01]  /*7000*/  IMAD R96, R96, UR17, RZ ;  /* 0x0000001160607c24 */ /* 0x000fe2000f8e02ff */
[C---:B------:R-:W-:Y:S01]  /*7010*/  SEL R113, R7.reuse, R72, !P2 ;  /* 0x0000004807717207 */ /* 0x040fe20005000000 */
[----:B------:R-:W-:Y:S01]  /*7020*/  STL.64 [R1+0xa18], R220 ;  /* 0x000a18dc01007387 */ /* 0x000fe20000100a00 */
        /* <DEDUP_REMOVED lines=15> */
[----:B------:R-:W-:Y:S01]  /*7120*/  ULDC UR14, c[0x0][0x240] ;  /* 0x00009000000e7ab9 */ /* 0x000fe20000000800 */
[----:B------:R-:W-:Y:S01]  /*7130*/  SEL R90, R7, R162, !P2 ;  /* 0x000000a2075a7207 */ /* 0x000fe20005000000 */
[----:B------:R-:W-:Y:S01]  /*7140*/  IMAD R95, R95, UR16, RZ ;  /* 0x000000105f5f7c24 */ /* 0x000fe2000f8e02ff */
[C---:B------:R-:W-:Y:S01]  /*7150*/  SEL R89, R7.reuse, R163, !P2 ;  /* 0x000000a307597207 */ /* 0x040fe20005000000 */
[----:B------:R-:W-:Y:S01]  /*7160*/  IMAD R94, R94, UR15, RZ ;  /* 0x0000000f5e5e7c24 */ /* 0x000fe2000f8e02ff */
[C---:B------:R-:W-:Y:S01]  /*7170*/  SEL R88, R7.reuse, R165, !P2 ;  /* 0x000000a507587207 */ /* 0x040fe20005000000 */
[----:B------:R-:W-:Y:S01]  /*7180*/  IMAD R93, R92, UR14, RZ ;  /* 0x0000000e5c5d7c24 */ /* 0x000fe2000f8e02ff */
[C---:B------:R-:W-:Y:S01]  /*7190*/  SEL R87, R7.reuse, R166, !P2 ;  /* 0x000000a607577207 */ /* 0x040fe20005000000 */
[----:B------:R-:W-:Y:S01]  /*71a0*/  ULDC UR13, c[0x0][0x240] ;  /* 0x00009000000d7ab9 */ /* 0x000fe20000000800 */
[C---:B------:R-:W-:Y:S01]  /*71b0*/  SEL R85, R7.reuse, R167, !P2 ;  /* 0x000000a707557207 */ /* 0x040fe20005000000 */
[----:B------:R-:W-:Y:S01]  /*71c0*/  ULDC UR9, c[0x0][0x240] ;  /* 0x0000900000097ab9 */ /* 0x000fe20000000800 */
[C---:B------:R-:W-:Y:S01]  /*71d0*/  SEL R84, R7.reuse, R168, !P2 ;  /* 0x000000a807547207 */ /* 0x040fe20005000000 */
[----:B------:R-:W-:Y:S01]  /*71e0*/  ULDC UR12, c[0x0][0x240] ;  /* 0x00009000000c7ab9 */ /* 0x000fe20000000800 */
[C---:B------:R-:W-:Y:S01]  /*71f0*/  SEL R83, R7.reuse, R169, !P2 ;  /* 0x000000a907537207 */ /* 0x040fe20005000000 */
[----:B------:R-:W-:Y:S01]  /*7200*/  IMAD R92, R4, UR13, RZ ;  /* 0x0000000d045c7c24 */ /* 0x000fe2000f8e02ff */
[C---:B------:R-:W-:Y:S01]  /*7210*/  SEL R81, R7.reuse, R170, !P2 ;  /* 0x000000aa07517207 */ /* 0x040fe20005000000 */
[----:B------:R-:W-:Y:S01]  /*7220*/  ULDC UR11, c[0x0][0x240] ;  /* 0x00009000000b7ab9 */ /* 0x000fe20000000800 */
[C---:B------:R-:W-:Y:S01]  /*7230*/  SEL R79, R7.reuse, R171, !P2 ;  /* 0x000000ab074f7207 */ /* 0x040fe20005000000 */
[----:B------:R-:W-:Y:S01]  /*7240*/  IMAD R90, R90, UR9, RZ ;  /* 0x000000095a5a7c24 */ /* 0x000fe2000f8e02ff */
[C---:B------:R-:W-:Y:S01]  /*7250*/  SEL R77, R7.reuse, R172, !P2 ;  /* 0x000000ac074d7207 */ /* 0x040fe20005000000 */
[----:B------:R-:W-:Y:S01]  /*7260*/  ULDC UR8, c[0x0][0x240] ;  /* 0x0000900000087ab9 */ /* 0x000fe20000000800 */
[----:B------:R-:W-:Y:S01]  /*7270*/  SEL R75, R7, R173, !P2 ;  /* 0x000000ad074b7207 */ /* 0x000fe20005000000 */
        /* <DEDUP_REMOVED lines=49> */
[----:B------:R-:W-:Y:S01]  /*7590*/  SEL R45, R7, R198, !P2 ;  /* 0x000000c6072d7207 */ /* 0x000fe20005000000 */
[----:B------:R-:W-:Y:S01]  /*75a0*/  IMAD R71, R71, UR54, RZ ;  /* 0x0000003647477c24 */ /* 0x000fe2000f8e02ff */
[----:B------:R-:W-:Y:S01]  /*75b0*/  SEL R44, R7, R199, !P2 ;  /* 0x000000c7072c7207 */ /* 0x000fe20005000000 */
[----:B------:R-:W-:Y:S01]  /*75c0*/  IMAD R69, R69, UR53, RZ ;  /* 0x0000003545457c24 */ /* 0x000fe2000f8e02ff */
        /* <DEDUP_REMOVED lines=36> */
[----:B------:R-:W-:Y:S01]  /*7810*/  SEL R17, R7, R215, !P2 ;  /* 0x000000d707117207 */ /* 0x000fe20005000000 */
[----:B------:R-:W-:Y:S01]  /*7820*/  ULDC UR42, c[0x0][0x240] ;  /* 0x00009000002a7ab9 */ /* 0x000fe20000000800 */
[-C--:B------:R-:W-:Y:S01]  /*7830*/  LEA R222, P0, R155, R31.reuse, 0x2 ;  /* 0x0000001f9bde7211 */ /* 0x080fe200078010ff */
[----:B------:R-:W-:Y:S01]  /*7840*/  IMAD R59, R59, UR45, RZ ;  /* 0x0000002d3b3b7c24 */ /* 0x000fe2000f8e02ff */
[-C--:B------:R-:W-:Y:S01]  /*7850*/  LEA.HI.X.SX32 R231, R157, R0.reuse, 0x2, P4 ;  /* 0x000000009de77211 */ /* 0x080fe200020f16ff */
[----:B------:R-:W-:Y:S01]  /*7860*/  ULDC UR41, c[0x0][0x240] ;  /* 0x0000900000297ab9 */ /* 0x000fe20000000800 */
[-C--:B------:R-:W-:Y:S01]  /*7870*/  LEA R160, P2, R152, R31.reuse, 0x2 ;  /* 0x0000001f98a07211 */ /* 0x080fe200078410ff */
[----:B------:R-:W-:Y:S01]  /*7880*/  IMAD R57, R57, UR43, RZ ;  /* 0x0000002b39397c24 */ /* 0x000fe2000f8e02ff */
[-C--:B------:R-:W-:Y:S01]  /*7890*/  LEA.HI.X.SX32 R227, R156, R0.reuse, 0x2, P5 ;  /* 0x000000009ce37211 */ /* 0x080fe200028f16ff */
[----:B------:R-:W-:Y:S01]  /*78a0*/  STL.64 [R1+0xa28], R230 ;  /* 0x000a28e601007387 */ /* 0x000fe20000100a00 */
[-C--:B------:R-:W-:Y:S01]  /*78b0*/  LEA R162, P3, R150, R31.reuse, 0x2 ;  /* 0x0000001f96a27211 */ /* 0x080fe200078610ff */
[----:B------:R-:W-:Y:S01]  /*78c0*/  ULDC UR40, c[0x0][0x240] ;  /* 0x0000900000287ab9 */ /* 0x000fe20000000800 */
[-C--:B------:R-:W-:Y:S01]  /*78d0*/  LEA.HI.X.SX32 R225, R154, R0.reuse, 0x2, P6 ;  /* 0x000000009ae17211 */ /* 0x080fe200030f16ff */
[----:B------:R-:W-:Y:S01]  /*78e0*/  STL.64 [R1+0xa38], R226 ;  /* 0x000a38e201007387 */ /* 0x000fe20000100a00 */
[-C--:B------:R-:W-:Y:S01]  /*78f0*/  LEA R168, P4, R151, R31.reuse, 0x2 ;  /* 0x0000001f97a87211 */ /* 0x080fe200078810ff */
[----:B------:R-:W-:Y:S01]  /*7900*/  IMAD R56, R56, UR42, RZ ;  /* 0x0000002a38387c24 */ /* 0x000fe2000f8e02ff */
[-C--:B------:R-:W-:Y:S01]  /*7910*/  LEA.HI.X.SX32 R165, R153, R0.reuse, 0x2, P1 ;  /* 0x0000000099a57211 */ /* 0x080fe200008f16ff */
[----:B------:R-:W-:Y:S01]  /*7920*/  STL.64 [R1+0xa40], R224 ;  /* 0x000a40e001007387 */ /* 0x000fe20000100a00 */
[-C--:B------:R-:W-:Y:S01]  /*7930*/  LEA R158, P5, R149, R31.reuse, 0x2 ;  /* 0x0000001f959e7211 */ /* 0x080fe200078a10ff */
[----:B------:R-:W-:Y:S01]  /*7940*/  ULDC UR39, c[0x0][0x240] ;  /* 0x0000900000277ab9 */ /* 0x000fe20000000800 */
[-C--:B------:R-:W-:Y:S01]  /*7950*/  LEA.HI.X.SX32 R223, R155, R0.reuse, 0x2, P0 ;  /* 0x000000009bdf7211 */ /* 0x080fe200000f16ff */
[----:B------:R1:W-:Y:S01]  /*7960*/  STL.64 [R1+0xa60], R164 ;  /* 0x000a60a401007387 */ /* 0x0003e20000100a00 */
[-C--:B------:R-:W-:Y:S01]  /*7970*/  LEA.HI.X.SX32 R161, R152, R0.reuse, 0x2, P2 ;  /* 0x0000000098a17211 */ /* 0x080fe200010f16ff */
[----:B------:R-:W-:Y:S01]  /*7980*/  IMAD R55, R55, UR41, RZ ;  /* 0x0000002937377c24 */ /* 0x000fe2000f8e02ff */
[-C--:B------:R-:W-:Y:S01]  /*7990*/  LEA.HI.X.SX32 R163, R150, R0.reuse, 0x2, P3 ;  /* 0x0000000096a37211 */ /* 0x080fe200018f16ff */
[----:B------:R-:W-:Y:S01]  /*79a0*/  STL.64 [R1+0xa50], R222 ;  /* 0x000a50de01007387 */ /* 0x000fe20000100a00 */
[-C--:B------:R-:W-:Y:S01]  /*79b0*/  LEA.HI.X.SX32 R169, R151, R0.reuse, 0x2, P4 ;  /* 0x0000000097a97211 */ /* 0x080fe200020f16ff */
[----:B------:R-:W-:Y:S01]  /*79c0*/  ULDC UR38, c[0x0][0x240] ;  /* 0x0000900000267ab9 */ /* 0x000fe20000000800 */
[-C--:B------:R-:W-:Y:S01]  /*79d0*/  LEA R156, P0, R146, R31.reuse, 0x2 ;  /* 0x0000001f929c7211 */ /* 0x080fe200078010ff */
[----:B------:R2:W-:Y:S01]  /*79e0*/  STL.64 [R1+0xae8], R160 ;  /* 0x000ae8a001007387 */ /* 0x0005e20000100a00 */
[-C--:B------:R-:W-:Y:S01]  /*79f0*/  LEA.HI.X.SX32 R159, R149, R0.reuse, 0x2, P5 ;  /* 0x00000000959f7211 */ /* 0x080fe200028f16ff */
[----:B------:R-:W-:Y:S01]  /*7a00*/  IMAD R54, R54, UR40, RZ ;  /* 0x0000002836367c24 */ /* 0x000fe2000f8e02ff */
[-C--:B------:R-:W-:Y:S01]  /*7a10*/  LEA R166, P6, R148, R31.reuse, 0x2 ;  /* 0x0000001f94a67211 */ /* 0x080fe200078c10ff */
[----:B------:R-:W-:Y:S01]  /*7a20*/  STL.64 [R1+0xaf8], R162 ;  /* 0x000af8a201007387 */ /* 0x000fe20000100a00 */
[-C--:B------:R-:W-:Y:S01]  /*7a30*/  LEA R154, P2, R145, R31.reuse, 0x2 ;  /* 0x0000001f919a7211 */ /* 0x080fe200078410ff */
[----:B------:R-:W-:Y:S01]  /*7a40*/  IMAD R53, R53, UR39, RZ ;  /* 0x0000002735357c24 */ /* 0x000fe2000f8e02ff */
[-C--:B-1----:R-:W-:Y:S01]  /*7a50*/  LEA R164, P1, R147, R31.reuse, 0x2 ;  /* 0x0000001f93a47211 */ /* 0x082fe200078210ff */
[----:B------:R-:W-:Y:S01]  /*7a60*/  STL.64 [R1+0xb08], R168 ;  /* 0x000b08a801007387 */ /* 0x000fe20000100a00 */
[-C--:B------:R-:W-:Y:S01]  /*7a70*/  LEA.HI.X.SX32 R157, R146, R0.reuse, 0x2, P0 ;  /* 0x00000000929d7211 */ /* 0x080fe200000f16ff */
[----:B------:R-:W-:Y:S01]  /*7a80*/  IMAD R52, R52, UR38, RZ ;  /* 0x0000002634347c24 */ /* 0x000fe2000f8e02ff */
[-C--:B------:R-:W-:Y:S01]  /*7a90*/  LEA R192, P4, R142, R31.reuse, 0x2 ;  /* 0x0000001f8ec07211 */ /* 0x080fe200078810ff */
[----:B------:R1:W-:Y:S01]  /*7aa0*/  STL.64 [R1+0xb10], R158 ;  /* 0x000b109e01007387 */ /* 0x0003e20000100a00 */
[-C--:B--2---:R-:W-:Y:S01]  /*7ab0*/  LEA R160, P3, R144, R31.reuse, 0x2 ;  /* 0x0000001f90a07211 */ /* 0x084fe200078610ff */
[----:B------:R-:W-:Y:S01]  /*7ac0*/  ULDC UR37, c[0x0][0x240] ;  /* 0x0000900000257ab9 */ /* 0x000fe20000000800 */
[-C--:B------:R-:W-:Y:S01]  /*7ad0*/  LEA.HI.X.SX32 R167, R148, R0.reuse, 0x2, P6 ;  /* 0x0000000094a77211 */ /* 0x080fe200030f16ff */
[----:B------:R2:W-:Y:S01]  /*7ae0*/  STL.64 [R1+0xb30], R156 ;  /* 0x000b309c01007387 */ /* 0x0005e20000100a00 */
[-C--:B------:R-:W-:Y:S01]  /*7af0*/  LEA.HI.X.SX32 R155, R145, R0.reuse, 0x2, P2 ;  /* 0x00000000919b7211 */ /* 0x080fe200010f16ff */
[----:B------:R-:W-:Y:S01]  /*7b00*/  ULDC UR36, c[0x0][0x240] ;  /* 0x0000900000247ab9 */ /* 0x000fe20000000800 */
[-C--:B------:R-:W-:Y:S01]  /*7b10*/  LEA R150, P6, R141, R31.reuse, 0x2 ;  /* 0x0000001f8d967211 */ /* 0x080fe200078c10ff */
[----:B------:R-:W-:Y:S01]  /*7b20*/  STL.64 [R1+0xb20], R166 ;  /* 0x000b20a601007387 */ /* 0x000fe20000100a00 */
[-C--:B------:R-:W-:Y:S01]  /*7b30*/  LEA.HI.X.SX32 R165, R147, R0.reuse, 0x2, P1 ;  /* 0x0000000093a57211 */ /* 0x080fe200008f16ff */
[----:B------:R-:W-:Y:S01]  /*7b40*/  ULDC UR35, c[0x0][0x240] ;  /* 0x0000900000237ab9 */ /* 0x000fe20000000800 */
[-C--:B------:R-:W-:Y:S01]  /*7b50*/  LEA.HI.X.SX32 R161, R144, R0.reuse, 0x2, P3 ;  /* 0x0000000090a17211 */ /* 0x080fe200018f16ff */
[----:B------:R3:W-:Y:S01]  /*7b60*/  STL.64 [R1+0xb48], R154 ;  /* 0x000b489a01007387 */ /* 0x0007e20000100a00 */
[-C--:B-1----:R-:W-:Y:S01]  /*7b70*/  LEA R158, P5, R143, R31.reuse, 0x2 ;  /* 0x0000001f8f9e7211 */ /* 0x082fe200078a10ff */
[----:B------:R-:W-:Y:S01]  /*7b80*/  IMAD R51, R51, UR37, RZ ;  /* 0x0000002533337c24 */ /* 0x000fe2000f8e02ff */
[-C--:B------:R-:W-:Y:S01]  /*7b90*/  LEA.HI.X.SX32 R193, R142, R0.reuse, 0x2, P4 ;  /* 0x000000008ec17211 */ /* 0x080fe200020f16ff */
[----:B------:R-:W-:Y:S01]  /*7ba0*/  STL.64 [R1+0xb38], R164 ;  /* 0x000b38a401007387 */ /* 0x000fe20000100a00 */
[-C--:B------:R-:W-:Y:S01]  /*7bb0*/  LEA.HI.X.SX32 R159, R143, R0.reuse, 0x2, P5 ;  /* 0x000000008f9f7211 */ /* 0x080fe200028f16ff */
[----:B------:R-:W-:Y:S01]  /*7bc0*/  ULDC UR34, c[0x0][0x240] ;  /* 0x0000900000227ab9 */ /* 0x000fe20000000800 */
[-C--:B------:R-:W-:Y:S01]  /*7bd0*/  LEA R148, P1, R138, R31.reuse, 0x2 ;  /* 0x0000001f8a947211 */ /* 0x080fe200078210ff */
[----:B------:R-:W-:Y:S01]  /*7be0*/  STL.64 [R1+0xb58], R160 ;  /* 0x000b58a001007387 */ /* 0x000fe20000100a00 */
[-C--:B------:R-:W-:Y:S01]  /*7bf0*/  LEA.HI.X.SX32 R151, R141, R0.reuse, 0x2, P6 ;  /* 0x000000008d977211 */ /* 0x080fe200030f16ff */
[----:B------:R-:W-:Y:S01]  /*7c00*/  IMAD R50, R50, UR36, RZ ;  /* 0x0000002432327c24 */ /* 0x000fe2000f8e02ff */
[-C--:B--2---:R-:W-:Y:S01]  /*7c10*/  LEA R156, P0, R140, R31.reuse, 0x2 ;  /* 0x0000001f8c9c7211 */ /* 0x084fe200078010ff */
[----:B------:R-:W-:Y:S01]  /*7c20*/  STL.64 [R1+0xbd8], R192 ;  /* 0x000bd8c001007387 */ /* 0x000fe20000100a00 */
[-C--:B------:R-:W-:Y:S01]  /*7c30*/  LEA R146, P3, R137, R31.reuse, 0x2 ;  /* 0x0000001f89927211 */ /* 0x080fe200078610ff */
[----:B------:R-:W-:Y:S01]  /*7c40*/  ULDC UR33, c[0x0][0x240] ;  /* 0x0000900000217ab9 */ /* 0x000fe20000000800 */
[-C--:B---3--:R-:W-:Y:S01]  /*7c50*/  LEA R154, P2, R139, R31.reuse, 0x2 ;  /* 0x0000001f8b9a7211 */ /* 0x088fe200078410ff */
[----:B------:R-:W-:Y:S01]  /*7c60*/  STL.64 [R1+0xbf8], R158 ;  /* 0x000bf89e01007387 */ /* 0x000fe20000100a00 */
[-C--:B------:R-:W-:Y:S01]  /*7c70*/  LEA R152, P4, R136, R31.reuse, 0x2 ;  /* 0x0000001f88987211 */ /* 0x080fe200078810ff */
[----:B------:R-:W-:Y:S01]  /*7c80*/  IMAD R49, R49, UR35, RZ ;  /* 0x0000002331317c24 */ /* 0x000fe2000f8e02ff */
[-C--:B------:R-:W-:Y:S01]  /*7c90*/  LEA.HI.X.SX32 R149, R138, R0.reuse, 0x2, P1 ;  /* 0x000000008a957211 */ /* 0x080fe200008f16ff */
[----:B------:R1:W-:Y:S01]  /*7ca0*/  STL.64 [R1+0xc00], R150 ;  /* 0x000c009601007387 */ /* 0x0003e20000100a00 */
[-C--:B------:R-:W-:Y:S01]  /*7cb0*/  LEA R190, P5, R134, R31.reuse, 0x2 ;  /* 0x0000001f86be7211 */ /* 0x080fe200078a10ff */
[----:B------:R-:W-:Y:S01]  /*7cc0*/  ULDC UR32, c[0x0][0x240] ;  /* 0x0000900000207ab9 */ /* 0x000fe20000000800 */
[-C--:B------:R-:W-:Y:S01]  /*7cd0*/  LEA.HI.X.SX32 R157, R140, R0.reuse, 0x2, P0 ;  /* 0x000000008c9d7211 */ /* 0x080fe200000f16ff */
[----:B------:R2:W-:Y:S01]  /*7ce0*/  STL.64 [R1+0xc20], R148 ;  /* 0x000c209401007387 */ /* 0x0005e20000100a00 */
[-C--:B------:R-:W-:Y:S01]  /*7cf0*/  LEA.HI.X.SX32 R147, R137, R0.reuse, 0x2, P3 ;  /* 0x0000000089937211 */ /* 0x080fe200018f16ff */
[----:B------:R-:W-:Y:S01]  /*7d00*/  IMAD R48, R48, UR34, RZ ;  /* 0x0000002230307c24 */ /* 0x000fe2000f8e02ff */
        /* <DEDUP_REMOVED lines=19> */
[----:B------:R-:W-:Y:S01]  /*7e40*/  IMAD R45, R45, UR31, RZ ;  /* 0x0000001f2d2d7c24 */ /* 0x000fe2000f8e02ff */
[-C--:B---3--:R-:W-:Y:S01]  /*7e50*/  LEA R146, P3, R131, R31.reuse, 0x2 ;  /* 0x0000001f83927211 */ /* 0x088fe200078610ff */
[----:B------:R-:W-:Y:S01]  /*7e60*/  STL.64 [R1+0xd08], R150 ;  /* 0x000d089601007387 */ /* 0x000fe20000100a00 */
[-C--:B------:R-:W-:Y:S01]  /*7e70*/  LEA R144, P5, R128, R31.reuse, 0x2 ;  /* 0x0000001f80907211 */ /* 0x080fe200078a10ff */
[----:B------:R-:W-:Y:S01]  /*7e80*/  ULDC UR29, c[0x0][0x240] ;  /* 0x00009000001d7ab9 */ /* 0x000fe20000000800 */
[-C--:B------:R-:W-:Y:S01]  /*7e90*/  LEA.HI.X.SX32 R141, R130, R0.reuse, 0x2, P2 ;  /* 0x00000000828d7211 */ /* 0x080fe200010f16ff */
[----:B------:R1:W-:Y:S01]  /*7ea0*/  STL.64 [R1+0xd10], R142 ;  /* 0x000d108e01007387 */ /* 0x0003e20000100a00 */
[-C--:B------:R-:W-:Y:S01]  /*7eb0*/  LEA R188, P6, R126, R31.reuse, 0x2 ;  /* 0x0000001f7ebc7211 */ /* 0x080fe200078c10ff */
[----:B------:R-:W-:Y:S01]  /*7ec0*/  IMAD R44, R44, UR30, RZ ;  /* 0x0000001e2c2c7c24 */ /* 0x000fe2000f8e02ff */
[-C--:B------:R-:W-:Y:S01]  /*7ed0*/  LEA.HI.X.SX32 R149, R132, R0.reuse, 0x2, P1 ;  /* 0x0000000084957211 */ /* 0x080fe200008f16ff */
[----:B------:R2:W-:Y:S01]  /*7ee0*/  STL.64 [R1+0xd30], R140 ;  /* 0x000d308c01007387 */ /* 0x0005e20000100a00 */
[-C--:B------:R-:W-:Y:S01]  /*7ef0*/  LEA.HI.X.SX32 R139, R129, R0.reuse, 0x2, P4 ;  /* 0x00000000818b7211 */ /* 0x080fe200020f16ff */
[----:B------:R-:W-:Y:S01]  /*7f00*/  ULDC UR28, c[0x0][0x240] ;  /* 0x00009000001c7ab9 */ /* 0x000fe20000000800 */
[-C--:B------:R-:W-:Y:S01]  /*7f10*/  LEA R134, P1, R125, R31.reuse, 0x2 ;  /* 0x0000001f7d867211 */ /* 0x080fe200078210ff */
[----:B------:R-:W-:Y:S01]  /*7f20*/  STL.64 [R1+0xd28], R148 ;  /* 0x000d289401007387 */ /* 0x000fe20000100a00 */
[-C--:B------:R-:W-:Y:S01]  /*7f30*/  LEA.HI.X.SX32 R147, R131, R0.reuse, 0x2, P3 ;  /* 0x0000000083937211 */ /* 0x080fe200018f16ff */
[----:B------:R-:W-:Y:S01]  /*7f40*/  IMAD R43, R43, UR29, RZ ;  /* 0x0000001d2b2b7c24 */ /* 0x000fe2000f8e02ff */
[-C--:B------:R-:W-:Y:S01]  /*7f50*/  LEA.HI.X.SX32 R145, R128, R0.reuse, 0x2, P5 ;  /* 0x0000000080917211 */ /* 0x080fe200028f16ff */
[----:B------:R3:W-:Y:S01]  /*7f60*/  STL.64 [R1+0xdd0], R138 ;  /* 0x000dd08a01007387 */ /* 0x0007e20000100a00 */
[CC--:B-1----:R-:W-:Y:S01]  /*7f70*/  LEA R142, P0, R127.reuse, R31.reuse, 0x2 ;  /* 0x0000001f7f8e7211 */ /* 0x0c2fe200078010ff */
[----:B------:R-:W-:Y:S01]  /*7f80*/  ULDC UR27, c[0x0][0x240] ;  /* 0x00009000001b7ab9 */ /* 0x000fe20000000800 */
        /* <DEDUP_REMOVED lines=35> */
[----:B------:R-:W-:Y:S01]  /*81c0*/  IMAD R38, R38, UR24, RZ ;  /* 0x0000001826267c24 */ /* 0x000fe2000f8e02ff */
[-C--:B------:R-:W-:Y:S01]  /*81d0*/  LEA R124, P4, R115, R31.reuse, 0x2 ;  /* 0x0000001f737c7211 */ /* 0x080fe200078810ff */
[----:B------:R-:W-:Y:S01]  /*81e0*/  STL.64 [R1+0xf00], R136 ;  /* 0x000f008801007387 */ /* 0x000fe20000100a00 */
[-C--:B------:R-:W-:Y:S01]  /*81f0*/  LEA.HI.X.SX32 R127, R117, R0.reuse, 0x2, P2 ;  /* 0x00000000757f7211 */ /* 0x080fe200010f16ff */
[----:B------:R-:W-:Y:S01]  /*8200*/  ULDC UR22, c[0x0][0x240] ;  /* 0x0000900000167ab9 */ /* 0x000fe20000000800 */
        /* <DEDUP_REMOVED lines=34> */
[-C--:B---3--:R-:W-:Y:S01]  /*8430*/  LEA R122, P6, R106, R31.reuse, 0x2 ;  /* 0x0000001f6a7a7211 */ /* 0x088fe200078c10ff */
[----:B------:R-:W-:Y:S01]  /*8440*/  ULDC UR19, c[0x0][0x240] ;  /* 0x0000900000137ab9 */ /* 0x000fe20000000800 */
[-C--:B------:R-:W-:Y:S01]  /*8450*/  LEA R114, P1, R104, R31.reuse, 0x2 ;  /* 0x0000001f68727211 */ /* 0x080fe200078210ff */
        /* <DEDUP_REMOVED lines=16> */
[----:B------:R-:W-:Y:S01]  /*8560*/  STL.64 [R1+0xfd0], R122 ;  /* 0x000fd07a01007387 */ /* 0x000fe20000100a00 */
[CC--:B-1----:R-:W-:Y:S01]  /*8570*/  LEA R118, P3, R102.reuse, R31.reuse, 0x2 ;  /* 0x0000001f66767211 */ /* 0x0c2fe200078610ff */
        /* <DEDUP_REMOVED lines=13> */
[-C--:B------:R-:W-:Y:S01]  /*8650*/  LEA R112, P2, R96, R31.reuse, 0x2 ;  /* 0x0000001f60707211 */ /* 0x080fe200078410ff */
[----:B------:R-:W-:Y:S01]  /*8660*/  STL.64 [R1+0x1010], R118 ;  /* 0x0010107601007387 */ /* 0x000fe20000100a00 */
[-C--:B-1----:R-:W-:Y:S01]  /*8670*/  LEA R114, P1, R97, R31.reuse, 0x2 ;  /* 0x0000001f61727211 */ /* 0x082fe200078210ff */
        /* <DEDUP_REMOVED lines=21> */
[-C--:B--2---:R-:W-:Y:S01]  /*87d0*/  LEA R108, P6, R92, R31.reuse, 0x2 ;  /* 0x0000001f5c6c7211 */ /* 0x084fe200078c10ff */
[----:B------:R-:W-:Y:S01]  /*87e0*/  STL.64 [R1+0x1068], R112 ;  /* 0x0010687001007387 */ /* 0x000fe20000100a00 */
[-C--:B------:R-:W-:Y:S01]  /*87f0*/  LEA.HI.X.SX32 R103, R93, R0.reuse, 0x2, P5 ;  /* 0x000000005d677211 */ /* 0x080fe200028f16ff */
[----:B------:R-:W1:Y:S01]  /*8800*/  S2UR UR6, SR_CgaCtaId ;  /* 0x00000000000679c3 */ /* 0x000e620000008800 */
[-C--:B------:R-:W-:Y:S01]  /*8810*/  LEA R100, P1, R90, R31.reuse, 0x2 ;  /* 0x0000001f5a647211 */ /* 0x080fe200078210ff */
[----:B------:R-:W-:Y:S01]  /*8820*/  STL.64 [R1+0x1078], R172 ;  /* 0x001078ac01007387 */ /* 0x000fe20000100a00 */
[-C--:B---3--:R-:W-:Y:S01]  /*8830*/  LEA R106, P0, R91, R31.reuse, 0x2 ;  /* 0x0000001f5b6a7211 */ /* 0x088fe200078010ff */
[----:B------:R-:W-:Y:S01]  /*8840*/  IMAD R15, R15, UR12, RZ ;  /* 0x0000000c0f0f7c24 */ /* 0x000fe2000f8e02ff */
[-C--:B------:R-:W-:Y:S01]  /*8850*/  LEA R98, P3, R88, R31.reuse, 0x2 ;  /* 0x0000001f58627211 */ /* 0x080fe200078610ff */
[----:B------:R-:W-:Y:S01]  /*8860*/  STL.64 [R1+0x1088], R110 ;  /* 0x0010886e01007387 */ /* 0x000fe20000100a00 */
[-C--:B------:R-:W-:Y:S01]  /*8870*/  LEA R104, P2, R89, R31.reuse, 0x2 ;  /* 0x0000001f59687211 */ /* 0x080fe200078410ff */
[----:B------:R-:W2:Y:S01]  /*8880*/  LDC R72, c[0x0][0x230] ;  /* 0x00008c00ff487b82 */ /* 0x000ea20000000800 */
[-C--:B------:R-:W-:Y:S01]  /*8890*/  LEA.HI.X.SX32 R109, R92, R0.reuse, 0x2, P6 ;  /* 0x000000005c6d7211 */ /* 0x080fe200030f16ff */
[----:B------:R3:W-:Y:S01]  /*88a0*/  STL.64 [R1+0x1098], R102 ;  /* 0x0010986601007387 */ /* 0x0007e20000100a00 */
[-C--:B------:R-:W-:Y:S01]  /*88b0*/  LEA R170, P4, R87, R31.reuse, 0x2 ;  /* 0x0000001f57aa7211 */ /* 0x080fe200078810ff */
[----:B------:R-:W-:Y:S01]  /*88c0*/  IMAD R4, R229, 0x80, R2 ;  /* 0x00000080e5047824 */ /* 0x000fe200078e0202 */
[-C--:B------:R-:W-:Y:S01]  /*88d0*/  LEA.HI.X.SX32 R101, R90, R0.reuse, 0x2, P1 ;  /* 0x000000005a657211 */ /* 0x080fe200008f16ff */
[----:B------:R-:W-:Y:S01]  /*88e0*/  STL.64 [R1+0x10a8], R108 ;  /* 0x0010a86c01007387 */ /* 0x000fe20000100a00 */
[-C--:B------:R-:W-:Y:S01]  /*88f0*/  LEA.HI.X.SX32 R107, R91, R0.reuse, 0x2, P0 ;  /* 0x000000005b6b7211 */ /* 0x080fe200000f16ff */
[----:B------:R-:W4:Y:S01]  /*8900*/  LDC R70, c[0x0][0x230] ;  /* 0x00008c00ff467b82 */ /* 0x000f220000000800 */
[-C--:B------:R-:W-:Y:S01]  /*8910*/  LEA R96, P6, R85, R31.reuse, 0x2 ;  /* 0x0000001f55607211 */ /* 0x080fe200078c10ff */
[----:B------:R1:W-:Y:S01]  /*8920*/  STL.64 [R1+0x1130], R100 ;  /* 0x0011306401007387 */ /* 0x0003e20000100a00 */
[-C--:B------:R-:W-:Y:S01]  /*8930*/  LEA.HI.X.SX32 R99, R88, R0.reuse, 0x2, P3 ;  /* 0x0000000058637211 */ /* 0x080fe200018f16ff */
[----:B------:R-:W-:Y:S01]  /*8940*/  UMOV UR11, 0x400 ;  /* 0x00000400000b7882 */ /* 0x000fe20000000000 */
[-C--:B------:R-:W-:Y:S01]  /*8950*/  LEA R92, P0, R84, R31.reuse, 0x2 ;  /* 0x0000001f545c7211 */ /* 0x080fe200078010ff */
[----:B------:R-:W-:Y:S01]  /*8960*/  STL.64 [R1+0x10b8], R106 ;  /* 0x0010b86a01007387 */ /* 0x000fe20000100a00 */
[CC--:B---3--:R-:W-:Y:S01]  /*8970*/  LEA R102, P5, R86.reuse, R31.reuse, 0x2 ;  /* 0x0000001f56667211 */ /* 0x0c8fe200078a10ff */
[----:B------:R-:W3:Y:S01]  /*8980*/  LDC R74, c[0x0][0x230] ;  /* 0x00008c00ff4a7b82 */ /* 0x000ee20000000800 */
[-C--:B------:R-:W-:Y:S01]  /*8990*/  LEA.HI.X.SX32 R105, R89, R0.reuse, 0x2, P2 ;  /* 0x0000000059697211 */ /* 0x080fe200010f16ff */
[----:B------:R1:W-:Y:S01]  /*89a0*/  STL.64 [R1+0x1168], R98 ;  /* 0x0011686201007387 */ /* 0x0003e20000100a00 */
[-C--:B------:R-:W-:Y:S01]  /*89b0*/  LEA.HI.X.SX32 R171, R87, R0.reuse, 0x2, P4 ;  /* 0x0000000057ab7211 */ /* 0x080fe200020f16ff */
[----:B-1----:R-:W-:Y:S01]  /*89c0*/  ULEA UR11, UR6, UR11, 0x18 ;  /* 0x0000000b060b7291 */ /* 0x002fe2000f8ec03f */
[-C--:B------:R-:W-:Y:S01]  /*89d0*/  LEA.HI.X.SX32 R103, R86, R0.reuse, 0x2, P5 ;  /* 0x0000000056677211 */ /* 0x080fe200028f16ff */
[----:B------:R-:W-:Y:S01]  /*89e0*/  STL.64 [R1+0x1158], R104 ;  /* 0x0011586801007387 */ /* 0x000fe20000100a00 */
[-C--:B------:R-:W-:Y:S01]  /*89f0*/  LEA.HI.X.SX32 R97, R85, R0.reuse, 0x2, P6 ;  /* 0x0000000055617211 */ /* 0x080fe200030f16ff */
[----:B------:R-:W1:Y:S01]  /*8a00*/  LDC R76, c[0x0][0x230] ;  /* 0x00008c00ff4c7b82 */ /* 0x000e620000000800 */
[-C--:B------:R-:W-:Y:S01]  /*8a10*/  LEA R90, P2, R81, R31.reuse, 0x2 ;  /* 0x0000001f515a7211 */ /* 0x080fe200078410ff */
[----:B------:R-:W-:Y:S01]  /*8a20*/  STL.64 [R1+0x1178], R170 ;  /* 0x001178aa01007387 */ /* 0x000fe20000100a00 */
[-C--:B------:R-:W-:Y:S01]  /*8a30*/  LEA.HI.X.SX32 R93, R84, R0.reuse, 0x2, P0 ;  /* 0x00000000545d7211 */ /* 0x080fe200000f16ff */
[----:B------:R-:W-:Y:S01]  /*8a40*/  ULDC UR6, c[0x0][0x230] ;  /* 0x00008c0000067ab9 */ /* 0x000fe20000000800 */
[-C--:B------:R-:W-:Y:S01]  /*8a50*/  LEA R100, P1, R83, R31.reuse, 0x2 ;  /* 0x0000001f53647211 */ /* 0x080fe200078210ff */
[----:B------:R-:W-:Y:S01]  /*8a60*/  STL.64 [R1+0x1180], R102 ;  /* 0x0011806601007387 */ /* 0x000fe20000100a00 */
[-C--:B------:R-:W-:Y:S01]  /*8a70*/  LEA R98, P3, R79, R31.reuse, 0x2 ;  /* 0x0000001f4f627211 */ /* 0x080fe200078610ff */
[----:B------:R-:W3:Y:S01]  /*8a80*/  LDC R78, c[0x0][0x230] ;  /* 0x00008c00ff4e7b82 */ /* 0x000ee20000000800 */
[-C--:B------:R-:W-:Y:S01]  /*8a90*/  LEA R94, P4, R77, R31.reuse, 0x2 ;  /* 0x0000001f4d5e7211 */ /* 0x080fe200078810ff */
[----:B------:R2:W-:Y:S01]  /*8aa0*/  STL.64 [R1+0x1198], R96 ;  /* 0x0011986001007387 */ /* 0x0005e20000100a00 */
[-C--:B------:R-:W-:Y:S01]  /*8ab0*/  LEA R166, P5, R75, R31.reuse, 0x2 ;  /* 0x0000001f4ba67211 */ /* 0x080fe200078a10ff */
[----:B------:R-:W-:Y:S01]  /*8ac0*/  ULDC UR8, c[0x0][0x240] ;  /* 0x0000900000087ab9 */ /* 0x000fe20000000800 */
[-C--:B------:R-:W-:Y:S01]  /*8ad0*/  LEA.HI.X.SX32 R91, R81, R0.reuse, 0x2, P2 ;  /* 0x00000000515b7211 */ /* 0x080fe200010f16ff */
[----:B------:R2:W-:Y:S01]  /*8ae0*/  STL.64 [R1+0x11a0], R92 ;  /* 0x0011a05c01007387 */ /* 0x0005e20000100a00 */
[-C--:B------:R-:W-:Y:S01]  /*8af0*/  LEA.HI.X.SX32 R101, R83, R0.reuse, 0x2, P1 ;  /* 0x0000000053657211 */ /* 0x080fe200008f16ff */
[----:B------:R-:W3:Y:S01]  /*8b00*/  LDC R80, c[0x0][0x230] ;  /* 0x00008c00ff507b82 */ /* 0x000ee20000000800 */
[-C--:B------:R-:W-:Y:S01]  /*8b10*/  LEA.HI.X.SX32 R99, R79, R0.reuse, 0x2, P3 ;  /* 0x000000004f637211 */ /* 0x080fe200018f16ff */
[----:B------:R4:W-:Y:S01]  /*8b20*/  STL.64 [R1+0x1240], R90 ;  /* 0x0012405a01007387 */ /* 0x0009e20000100a00 */
[-C--:B------:R-:W-:Y:S01]  /*8b30*/  LEA R88, P1, R69, R31.reuse, 0x2 ;  /* 0x0000001f45587211 */ /* 0x080fe200078210ff */
[----:B------:R-:W-:Y:S01]  /*8b40*/  UIADD3 UR6, UR6, 0x7f, URZ ;  /* 0x0000007f06067890 */ /* 0x000fe2000fffe03f */
[-C--:B------:R-:W-:Y:S01]  /*8b50*/  LEA.HI.X.SX32 R95, R77, R0.reuse, 0x2, P4 ;  /* 0x000000004d5f7211 */ /* 0x080fe200020f16ff */
[----:B------:R-:W-:Y:S01]  /*8b60*/  STL.64 [R1+0x1238], R100 ;  /* 0x0012386401007387 */ /* 0x000fe20000100a00 */
[-C--:B--2---:R-:W-:Y:S01]  /*8b70*/  LEA R96, P6, R73, R31.reuse, 0x2 ;  /* 0x0000001f49607211 */ /* 0x084fe200078c10ff */
[----:B------:R-:W2:Y:S01]  /*8b80*/  LDC R82, c[0x0][0x230] ;  /* 0x00008c00ff527b82 */ /* 0x000ea20000000800 */
[-C--:B------:R-:W-:Y:S01]  /*8b90*/  LEA.HI.X.SX32 R167, R75, R0.reuse, 0x2, P5 ;  /* 0x000000004ba77211 */ /* 0x080fe200028f16ff */
[----:B------:R-:W-:Y:S01]  /*8ba0*/  STL.64 [R1+0x1250], R98 ;  /* 0x0012506201007387 */ /* 0x000fe20000100a00 */
[-C--:B------:R-:W-:Y:S01]  /*8bb0*/  LEA R92, P0, R71, R31.reuse, 0x2 ;  /* 0x0000001f475c7211 */ /* 0x080fe200078010ff */
[----:B----4-:R-:W-:Y:S01]  /*8bc0*/  VIADD R70, R70, 0xfffffffe ;  /* 0xfffffffe46467836 */ /* 0x010fe20000000000 */
[-C--:B------:R-:W-:Y:S01]  /*8bd0*/  LEA.HI.X.SX32 R97, R73, R0.reuse, 0x2, P6 ;  /* 0x0000000049617211 */ /* 0x080fe200030f16ff */
[----:B------:R4:W-:Y:S01]  /*8be0*/  STL.64 [R1+0x1260], R94 ;  /* 0x0012605e01007387 */ /* 0x0009e20000100a00 */
[-C--:B------:R-:W-:Y:S01]  /*8bf0*/  LEA R90, P2, R68, R31.reuse, 0x2 ;  /* 0x0000001f445a7211 */ /* 0x080fe200078410ff */
[----:B------:R-:W-:Y:S01]  /*8c00*/  IMAD R17, R17, UR8, RZ ;  /* 0x0000000811117c24 */ /* 0x000fe2000f8e02ff */
[-C--:B------:R-:W-:Y:S01]  /*8c10*/  LEA.HI.X.SX32 R93, R71, R0.reuse, 0x2, P0 ;  /* 0x00000000475d7211 */ /* 0x080fe200000f16ff */
[----:B------:R-:W-:Y:S01]  /*8c20*/  STL.64 [R1+0x1328], R166 ;  /* 0x001328a601007387 */ /* 0x000fe20000100a00 */
[-C--:B------:R-:W-:Y:S01]  /*8c30*/  LEA R86, P3, R67, R31.reuse, 0x2 ;  /* 0x0000001f43567211 */ /* 0x080fe200078610ff */
[----:B------:R-:W-:Y:S01]  /*8c40*/  UISETP.GE.AND UP1, UPT, UR6, 0x80, UPT ;  /* 0x000000800600788c */ /* 0x000fe2000bf26270 */
[-C--:B------:R-:W-:Y:S01]  /*8c50*/  LEA.HI.X.SX32 R89, R69, R0.reuse, 0x2, P1 ;  /* 0x0000000045597211 */ /* 0x080fe200008f16ff */
[----:B------:R-:W-:Y:S01]  /*8c60*/  STL.64 [R1+0x1340], R96 ;  /* 0x0013406001007387 */ /* 0x000fe20000100a00 */
[-C--:B------:R-:W-:Y:S01]  /*8c70*/  LEA R84, P4, R66, R31.reuse, 0x2 ;  /* 0x0000001f42547211 */ /* 0x080fe200078810ff */
[----:B------:R-:W-:Y:S01]  /*8c80*/  UISETP.GT.AND UP0, UPT, UR6, 0x7f, UPT ;  /* 0x0000007f0600788c */ /* 0x000fe2000bf04270 */
[----:B------:R-:W-:Y:S01]  /*8c90*/  LEA.HI.X.SX32 R91, R68, R0, 0x2, P2 ;  /* 0x00000000445b7211 */ /* 0x000fe200010f16ff */
[----:B------:R1:W-:Y:S01]  /*8ca0*/  STL.64 [R1+0x1370], R92 ;  /* 0x0013705c01007387 */ /* 0x0003e20000100a00 */
[----:B----4-:R-:W-:-:S02]  /*8cb0*/  LEA R94, P5, R65, R31, 0x2 ;  /* 0x0000001f415e7211 */ /* 0x010fc400078a10ff */
[-C--:B------:R-:W-:Y:S01]  /*8cc0*/  LEA R164, P6, R64, R31.reuse, 0x2 ;  /* 0x0000001f40a47211 */ /* 0x080fe200078c10ff */
[----:B------:R4:W-:Y:S01]  /*8cd0*/  STL.64 [R1+0x1380], R88 ;  /* 0x0013805801007387 */ /* 0x0009e20000100a00 */
[-C--:B------:R-:W-:Y:S02]  /*8ce0*/  LEA.HI.X.SX32 R87, R67, R0.reuse, 0x2, P3 ;  /* 0x0000000043577211 */ /* 0x080fe400018f16ff */
[-C--:B------:R-:W-:Y:S01]  /*8cf0*/  LEA.HI.X.SX32 R85, R66, R0.reuse, 0x2, P4 ;  /* 0x0000000042557211 */ /* 0x080fe200020f16ff */
[----:B------:R3:W-:Y:S01]  /*8d00*/  STL.64 [R1+0x1388], R90 ;  /* 0x0013885a01007387 */ /* 0x0007e20000100a00 */
[-C--:B------:R-:W-:Y:S02]  /*8d10*/  LEA.HI.X.SX32 R95, R65, R0.reuse, 0x2, P5 ;  /* 0x00000000415f7211 */ /* 0x080fe400028f16ff */
[----:B------:R-:W-:Y:S01]  /*8d20*/  LEA.HI.X.SX32 R165, R64, R0, 0x2, P6 ;  /* 0x0000000040a57211 */ /* 0x000fe200030f16ff */
[----:B------:R2:W-:Y:S01]  /*8d30*/  STL.64 [R1+0x1398], R86 ;  /* 0x0013985601007387 */ /* 0x0005e20000100a00 */
[----:B-1----:R-:W-:-:S02]  /*8d40*/  LEA R92, P0, R61, R31, 0x2 ;  /* 0x0000001f3d5c7211 */ /* 0x002fc400078010ff */
[-C--:B------:R-:W-:Y:S01]  /*8d50*/  LEA R68, P5, R56, R31.reuse, 0x2 ;  /* 0x0000001f38447211 */ /* 0x080fe200078a10ff */
[----:B------:R1:W-:Y:S01]  /*8d60*/  STL.64 [R1+0x1428], R84 ;  /* 0x0014285401007387 */ /* 0x0003e20000100a00 */
[CC--:B----4-:R-:W-:Y:S02]  /*8d70*/  LEA R88, P1, R60.reuse, R31.reuse, 0x2 ;  /* 0x0000001f3c587211 */ /* 0x0d0fe400078210ff */
[-C--:B------:R-:W-:Y:S01]  /*8d80*/  LEA.HI.X.SX32 R93, R61, R0.reuse, 0x2, P0 ;  /* 0x000000003d5d7211 */ /* 0x080fe200000f16ff */
[----:B------:R-:W-:Y:S01]  /*8d90*/  STL.64 [R1+0x1440], R94 ;  /* 0x0014405e01007387 */ /* 0x000fe20000100a00 */
[----:B------:R-:W-:Y:S02]  /*8da0*/  LEA.HI.X.SX32 R89, R60, R0, 0x2, P1 ;  /* 0x000000003c597211 */ /* 0x000fe400008f16ff */
[-C--:B---3--:R-:W-:Y:S01]  /*8db0*/  LEA R90, P2, R59, R31.reuse, 0x2 ;  /* 0x0000001f3b5a7211 */ /* 0x088fe200078410ff */
[----:B------:R-:W-:Y:S01]  /*8dc0*/  STL.64 [R1+0x1448], R164 ;  /* 0x001448a401007387 */ /* 0x000fe20000100a00 */
[----:B--2---:R-:W-:-:S02]  /*8dd0*/  LEA R86, P3, R58, R31, 0x2 ;  /* 0x0000001f3a567211 */ /* 0x004fc400078610ff */
[-C--:B------:R-:W-:Y:S01]  /*8de0*/  LEA R66, P6, R55, R31.reuse, 0x2 ;  /* 0x0000001f37427211 */ /* 0x080fe200078c10ff */
[----:B------:R-:W-:Y:S01]  /*8df0*/  STL.64 [R1+0x1450], R92 ;  /* 0x0014505c01007387 */ /* 0x000fe20000100a00 */
[-C--:B-1----:R-:W-:Y:S02]  /*8e00*/  LEA R84, P4, R57, R31.reuse, 0x2 ;  /* 0x0000001f39547211 */ /* 0x082fe400078810ff */
[-C--:B------:R-:W-:Y:S01]  /*8e10*/  LEA.HI.X.SX32 R87, R58, R0.reuse, 0x2, P3 ;  /* 0x000000003a577211 */ /* 0x080fe200018f16ff */
[----:B------:R1:W-:Y:S01]  /*8e20*/  STL.64 [R1+0x1468], R88 ;  /* 0x0014685801007387 */ /* 0x0003e20000100a00 */
[----:B------:R-:W-:Y:S02]  /*8e30*/  LEA R174, P0, R54, R31, 0x2 ;  /* 0x0000001f36ae7211 */ /* 0x000fe400078010ff */
[-C--:B------:R-:W-:Y:S01]  /*8e40*/  LEA.HI.X.SX32 R91, R59, R0.reuse, 0x2, P2 ;  /* 0x000000003b5b7211 */ /* 0x080fe200010f16ff */
[----:B------:R2:W-:Y:S01]  /*8e50*/  STL.64 [R1+0x1860], R86 ;  /* 0x0018605601007387 */ /* 0x0005e20000100a00 */
[----:B------:R-:W-:-:S02]  /*8e60*/  LEA.HI.X.SX32 R85, R57, R0, 0x2, P4 ;  /* 0x0000000039557211 */ /* 0x000fc400020f16ff */
[-C--:B------:R-:W-:Y:S01]  /*8e70*/  LEA R60, P2, R52, R31.reuse, 0x2 ;  /* 0x0000001f343c7211 */ /* 0x080fe200078410ff */
[----:B------:R-:W-:Y:S01]  /*8e80*/  STL.64 [R1+0x1478], R90 ;  /* 0x0014785a01007387 */ /* 0x000fe20000100a00 */
[-C--:B------:R-:W-:Y:S02]  /*8e90*/  LEA.HI.X.SX32 R69, R56, R0.reuse, 0x2, P5 ;  /* 0x0000000038457211 */ /* 0x080fe400028f16ff */
[-C--:B------:R-:W-:Y:S01]  /*8ea0*/  LEA.HI.X.SX32 R67, R55, R0.reuse, 0x2, P6 ;  /* 0x0000000037437211 */ /* 0x080fe200030f16ff */
[----:B------:R3:W-:Y:S01]  /*8eb0*/  STL.64 [R1+0x1518], R84 ;  /* 0x0015185401007387 */ /* 0x0007e20000100a00 */
[C---:B-1----:R-:W-:Y:S02]  /*8ec0*/  LEA R88, P1, R53.reuse, R31, 0x2 ;  /* 0x0000001f35587211 */ /* 0x042fe400078210ff */
[-C--:B------:R-:W-:Y:S01]  /*8ed0*/  LEA.HI.X.SX32 R175, R54, R0.reuse, 0x2, P0 ;  /* 0x0000000036af7211 */ /* 0x080fe200000f16ff */
[----:B------:R1:W-:Y:S01]  /*8ee0*/  STL.64 [R1+0x1858], R68 ;  /* 0x0018584401007387 */ /* 0x0003e20000100a00 */
[----:B------:R-:W-:-:S02]  /*8ef0*/  LEA.HI.X.SX32 R89, R53, R0, 0x2, P1 ;  /* 0x0000000035597211 */ /* 0x000fc400008f16ff */
[-C--:B--2---:R-:W-:Y:S01]  /*8f00*/  LEA R86, P3, R51, R31.reuse, 0x2 ;  /* 0x0000001f33567211 */ /* 0x084fe200078610ff */
[----:B------:R2:W-:Y:S01]  /*8f10*/  STL.64 [R1+0x1530], R66 ;  /* 0x0015304201007387 */ /* 0x0005e20000100a00 */
[-C--:B------:R-:W-:Y:S02]  /*8f20*/  LEA.HI.X.SX32 R61, R52, R0.reuse, 0x2, P2 ;  /* 0x00000000343d7211 */ /* 0x080fe400010f16ff */
[-C--:B------:R-:W-:Y:S01]  /*8f30*/  LEA R64, P0, R47, R31.reuse, 0x2 ;  /* 0x0000001f2f407211 */ /* 0x080fe200078010ff */
[----:B------:R-:W-:Y:S01]  /*8f40*/  STL.64 [R1+0x1850], R174 ;  /* 0x001850ae01007387 */ /* 0x000fe20000100a00 */
[-C--:B---3--:R-:W-:Y:S02]  /*8f50*/  LEA R84, P4, R50, R31.reuse, 0x2 ;  /* 0x0000001f32547211 */ /* 0x088fe400078810ff */
[----:B------:R-:W-:Y:S01]  /*8f60*/  LEA.HI.X.SX32 R87, R51, R0, 0x2, P3 ;  /* 0x0000000033577211 */ /* 0x000fe200018f16ff */
[----:B------:R-:W-:Y:S01]  /*8f70*/  STL.64 [R1+0x1548], R88 ;  /* 0x0015485801007387 */ /* 0x000fe20000100a00 */
[----:B-1----:R-:W-:-:S02]  /*8f80*/  LEA R68, P5, R49, R31, 0x2 ;  /* 0x0000001f31447211 */ /* 0x002fc400078a10ff */
[-C--:B------:R-:W-:Y:S01]  /*8f90*/  LEA R176, P1, R46, R31.reuse, 0x2 ;  /* 0x0000001f2eb07211 */ /* 0x080fe200078210ff */
[----:B------:R1:W-:Y:S01]  /*8fa0*/  STL.64 [R1+0x1848], R60 ;  /* 0x0018483c01007387 */ /* 0x0003e20000100a00 */
[-C--:B--2---:R-:W-:Y:S02]  /*8fb0*/  LEA R66, P6, R48, R31.reuse, 0x2 ;  /* 0x0000001f30427211 */ /* 0x084fe400078c10ff */
[-C--:B------:R-:W-:Y:S01]  /*8fc0*/  LEA.HI.X.SX32 R85, R50, R0.reuse, 0x2, P4 ;  /* 0x0000000032557211 */ /* 0x080fe200020f16ff */
[----:B------:R-:W-:Y:S01]  /*8fd0*/  STL.64 [R1+0x15e0], R86 ;  /* 0x0015e05601007387 */ /* 0x000fe20000100a00 */
[-C--:B------:R-:W-:Y:S02]  /*8fe0*/  LEA.HI.X.SX32 R69, R49, R0.reuse, 0x2, P5 ;  /* 0x0000000031457211 */ /* 0x080fe400028f16ff */
[----:B------:R-:W-:Y:S01]  /*8ff0*/  LEA R58, P3, R44, R31, 0x2 ;  /* 0x0000001f2c3a7211 */ /* 0x000fe200078610ff */
[----:B------:R-:W-:Y:S01]  /*9000*/  STL.64 [R1+0x1840], R84 ;  /* 0x0018405401007387 */ /* 0x000fe20000100a00 */
[----:B------:R-:W-:-:S02]  /*9010*/  LEA.HI.X.SX32 R67, R48, R0, 0x2, P6 ;  /* 0x0000000030437211 */ /* 0x000fc400030f16ff */
[-C--:B------:R-:W-:Y:S01]  /*9020*/  LEA.HI.X.SX32 R65, R47, R0.reuse, 0x2, P0 ;  /* 0x000000002f417211 */ /* 0x080fe200000f16ff */
[----:B------:R-:W-:Y:S01]  /*9030*/  STL.64 [R1+0x15f8], R68 ;  /* 0x0015f84401007387 */ /* 0x000fe20000100a00 */
[-C--:B-1----:R-:W-:Y:S02]  /*9040*/  LEA R60, P2, R45, R31.reuse, 0x2 ;  /* 0x0000001f2d3c7211 */ /* 0x082fe400078410ff */
[-C--:B------:R-:W-:Y:S01]  /*9050*/  LEA R56, P4, R43, R31.reuse, 0x2 ;  /* 0x0000001f2b387211 */ /* 0x080fe200078810ff */
[----:B------:R-:W-:Y:S01]  /*9060*/  STL.64 [R1+0x1838], R66 ;  /* 0x0018384201007387 */ /* 0x000fe20000100a00 */
[-C--:B------:R-:W-:Y:S02]  /*9070*/  LEA.HI.X.SX32 R177, R46, R0.reuse, 0x2, P1 ;  /* 0x000000002eb17211 */ /* 0x080fe400008f16ff */
[----:B------:R-:W-:Y:S01]  /*9080*/  LEA.HI.X.SX32 R61, R45, R0, 0x2, P2 ;  /* 0x000000002d3d7211 */ /* 0x000fe200010f16ff */
[----:B------:R-:W-:Y:S01]  /*9090*/  STL.64 [R1+0x1608], R64 ;  /* 0x0016084001007387 */ /* 0x000fe20000100a00 */
[----:B------:R-:W-:-:S02]  /*90a0*/  LEA R54, P5, R42, R31, 0x2 ;  /* 0x0000001f2a367211 */ /* 0x000fc400078a10ff */
[-C--:B------:R-:W-:Y:S01]  /*90b0*/  LEA.HI.X.SX32 R59, R44, R0.reuse, 0x2, P3 ;  /* 0x000000002c3b7211 */ /* 0x080fe200018f16ff */
[----:B------:R-:W-:Y:S01]  /*90c0*/  STL.64 [R1+0x1830], R176 ;  /* 0x001830b001007387 */ /* 0x000fe20000100a00 */
[-C--:B------:R-:W-:Y:S02]  /*90d0*/  LEA R52, P6, R41, R31.reuse, 0x2 ;  /* 0x0000001f29347211 */ /* 0x080fe400078c10ff */
[-C--:B------:R-:W-:Y:S01]  /*90e0*/  LEA R50, P0, R40, R31.reuse, 0x2 ;  /* 0x0000001f28327211 */ /* 0x080fe200078010ff */
[----:B------:R-:W-:Y:S01]  /*90f0*/  STL.64 [R1+0x1628], R60 ;  /* 0x0016283c01007387 */ /* 0x000fe20000100a00 */
[----:B------:R-:W-:Y:S02]  /*9100*/  LEA.HI.X.SX32 R57, R43, R0, 0x2, P4 ;  /* 0x000000002b397211 */ /* 0x000fe400020f16ff */
[-C--:B------:R-:W-:Y:S01]  /*9110*/  LEA R48, P1, R39, R31.reuse, 0x2 ;  /* 0x0000001f27307211 */ /* 0x080fe200078210ff */
[----:B------:R1:W-:Y:S01]  /*9120*/  STL.64 [R1+0x1828], R58 ;  /* 0x0018283a01007387 */ /* 0x0003e20000100a00 */
[----:B------:R-:W-:-:S02]  /*9130*/  LEA R178, P2, R38, R31, 0x2 ;  /* 0x0000001f26b27211 */ /* 0x000fc400078410ff */
[-C--:B------:R-:W-:Y:S01]  /*9140*/  LEA.HI.X.SX32 R55, R42, R0.reuse, 0x2, P5 ;  /* 0x000000002a377211 */ /* 0x080fe200028f16ff */
        /* <DEDUP_REMOVED lines=10> */
[-C--:B--2---:R-:W-:Y:S02]  /*91f0*/  LEA R56, P4, R36, R31.reuse, 0x2 ;  /* 0x0000001f24387211 */ /* 0x084fe400078810ff */
[----:B------:R-:W-:Y:S01]  /*9200*/  LEA.HI.X.SX32 R59, R37, R0, 0x2, P3 ;  /* 0x00000000253b7211 */ /* 0x000fe200018f16ff */
[----:B------:R2:W-:Y:S01]  /*9210*/  STL.64 [R1+0x1798], R48 ;  /* 0x0017983001007387 */ /* 0x0005e20000100a00 */
[-C--:B---3--:R-:W-:Y:S02]  /*9220*/  LEA R54, P5, R35, R31.reuse, 0x2 ;  /* 0x0000001f23367211 */ /* 0x088fe400078a10ff */
[-C--:B------:R-:W-:Y:S01]  /*9230*/  LEA R42, P3, R6, R31.reuse, 0x2 ;  /* 0x0000001f062a7211 */ /* 0x080fe200078610ff */
[----:B------:R-:W-:Y:S01]  /*9240*/  STL.64 [R1+0x1810], R178 ;  /* 0x001810b201007387 */ /* 0x000fe20000100a00 */
[----:B----4-:R-:W-:-:S02]  /*9250*/  LEA R52, P6, R34, R31, 0x2 ;  /* 0x0000001f22347211 */ /* 0x010fc400078c10ff */
[-C--:B------:R-:W-:Y:S01]  /*9260*/  LEA.HI.X.SX32 R57, R36, R0.reuse, 0x2, P4 ;  /* 0x0000000024397211 */ /* 0x080fe200020f16ff */
[----:B------:R-:W-:Y:S01]  /*9270*/  STL [R1+0x17b8], R44 ;  /* 0x0017b82c01007387 */ /* 0x000fe20000100800 */
[-C--:B-1----:R-:W-:Y:S02]  /*9280*/  LEA R50, P0, R33, R31.reuse, 0x2 ;  /* 0x0000001f21327211 */ /* 0x082fe400078010ff */
[-C--:B------:R-:W-:Y:S01]  /*9290*/  LEA R40, P4, R7, R31.reuse, 0x2 ;  /* 0x0000001f07287211 */ /* 0x080fe200078810ff */
[----:B------:R-:W-:Y:S01]  /*92a0*/  STL.64 [R1+0x17a0], R58 ;  /* 0x0017a03a01007387 */ /* 0x000fe20000100a00 */
[-C--:B--2---:R-:W-:Y:S02]  /*92b0*/  LEA R48, P1, R32, R31.reuse, 0x2 ;  /* 0x0000001f20307211 */ /* 0x084fe400078210ff */
[----:B------:R-:W-:Y:S01]  /*92c0*/  LEA.HI.X.SX32 R55, R35, R0, 0x2, P5 ;  /* 0x0000000023377211 */ /* 0x000fe200028f16ff */
[----:B------:R-:W-:Y:S01]  /*92d0*/  STL [R1+0x17f0], R42 ;  /* 0x0017f02a01007387 */ /* 0x000fe20000100800 */
[----:B------:R-:W-:-:S02]  /*92e0*/  LEA R38, P5, R13, R31, 0x2 ;  /* 0x0000001f0d267211 */ /* 0x000fc400078a10ff */
[-C--:B------:R-:W-:Y:S01]  /*92f0*/  LEA.HI.X.SX32 R53, R34, R0.reuse, 0x2, P6 ;  /* 0x0000000022357211 */ /* 0x080fe200030f16ff */
[----:B------:R-:W-:Y:S01]  /*9300*/  STL.64 [R1+0x1808], R56 ;  /* 0x0018083801007387 */ /* 0x000fe20000100a00 */
[-C--:B------:R-:W-:Y:S02]  /*9310*/  LEA.HI.X.SX32 R51, R33, R0.reuse, 0x2, P0 ;  /* 0x0000000021337211 */ /* 0x080fe400000f16ff */
[-C--:B------:R-:W-:Y:S01]  /*9320*/  LEA R36, P6, R14, R31.reuse, 0x2 ;  /* 0x0000001f0e247211 */ /* 0x080fe200078c10ff */
[----:B------:R-:W-:Y:S01]  /*9330*/  STL [R1+0x17c0], R40 ;  /* 0x0017c02801007387 */ /* 0x000fe20000100800 */
[----:B------:R-:W-:Y:S02]  /*9340*/  LEA.HI.X.SX32 R49, R32, R0, 0x2, P1 ;  /* 0x0000000020317211 */ /* 0x000fe400008f16ff */
[-C--:B------:R-:W-:Y:S01]  /*9350*/  LEA R46, P1, R16, R31.reuse, 0x2 ;  /* 0x0000001f102e7211 */ /* 0x080fe200078210ff */
[----:B------:R-:W-:Y:S01]  /*9360*/  STL.64 [R1+0x17a8], R54 ;  /* 0x0017a83601007387 */ /* 0x000fe20000100a00 */
[----:B------:R-:W-:-:S02]  /*9370*/  LEA R34, P0, R15, R31, 0x2 ;  /* 0x0000001f0f227211 */ /* 0x000fc400078010ff */
[C---:B------:R-:W-:Y:S01]  /*9380*/  LOP3.LUT R23, R4.reuse, 0x10, RZ, 0x3c, !PT ;  /* 0x0000001004177812 */ /* 0x040fe200078e3cff */
[----:B------:R-:W-:Y:S01]  /*9390*/  STL [R1+0x17e8], R38 ;  /* 0x0017e82601007387 */ /* 0x000fe20000100800 */
[C---:B------:R-:W-:Y:S02]  /*93a0*/  LOP3.LUT R22, R4.reuse, 0x20, RZ, 0x3c, !PT ;  /* 0x0000002004167812 */ /* 0x040fe400078e3cff */
[C---:B------:R-:W-:Y:S01]  /*93b0*/  LOP3.LUT R20, R4.reuse, 0x40, RZ, 0x3c, !PT ;  /* 0x0000004004147812 */ /* 0x040fe200078e3cff */
[----:B------:R-:W-:Y:S01]  /*93c0*/  STL.64 [R1+0x1800], R52 ;  /* 0x0018003401007387 */ /* 0x000fe20000100a00 */
[C---:B------:R-:W-:Y:S01]  /*93d0*/  LOP3.LUT R19, R4.reuse, 0x50, RZ, 0x3c, !PT ;  /* 0x0000005004137812 */ /* 0x040fe200078e3cff */
[----:B------:R-:W-:Y:S01]  /*93e0*/  VIADD R23, R23, UR11 ;  /* 0x0000000b17177c36 */ /* 0x000fe20008000000 */
[C---:B------:R-:W-:Y:S01]  /*93f0*/  LOP3.LUT R21, R4.reuse, 0x30, RZ, 0x3c, !PT ;  /* 0x0000003004157812 */ /* 0x040fe200078e3cff */
[----:B------:R-:W-:Y:S01]  /*9400*/  STL.64 [R1+0x17b0], R50 ;  /* 0x0017b03201007387 */ /* 0x000fe20000100a00 */
[----:B------:R-:W-:Y:S01]  /*9410*/  LOP3.LUT R18, R4, 0x60, RZ, 0x3c, !PT ;  /* 0x0000006004127812 */ /* 0x000fe200078e3cff */
[----:B------:R-:W-:Y:S01]  /*9420*/  VIADD R22, R22, UR11 ;  /* 0x0000000b16167c36 */ /* 0x000fe20008000000 */
[----:B------:R-:W-:Y:S01]  /*9430*/  IADD3 R72, R72, -0x1, RZ ;  /* 0xffffffff48487810 */ /* 0x000fe20007ffe0ff */
[----:B------:R-:W-:Y:S01]  /*9440*/  STL [R1+0x17c8], R36 ;  /* 0x0017c82401007387 */ /* 0x000fe20000100800 */
[----:B------:R-:W-:Y:S01]  /*9450*/  IADD3 R2, R4, UR11, RZ ;  /* 0x0000000b04027c10 */ /* 0x000fe2000fffe0ff */
[----:B------:R-:W-:Y:S01]  /*9460*/  VIADD R20, R20, UR11 ;  /* 0x0000000b14147c36 */ /* 0x000fe20008000000 */
[----:B------:R-:W-:Y:S01]  /*9470*/  IADD3 R21, R21, UR11, RZ ;  /* 0x0000000b15157c10 */ /* 0x000fe2000fffe0ff */
[----:B------:R-:W-:Y:S01]  /*9480*/  STL [R1+0x17d0], R46 ;  /* 0x0017d02e01007387 */ /* 0x000fe20000100800 */
[----:B------:R-:W-:Y:S01]  /*9490*/  VIADD R19, R19, UR11 ;  /* 0x0000000b13137c36 */ /* 0x000fe20008000000 */
[----:B------:R-:W-:-:S02]  /*94a0*/  IADD3 R18, R18, UR11, RZ ;  /* 0x0000000b12127c10 */ /* 0x000fc4000fffe0ff */
[----:B------:R-:W-:Y:S04]  /*94b0*/  STL.64 [R1+0x17f8], R48 ;  /* 0x0017f83001007387 */ /* 0x000fe80000100a00 */
[----:B------:R-:W-:Y:S01]  /*94c0*/  STL [R1+0x17e0], R34 ;  /* 0x0017e02201007387 */ /* 0x000fe20000100800 */
[----:B------:R-:W-:-:S03]  /*94d0*/  LEA.HI.X.SX32 R37, R14, R0, 0x2, P6 ;  /* 0x000000000e257211 */ /* 0x000fc600030f16ff */
[----:B------:R1:W-:Y:S01]  /*94e0*/  STL.64 [R1+0x2208], R4 ;  /* 0x0022080401007387 */ /* 0x0003e20000100a00 */
[-C--:B------:R-:W-:Y:S01]  /*94f0*/  LEA.HI.X.SX32 R45, R30, R0.reuse, 0x2, P2 ;  /* 0x000000001e2d7211 */ /* 0x080fe200010f16ff */
[----:B------:R-:W2:Y:S01]  /*9500*/  LDC R14, c[0x0][0x230] ;  /* 0x00008c00ff0e7b82 */ /* 0x000ea20000000800 */
[-C--:B------:R-:W-:Y:S01]  /*9510*/  LEA.HI.X.SX32 R41, R7, R0.reuse, 0x2, P4 ;  /* 0x0000000007297211 */ /* 0x080fe200020f16ff */
[----:B------:R-:W-:Y:S01]  /*9520*/  VIADD R7, R76, 0xfffffffc ;  /* 0xfffffffc4c077836 */ /* 0x000fe20000000000 */
[----:B------:R-:W-:Y:S01]  /*9530*/  USEL UR4, URZ, 0x4, !UP0 ;  /* 0x000000043f047887 */ /* 0x000fe2000c000000 */
[-C--:B------:R-:W-:Y:S01]  /*9540*/  LEA.HI.X.SX32 R39, R13, R0.reuse, 0x2, P5 ;  /* 0x000000000d277211 */ /* 0x080fe200028f16ff */
[----:B------:R-:W-:Y:S01]  /*9550*/  IMAD.MOV.U32 R33, RZ, RZ, R47 ;  /* 0x000000ffff217224 */ /* 0x000fe200078e002f */
[----:B------:R-:W-:Y:S01]  /*9560*/  ULDC UR5, c[0x0][0x230] ;  /* 0x00008c0000057ab9 */ /* 0x000fe20000000800 */
[----:B------:R-:W-:Y:S01]  /*9570*/  ISETP.GE.U32.AND P5, PT, R7, 0x7fffff7d, PT ;  /* 0x7fffff7d0700780c */ /* 0x000fe20003fa6070 */
[----:B------:R-:W-:Y:S01]  /*9580*/  IMAD.MOV.U32 R181, RZ, RZ, R43 ;  /* 0x000000ffffb57224 */ /* 0x000fe200078e002b */
[----:B------:R-:W3:Y:S01]  /*9590*/  LDC R7, c[0x0][0x230] ;  /* 0x00008c00ff077b82 */ /* 0x000ee20000000800 */
[C---:B-1----:R-:W-:Y:S01]  /*95a0*/  LEA R4, P2, R17.reuse, R31, 0x2 ;  /* 0x0000001f11047211 */ /* 0x042fe200078410ff */
[----:B------:R-:W-:Y:S01]  /*95b0*/  VIADD R13, R74, 0xfffffffd ;  /* 0xfffffffd4a0d7836 */ /* 0x000fe20000000000 */
[-C--:B------:R-:W-:Y:S01]  /*95c0*/  LEA.HI.X.SX32 R181, R6, R0.reuse, 0x2, P3 ;  /* 0x0000000006b57211 */ /* 0x080fe200018f16ff */
[----:B------:R1:W-:Y:S01]  /*95d0*/  STL.64 [R1+0x1fb0], R10 ;  /* 0x001fb00a01007387 */ /* 0x0003e20000100a00 */
[-C--:B------:R-:W-:Y:S01]  /*95e0*/  LEA.HI.X.SX32 R5, R17, R0.reuse, 0x2, P2 ;  /* 0x0000000011057211 */ /* 0x080fe200010f16ff */
[----:B------:R-:W-:Y:S01]  /*95f0*/  ULDC.64 UR8, c[0x0][0x208] ;  /* 0x0000820000087ab9 */ /* 0x000fe20000000a00 */
[----:B------:R-:W-:Y:S01]  /*9600*/  ISETP.GE.U32.AND P2, PT, R72, 0x7fffff80, PT ;  /* 0x7fffff804800780c */ /* 0x000fe20003f46070 */
[----:B------:R4:W-:Y:S01]  /*9610*/  STL.64 [R1+0x1fa8], R8 ;  /* 0x001fa80801007387 */ /* 0x0009e20000100a00 */
[-C--:B------:R-:W-:Y:S01]  /*9620*/  LEA.HI.X.SX32 R35, R15, R0.reuse, 0x2, P0 ;  /* 0x000000000f237211 */ /* 0x080fe200000f16ff */
[----:B------:R-:W-:Y:S01]  /*9630*/  IMAD.WIDE R30, R12, 0x4, R28 ;  /* 0x000000040c1e7825 */ /* 0x000fe200078e021c */
[----:B------:R-:W-:Y:S01]  /*9640*/  LEA.HI.X.SX32 R33, R16, R0, 0x2, P1 ;  /* 0x0000000010217211 */ /* 0x000fe200008f16ff */
[----:B------:R-:W-:Y:S01]  /*9650*/  STL [R1+0x17bc], R45 ;  /* 0x0017bc2d01007387 */ /* 0x000fe20000100800 */
[----:B------:R-:W-:Y:S01]  /*9660*/  ISETP.GE.AND P3, PT, R229, UR5, PT ;  /* 0x00000005e5007c0c */ /* 0x000fe2000bf66270 */
[----:B------:R-:W-:Y:S01]  /*9670*/  VIADD R0, R80, 0xffffffde ;  /* 0xffffffde50007836 */ /* 0x000fe20000000000 */
[----:B------:R-:W-:Y:S01]  /*9680*/  MOV R6, UR4 ;  /* 0x0000000400067c02 */ /* 0x000fe20008000f00 */
[----:B------:R-:W-:Y:S01]  /*9690*/  STL [R1+0x17f4], R181 ;  /* 0x0017f4b501007387 */ /* 0x000fe20000100800 */
[----:B------:R-:W-:Y:S01]  /*96a0*/  ISETP.GE.U32.AND P4, PT, R70, 0x7fffff7f, PT ;  /* 0x7fffff7f4600780c */ /* 0x000fe20003f86070 */
[----:B-1----:R-:W-:Y:S01]  /*96b0*/  IMAD.WIDE R10, R12, 0x4, R62 ;  /* 0x000000040c0a7825 */ /* 0x002fe200078e023e */
[----:B------:R-:W-:Y:S01]  /*96c0*/  SEL R6, R6, RZ, !P3 ;  /* 0x000000ff06067207 */ /* 0x000fe20005800000 */
[----:B------:R-:W-:Y:S01]  /*96d0*/  @!PT LDS RZ, [RZ] ;  /* 0x00000000fffff984 */ /* 0x000fe20000000800 */
[----:B------:R-:W-:Y:S01]  /*96e0*/  @!PT LDS RZ, [RZ] ;  /* 0x00000000fffff984 */ /* 0x000fe20000000800 */
[----:B------:R-:W-:Y:S01]  /*96f0*/  @!PT LDS RZ, [RZ] ;  /* 0x00000000fffff984 */ /* 0x000fe20000000800 */
[----:B------:R-:W-:Y:S01]  /*9700*/  LDGSTS.E [R2], desc[UR8][R28.64], !P2 ;  /* 0x000000001c027fae */ /* 0x000fe2000d121848 */
[----:B------:R-:W-:Y:S01]  /*9710*/  ISETP.GE.U32.AND P6, PT, R13, 0x7fffff7e, PT ;  /* 0x7fffff7e0d00780c */ /* 0x000fe20003fc6070 */
[----:B----4-:R-:W-:Y:S01]  /*9720*/  IMAD.WIDE R8, R12, 0x4, R24 ;  /* 0x000000040c087825 */ /* 0x010fe200078e0218 */
[----:B------:R-:W-:Y:S01]  /*9730*/  ISETP.GE.U32.AND P0, PT, R0, 0x7fffff5f, PT ;  /* 0x7fffff5f0000780c */ /* 0x000fe20003f06070 */
[----:B------:R-:W1:Y:S01]  /*9740*/  LDC R13, c[0x0][0x230] ;  /* 0x00008c00ff0d7b82 */ /* 0x000e620000000800 */
[----:B------:R-:W-:Y:S01]  /*9750*/  LDGSTS.E [R2+0x4000], desc[UR8][R62.64], !P2 ;  /* 0x040000003e027fae */ /* 0x000fe2000d121848 */
[----:B------:R-:W-:Y:S01]  /*9760*/  VIADD R0, R82, 0xffffffdd ;  /* 0xffffffdd52007836 */ /* 0x000fe20000000000 */
[----:B------:R-:W-:Y:S01]  /*9770*/  ISETP.NE.U32.AND P1, PT, R6, RZ, PT ;  /* 0x000000ff0600720c */ /* 0x000fe20003f25070 */
[----:B------:R-:W-:Y:S01]  /*9780*/  IMAD R34, R12, 0x60, RZ ;  /* 0x000000600c227824 */ /* 0x000fe200078e02ff */
[----:B------:R-:W-:Y:S01]  /*9790*/  STL [R1+0x17c4], R41 ;  /* 0x0017c42901007387 */ /* 0x000fe20000100800 */
[----:B------:R-:W-:Y:S01]  /*97a0*/  IADD3 R6, R78, -0x21, RZ ;  /* 0xffffffdf4e067810 */ /* 0x000fe20007ffe0ff */
[----:B------:R-:W-:Y:S01]  /*97b0*/  IMAD.MOV.U32 R32, RZ, RZ, R46 ;  /* 0x000000ffff207224 */ /* 0x000fe200078e002e */
[----:B------:R-:W-:Y:S01]  /*97c0*/  MOV R180, R42 ;  /* 0x0000002a00b47202 */ /* 0x000fe20000000f00 */
[----:B------:R-:W-:Y:S01]  /*97d0*/  LDGSTS.E [R2+0x8000], desc[UR8][R24.64], !P2 ;  /* 0x0800000018027fae */ /* 0x000fe2000d121848 */
[----:B------:R-:W-:Y:S01]  /*97e0*/  ISETP.GE.U32.AND P3, PT, R6, 0x7fffff60, PT ;  /* 0x7fffff600600780c */ /* 0x000fe20003f66070 */
[----:B------:R-:W-:Y:S01]  /*97f0*/  IMAD.WIDE R48, R34, 0x4, R28 ;  /* 0x0000000422307825 */ /* 0x000fe200078e021c */
[C---:B------:R-:W-:Y:S01]  /*9800*/  SHF.L.U32 R6, R12.reuse, 0x1, RZ ;  /* 0x000000010c067819 */ /* 0x040fe200000006ff */
[----:B------:R-:W-:Y:S01]  /*9810*/  STL [R1+0x17ec], R39 ;  /* 0x0017ec2701007387 */ /* 0x000fe20000100800 */
[----:B------:R-:W4:Y:S01]  /*9820*/  LDC R228, c[0x0][0x230] ;  /* 0x00008c00ffe47b82 */ /* 0x000f220000000800 */
[----:B------:R-:W-:-:S02]  /*9830*/  IMAD R40, R12, 0x61, RZ ;  /* 0x000000610c287824 */ /* 0x000fc400078e02ff */
[----:B------:R-:W-:Y:S01]  /*9840*/  IMAD R54, R12, 0x63, RZ ;  /* 0x000000630c367824 */ /* 0x000fe200078e02ff */
[----:B------:R-:W-:Y:S01]  /*9850*/  LDGSTS.E [R2+0xc000], desc[UR8][R26.64], !P2 ;  /* 0x0c0000001a027fae */ /* 0x000fe2000d121848 */
[----:B------:R-:W-:Y:S01]  /*9860*/  ISETP.GE.U32.AND P2, PT, R0, 0x7fffff5e, PT ;  /* 0x7fffff5e0000780c */ /* 0x000fe20003f46070 */
[----:B--2---:R-:W-:Y:S02]  /*9870*/  VIADD R0, R14, 0xffffffdc ;  /* 0xffffffdc0e007836 */ /* 0x004fe40000000000 */
[----:B------:R-:W-:Y:S01]  /*9880*/  IMAD R250, R12, 0x44, RZ ;  /* 0x000000440cfa7824 */ /* 0x000fe200078e02ff */
[----:B------:R2:W-:Y:S01]  /*9890*/  STL [R1+0x17cc], R37 ;  /* 0x0017cc2501007387 */ /* 0x0005e20000100800 */
[----:B------:R-:W4:Y:S01]  /*98a0*/  LDC R14, c[0x0][0x230] ;  /* 0x00008c00ff0e7b82 */ /* 0x000f220000000800 */
[----:B------:R-:W-:-:S04]  /*98b0*/  IMAD.WIDE R16, R6, 0x4, R28 ;  /* 0x0000000406107825 */ /* 0x000fc800078e021c */
[----:B------:R-:W-:Y:S01]  /*98c0*/  IMAD R242, R12, 0x45, RZ ;  /* 0x000000450cf27824 */ /* 0x000fe200078e02ff */
[----:B------:R-:W-:Y:S01]  /*98d0*/  STL [R1+0x17e4], R35 ;  /* 0x0017e42301007387 */ /* 0x000fe20000100800 */
[----:B------:R-:W-:-:S04]  /*98e0*/  IMAD.WIDE R56, R40, 0x4, R28 ;  /* 0x0000000428387825 */ /* 0x000fc800078e021c */
[----:B------:R-:W-:Y:S01]  /*98f0*/  IMAD R234, R12, 0x46, RZ ;  /* 0x000000460cea7824 */ /* 0x000fe200078e02ff */
[----:B------:R3:W-:Y:S01]  /*9900*/  STL [R1+0x17d4], R33 ;  /* 0x0017d42101007387 */ /* 0x0007e20000100800 */
[----:B--2---:R-:W-:-:S04]  /*9910*/  IMAD.WIDE R36, R40, 0x4, R62 ;  /* 0x0000000428247825 */ /* 0x004fc800078e023e */
[----:B------:R-:W-:Y:S01]  /*9920*/  IMAD R64, R12, 0x47, RZ ;  /* 0x000000470c407824 */ /* 0x000fe200078e02ff */
[----:B------:R2:W-:Y:S01]  /*9930*/  STL.64 [R1+0x17d8], R4 ;  /* 0x0017d80401007387 */ /* 0x0005e20000100a00 */
[----:B------:R-:W-:-:S04]  /*9940*/  IMAD.WIDE R38, R40, 0x4, R24 ;  /* 0x0000000428267825 */ /* 0x000fc800078e0218 */
[----:B------:R-:W-:Y:S01]  /*9950*/  IMAD R88, R12, 0x66, RZ ;  /* 0x000000660c587824 */ /* 0x000fe200078e02ff */
[----:B------:R1:W-:Y:S01]  /*9960*/  STL.64 [R1+0x470], R30 ;  /* 0x0004701e01007387 */ /* 0x0003e20000100a00 */
[----:B---3--:R-:W-:-:S04]  /*9970*/  IMAD.WIDE R32, R34, 0x4, R24 ;  /* 0x0000000422207825 */ /* 0x008fc800078e0218 */
[C---:B------:R-:W-:Y:S01]  /*9980*/  IMAD R96, R12.reuse, 0x67, RZ ;  /* 0x000000670c607824 */ /* 0x040fe200078e02ff */
[----:B------:R1:W-:Y:S01]  /*9990*/  LDGSTS.E [R2+0x4], desc[UR8][R30.64], !P4 ;  /* 0x000040001e027fae */ /* 0x0003e2000e121848 */
[----:B--2---:R-:W-:-:S04]  /*99a0*/  IMAD.WIDE R4, R12, 0x4, R26 ;  /* 0x000000040c047825 */ /* 0x004fc800078e021a */
[----:B------:R-:W-:Y:S01]  /*99b0*/  IMAD R104, R12, 0x48, RZ ;  /* 0x000000480c687824 */ /* 0x000fe200078e02ff */
[----:B------:R2:W-:Y:S01]  /*99c0*/  STL.64 [R1+0x468], R10 ;  /* 0x0004680a01007387 */ /* 0x0005e20000100a00 */
[----:B------:R-:W-:-:S04]  /*99d0*/  IMAD.WIDE R40, R40, 0x4, R26 ;  /* 0x0000000428287825 */ /* 0x000fc800078e021a */
[----:B------:R-:W-:Y:S01]  /*99e0*/  IMAD R112, R12, 0x49, RZ ;  /* 0x000000490c707824 */ /* 0x000fe200078e02ff */
[----:B------:R2:W-:Y:S01]  /*99f0*/  LDGSTS.E [R2+0x4004], desc[UR8][R10.64], !P4 ;  /* 0x040040000a027fae */ /* 0x0005e2000e121848 */
[----:B-1----:R-:W-:-:S04]  /*9a00*/  IMAD.WIDE R30, R34, 0x4, R62 ;  /* 0x00000004221e7825 */ /* 0x002fc800078e023e */
[----:B------:R-:W-:Y:S01]  /*9a10*/  IMAD R120, R12, 0x4a, RZ ;  /* 0x0000004a0c787824 */ /* 0x000fe200078e02ff */
[----:B------:R1:W-:Y:S01]  /*9a20*/  STL.64 [R1+0x460], R8 ;  /* 0x0004600801007387 */ /* 0x0003e20000100a00 */
[----:B------:R-:W-:-:S04]  /*9a30*/  IMAD.WIDE R34, R34, 0x4, R26 ;  /* 0x0000000422227825 */ /* 0x000fc800078e021a */
[----:B------:R-:W-:Y:S01]  /*9a40*/  IMAD R128, R12, 0x4b, RZ ;  /* 0x0000004b0c807824 */ /* 0x000fe200078e02ff */
[----:B------:R1:W-:Y:S01]  /*9a50*/  LDGSTS.E [R2+0x8004], desc[UR8][R8.64], !P4 ;  /* 0x0800400008027fae */ /* 0x0003e2000e121848 */
[----:B--2---:R-:W-:-:S04]  /*9a60*/  IMAD.WIDE R10, R6, 0x4, R62 ;  /* 0x00000004060a7825 */ /* 0x004fc800078e023e */
[C---:B------:R-:W-:Y:S01]  /*9a70*/  IMAD R136, R12.reuse, 0x68, RZ ;  /* 0x000000680c887824 */ /* 0x040fe200078e02ff */
[----:B------:R2:W-:Y:S01]  /*9a80*/  STL.64 [R1+0x458], R4 ;  /* 0x0004580401007387 */ /* 0x0005e20000100a00 */
[C---:B------:R-:W-:Y:S02]  /*9a90*/  IMAD R46, R12.reuse, 0x62, RZ ;  /* 0x000000620c2e7824 */ /* 0x040fe400078e02ff */
[----:B------:R-:W-:Y:S01]  /*9aa0*/  IMAD R144, R12, 0x69, RZ ;  /* 0x000000690c907824 */ /* 0x000fe200078e02ff */
[----:B------:R2:W-:Y:S01]  /*9ab0*/  LDGSTS.E [R2+0xc004], desc[UR8][R4.64], !P4 ;  /* 0x0c00400004027fae */ /* 0x0005e2000e121848 */
[----:B------:R-:W-:Y:S01]  /*9ac0*/  ISETP.GE.U32.AND P4, PT, R0, 0x7fffff5d, PT ;  /* 0x7fffff5d0000780c */ /* 0x000fe20003f86070 */
[----:B-1----:R-:W-:-:S04]  /*9ad0*/  IMAD.WIDE R8, R6, 0x4, R24 ;  /* 0x0000000406087825 */ /* 0x002fc800078e0218 */
[C---:B------:R-:W-:Y:S01]  /*9ae0*/  IMAD R152, R12.reuse, 0x6a, RZ ;  /* 0x0000006a0c987824 */ /* 0x040fe200078e02ff */
[----:B------:R1:W-:Y:S01]  /*9af0*/  STL.64 [R1+0x450], R16 ;  /* 0x0004501001007387 */ /* 0x0003e20000100a00 */
[C---:B------:R-:W-:Y:S02]  /*9b00*/  IMAD R0, R12.reuse, 0x3, RZ ;  /* 0x000000030c007824 */ /* 0x040fe400078e02ff */
[----:B------:R-:W-:Y:S01]  /*9b10*/  IMAD R160, R12, 0x6b, RZ ;  /* 0x0000006b0ca07824 */ /* 0x000fe200078e02ff */
[----:B------:R1:W-:Y:S01]  /*9b20*/  LDGSTS.E [R2+0x8], desc[UR8][R16.64], !P6 ;  /* 0x0000800010027fae */ /* 0x0003e2000f121848 */
[----:B--2---:R-:W-:-:S04]  /*9b30*/  IMAD.WIDE R4, R6, 0x4, R26 ;  /* 0x0000000406047825 */ /* 0x004fc800078e021a */
[C---:B------:R-:W-:Y:S01]  /*9b40*/  IMAD R168, R12.reuse, 0x4c, RZ ;  /* 0x0000004c0ca87824 */ /* 0x040fe200078e02ff */
[----:B------:R2:W-:Y:S01]  /*9b50*/  STL.64 [R1+0x448], R10 ;  /* 0x0004480a01007387 */ /* 0x0005e20000100a00 */
[----:B------:R-:W-:Y:S02]  /*9b60*/  VIADD R6, R7, 0xffffffbf ;  /* 0xffffffbf07067836 */ /* 0x000fe40000000000 */
[----:B------:R-:W-:Y:S01]  /*9b70*/  IMAD R200, R12, 0x6c, RZ ;  /* 0x0000006c0cc87824 */ /* 0x000fe200078e02ff */
[----:B------:R-:W3:Y:S01]  /*9b80*/  LDC R7, c[0x0][0x230] ;  /* 0x00008c00ff077b82 */ /* 0x000ee20000000800 */
[----:B------:R2:W-:Y:S01]  /*9b90*/  LDGSTS.E [R2+0x4008], desc[UR8][R10.64], !P6 ;  /* 0x040080000a027fae */ /* 0x0005e2000f121848 */
[----:B-1----:R-:W-:-:S04]  /*9ba0*/  IMAD.WIDE R16, R0, 0x4, R28 ;  /* 0x0000000400107825 */ /* 0x002fc800078e021c */
[C---:B------:R-:W-:Y:S01]  /*9bb0*/  IMAD R208, R12.reuse, 0x6d, RZ ;  /* 0x0000006d0cd07824 */ /* 0x040fe200078e02ff */
[----:B------:R1:W-:Y:S01]  /*9bc0*/  STL.64 [R1+0x440], R8 ;  /* 0x0004400801007387 */ /* 0x0003e20000100a00 */
[----:B------:R-:W-:Y:S02]  /*9bd0*/  IMAD.MOV.U32 R180, RZ, RZ, R42 ;  /* 0x000000ffffb47224 */ /* 0x000fe400078e002a */
[----:B------:R-:W-:Y:S01]  /*9be0*/  IMAD R216, R12, 0x6e, RZ ;  /* 0x0000006e0cd87824 */ /* 0x000fe200078e02ff */
[----:B------:R1:W-:Y:S01]  /*9bf0*/  LDGSTS.E [R2+0x8008], desc[UR8][R8.64], !P6 ;  /* 0x0800800008027fae */ /* 0x0003e2000f121848 */
[----:B------:R-:W-:-:S04]  /*9c00*/  IMAD.WIDE R58, R46, 0x4, R28 ;  /* 0x000000042e3a7825 */ /* 0x000fc800078e021c */
[----:B------:R-:W-:Y:S01]  /*9c10*/  IMAD R224, R12, 0x6f, RZ ;  /* 0x0000006f0ce07824 */ /* 0x000fe200078e02ff */
[----:B------:R4:W-:Y:S01]  /*9c20*/  STL.64 [R1+0x438], R4 ;  /* 0x0004380401007387 */ /* 0x0009e20000100a00 */
[----:B--2---:R-:W-:Y:S01]  /*9c30*/  IMAD.WIDE R10, R0, 0x4, R62 ;  /* 0x00000004000a7825 */ /* 0x004fe200078e023e */
[----:B------:R-:W-:Y:S01]  /*9c40*/  UISETP.GT.AND UP0, UPT, UR6, 0xff, UPT ;  /* 0x000000ff0600788c */ /* 0x000fe2000bf04270 */
[----:B------:R-:W2:Y:S01]  /*9c50*/  LDC R252, c[0x0][0x230] ;  /* 0x00008c00fffc7b82 */ /* 0x000ea20000000800 */
[----:B------:R4:W-:Y:S01]  /*9c60*/  LDGSTS.E [R2+0xc008], desc[UR8][R4.64], !P6 ;  /* 0x0c00800004027fae */ /* 0x0009e2000f121848 */
[----:B------:R-:W-:Y:S01]  /*9c70*/  ISETP.GE.U32.AND P6, PT, R6, 0x7fffff40, PT ;  /* 0x7fffff400600780c */ /* 0x000fe20003fc6070 */
[----:B-1----:R-:W-:Y:S01]  /*9c80*/  IMAD.WIDE R8, R0, 0x4, R24 ;  /* 0x0000000400087825 */ /* 0x002fe200078e0218 */
[----:B------:R-:W-:Y:S01]  /*9c90*/  SHF.L.U32 R6, R12, 0x5, RZ ;  /* 0x000000050c067819 */ /* 0x000fe200000006ff */
[----:B------:R1:W-:Y:S01]  /*9ca0*/  STL.64 [R1+0x430], R16 ;  /* 0x0004301001007387 */ /* 0x0003e20000100a00 */
[----:B------:R-:W-:Y:S01]  /*9cb0*/  ULDC UR4, c[0x0][0x230] ;  /* 0x00008c0000047ab9 */ /* 0x000fe20000000800 */
[----:B------:R-:W-:-:S02]  /*9cc0*/  IMAD.WIDE R42, R46, 0x4, R62 ;  /* 0x000000042e2a7825 */ /* 0x000fc400078e023e */
[----:B------:R1:W-:Y:S02]  /*9cd0*/  LDGSTS.E [R2+0xc], desc[UR8][R16.64], !P5 ;  /* 0x0000c00010027fae */ /* 0x0003e4000e921848 */
[----:B------:R-:W-:Y:S02]  /*9ce0*/  IMAD.WIDE R44, R46, 0x4, R24 ;  /* 0x000000042e2c7825 */ /* 0x000fe400078e0218 */
[----:B------:R3:W-:Y:S02]  /*9cf0*/  STL.64 [R1+0x428], R10 ;  /* 0x0004280a01007387 */ /* 0x0007e40000100a00 */
[----:B----4-:R-:W-:Y:S02]  /*9d00*/  IMAD.WIDE R4, R0, 0x4, R26 ;  /* 0x0000000400047825 */ /* 0x010fe400078e021a */
[----:B------:R3:W-:Y:S02]  /*9d10*/  LDGSTS.E [R2+0x400c], desc[UR8][R10.64], !P5 ;  /* 0x0400c0000a027fae */ /* 0x0007e4000e921848 */
[----:B------:R-:W-:-:S02]  /*9d20*/  VIADD R0, R13, 0xffffffbe ;  /* 0xffffffbe0d007836 */ /* 0x000fc40000000000 */
[----:B------:R-:W4:Y:S01]  /*9d30*/  LDC R13, c[0x0][0x230] ;  /* 0x00008c00ff0d7b82 */ /* 0x000f220000000800 */
[----:B------:R3:W-:Y:S01]  /*9d40*/  STL.64 [R1+0x420], R8 ;  /* 0x0004200801007387 */ /* 0x0007e20000100a00 */
[----:B-1----:R-:W-:-:S03]  /*9d50*/  IMAD.WIDE R16, R6, 0x4, R28 ;  /* 0x0000000406107825 */ /* 0x002fc600078e021c */
[----:B------:R1:W-:Y:S01]  /*9d60*/  LDGSTS.E [R2+0x800c], desc[UR8][R8.64], !P5 ;  /* 0x0800c00008027fae */ /* 0x0003e2000e921848 */
[----:B------:R-:W-:-:S03]  /*9d70*/  IMAD.WIDE R46, R46, 0x4, R26 ;  /* 0x000000042e2e7825 */ /* 0x000fc600078e021a */
[----:B------:R2:W-:Y:S01]  /*9d80*/  STL.64 [R1+0x418], R4 ;  /* 0x0004180401007387 */ /* 0x0005e20000100a00 */
[----:B---3--:R-:W-:-:S03]  /*9d90*/  IMAD.WIDE R10, R6, 0x4, R62 ;  /* 0x00000004060a7825 */ /* 0x008fc600078e023e */
[----:B------:R2:W-:Y:S01]  /*9da0*/  LDGSTS.E [R2+0xc00c], desc[UR8][R4.64], !P5 ;  /* 0x0c00c00004027fae */ /* 0x0005e2000e921848 */
[----:B------:R-:W-:Y:S01]  /*9db0*/  ISETP.GE.U32.AND P5, PT, R0, 0x7fffff3f, PT ;  /* 0x7fffff3f0000780c */ /* 0x000fe20003fa6070 */
[----:B------:R-:W-:Y:S02]  /*9dc0*/  IMAD R0, R12, 0x21, RZ ;  /* 0x000000210c007824 */ /* 0x000fe400078e02ff */
[----:B-1----:R-:W-:Y:S01]  /*9dd0*/  IMAD.WIDE R8, R6, 0x4, R24 ;  /* 0x0000000406087825 */ /* 0x002fe200078e0218 */
[----:B------:R1:W-:Y:S03]  /*9de0*/  STL.64 [R1+0x290], R16 ;  /* 0x0002901001007387 */ /* 0x0003e60000100a00 */
[----:B------:R-:W-:Y:S01]  /*9df0*/  IMAD.WIDE R60, R54, 0x4, R28 ;  /* 0x00000004363c7825 */ /* 0x000fe200078e021c */
[----:B------:R1:W-:Y:S03]  /*9e00*/  LDGSTS.E [R2+0x10000], desc[UR8][R16.64], !P3 ;  /* 0x1000000010027fae */ /* 0x0003e6000d921848 */
[----:B--2---:R-:W-:Y:S01]  /*9e10*/  IMAD.WIDE R4, R6, 0x4, R26 ;  /* 0x0000000406047825 */ /* 0x004fe200078e021a */
[----:B------:R2:W-:Y:S03]  /*9e20*/  STL.64 [R1+0x288], R10 ;  /* 0x0002880a01007387 */ /* 0x0005e60000100a00 */
[----:B------:R-:W-:Y:S01]  /*9e30*/  VIADD R6, R14, 0xffffffbd ;  /* 0xffffffbd0e067836 */ /* 0x000fe20000000000 */
[----:B------:R2:W-:Y:S01]  /*9e40*/  LDGSTS.E [R2+0x14000], desc[UR8][R10.64], !P3 ;  /* 0x140000000a027fae */ /* 0x0005e2000d921848 */
[----:B------:R-:W3:Y:S01]  /*9e50*/  LDC R14, c[0x0][0x230] ;  /* 0x00008c00ff0e7b82 */ /* 0x000ee20000000800 */
[----:B------:R-:W-:-:S02]  /*9e60*/  IMAD.WIDE R50, R54, 0x4, R62 ;  /* 0x0000000436327825 */ /* 0x000fc400078e023e */
[----:B------:R4:W-:Y:S02]  /*9e70*/  STL.64 [R1+0x280], R8 ;  /* 0x0002800801007387 */ /* 0x0009e40000100a00 */
[----:B-1----:R-:W-:Y:S02]  /*9e80*/  IMAD.WIDE R16, R0, 0x4, R28 ;  /* 0x0000000400107825 */ /* 0x002fe400078e021c */
[----:B------:R4:W-:Y:S02]  /*9e90*/  LDGSTS.E [R2+0x18000], desc[UR8][R8.64], !P3 ;  /* 0x1800000008027fae */ /* 0x0009e4000d921848 */
[----:B------:R-:W-:Y:S02]  /*9ea0*/  IMAD.WIDE R52, R54, 0x4, R24 ;  /* 0x0000000436347825 */ /* 0x000fe400078e0218 */
[----:B------:R1:W-:Y:S02]  /*9eb0*/  STL.64 [R1+0x278], R4 ;  /* 0x0002780401007387 */ /* 0x0003e40000100a00 */
[----:B--2---:R-:W-:-:S02]  /*9ec0*/  IMAD.WIDE R10, R0, 0x4, R62 ;  /* 0x00000004000a7825 */ /* 0x004fc400078e023e */
[----:B------:R1:W-:Y:S01]  /*9ed0*/  LDGSTS.E [R2+0x1c000], desc[UR8][R4.64], !P3 ;  /* 0x1c00000004027fae */ /* 0x0003e2000d921848 */
[----:B------:R-:W-:Y:S01]  /*9ee0*/  ISETP.GE.U32.AND P3, PT, R6, 0x7fffff3e, PT ;  /* 0x7fffff3e0600780c */ /* 0x000fe20003f66070 */
[----:B------:R-:W-:Y:S02]  /*9ef0*/  IMAD R6, R12, 0x22, RZ ;  /* 0x000000220c067824 */ /* 0x000fe400078e02ff */
[----:B----4-:R-:W-:Y:S01]  /*9f00*/  IMAD.WIDE R8, R0, 0x4, R24 ;  /* 0x0000000400087825 */ /* 0x010fe200078e0218 */
[----:B------:R2:W-:Y:S03]  /*9f10*/  STL.64 [R1+0x270], R16 ;  /* 0x0002701001007387 */ /* 0x0005e60000100a00 */
[--C-:B------:R-:W-:Y:S01]  /*9f20*/  IMAD.WIDE R54, R54, 0x4, R26.reuse ;  /* 0x0000000436367825 */ /* 0x100fe200078e021a */
[----:B------:R2:W-:Y:S03]  /*9f30*/  LDGSTS.E [R2+0x10004], desc[UR8][R16.64], !P0 ;  /* 0x1000400010027fae */ /* 0x0005e6000c121848 */
[----:B-1----:R-:W-:Y:S01]  /*9f40*/  IMAD.WIDE R4, R0, 0x4, R26 ;  /* 0x0000000400047825 */ /* 0x002fe200078e021a */
[----:B------:R-:W-:Y:S01]  /*9f50*/  IADD3 R0, R7, -0x44, RZ ;  /* 0xffffffbc07007810 */ /* 0x000fe20007ffe0ff */
[----:B------:R1:W-:Y:S01]  /*9f60*/  STL.64 [R1+0x268], R10 ;  /* 0x0002680a01007387 */ /* 0x0003e20000100a00 */
[----:B------:R-:W4:Y:S01]  /*9f70*/  LDC R7, c[0x0][0x230] ;  /* 0x00008c00ff077b82 */ /* 0x000f220000000800 */
[----:B------:R-:W-:-:S02]  /*9f80*/  IMAD.WIDE R248, R242, 0x4, R28 ;  /* 0x00000004f2f87825 */ /* 0x000fc400078e021c */
[----:B------:R1:W-:Y:S02]  /*9f90*/  LDGSTS.E [R2+0x14004], desc[UR8][R10.64], !P0 ;  /* 0x140040000a027fae */ /* 0x0003e4000c121848 */
[----:B------:R-:W-:Y:S02]  /*9fa0*/  IMAD.WIDE R246, R242, 0x4, R62 ;  /* 0x00000004f2f67825 */ /* 0x000fe400078e023e */
[----:B------:R3:W-:Y:S02]  /*9fb0*/  STL.64 [R1+0x260], R8 ;  /* 0x0002600801007387 */ /* 0x0007e40000100a00 */
[----:B--2---:R-:W-:Y:S02]  /*9fc0*/  IMAD.WIDE R16, R6, 0x4, R28 ;  /* 0x0000000406107825 */ /* 0x004fe400078e021c */
[----:B------:R3:W-:Y:S02]  /*9fd0*/  LDGSTS.E [R2+0x18004], desc[UR8][R8.64], !P0 ;  /* 0x1800400008027fae */ /* 0x0007e4000c121848 */
[----:B------:R-:W-:-:S02]  /*9fe0*/  IMAD.WIDE R244, R242, 0x4, R24 ;  /* 0x00000004f2f47825 */ /* 0x000fc400078e0218 */
[----:B------:R2:W-:Y:S02]  /*9ff0*/  STL.64 [R1+0x258], R4 ;  /* 0x0002580401007387 */ /* 0x0005e40000100a00 */
[----:B-1----:R-:W-:Y:S02]  /*a000*/  IMAD.WIDE R10, R6, 0x4, R62 ;  /* 0x00000004060a7825 */ /* 0x002fe400078e023e */
[----:B------:R2:W-:Y:S01]  /*a010*/  LDGSTS.E [R2+0x1c004], desc[UR8][R4.64], !P0 ;  /* 0x1c00400004027fae */ /* 0x0005e2000c121848 */
[----:B------:R-:W-:Y:S01]  /*a020*/  ISETP.GE.U32.AND P0, PT, R0, 0x7fffff3d, PT ;  /* 0x7fffff3d0000780c */ /* 0x000fe20003f06070 */
[----:B------:R-:W-:Y:S02]  /*a030*/  IMAD R0, R12, 0x23, RZ ;  /* 0x000000230c007824 */ /* 0x000fe400078e02ff */
[----:B---3--:R-:W-:Y:S01]  /*a040*/  IMAD.WIDE R8, R6, 0x4, R24 ;  /* 0x0000000406087825 */ /* 0x008fe200078e0218 */
[----:B------:R1:W-:Y:S03]  /*a050*/  STL.64 [R1+0x250], R16 ;  /* 0x0002501001007387 */ /* 0x0003e60000100a00 */
[--C-:B------:R-:W-:Y:S01]  /*a060*/  IMAD.WIDE R242, R242, 0x4, R26.reuse ;  /* 0x00000004f2f27825 */ /* 0x100fe200078e021a */
        /* <DEDUP_REMOVED lines=10> */
[--C-:B------:R-:W-:Y:S02]  /*a110*/  IMAD.WIDE R238, R234, 0x4, R62.reuse ;  /* 0x00000004eaee7825 */ /* 0x100fe400078e023e */
[----:B------:R1:W-:Y:S02]  /*a120*/  STL.64 [R1+0x238], R4 ;  /* 0x0002380401007387 */ /* 0x0003e40000100a00 */
[----:B--2---:R-:W-:-:S02]  /*a130*/  IMAD.WIDE R10, R0, 0x4, R62 ;  /* 0x00000004000a7825 */ /* 0x004fc400078e023e */
[----:B------:R1:W-:Y:S01]  /*a140*/  LDGSTS.E [R2+0x1c008], desc[UR8][R4.64], !P2 ;  /* 0x1c00800004027fae */ /* 0x0003e2000d121848 */
[----:B------:R-:W-:Y:S01]  /*a150*/  ISETP.GE.U32.AND P2, PT, R6, 0x7fffff20, PT ;  /* 0x7fffff200600780c */ /* 0x000fe20003f46070 */
[----:B------:R-:W-:Y:S02]  /*a160*/  IMAD.SHL.U32 R6, R12, 0x40, RZ ;  /* 0x000000400c067824 */ /* 0x000fe400078e00ff */
[--C-:B----4-:R-:W-:Y:S01]  /*a170*/  IMAD.WIDE R8, R0, 0x4, R24.reuse ;  /* 0x0000000400087825 */ /* 0x110fe200078e0218 */
[----:B------:R2:W-:Y:S03]  /*a180*/  STL.64 [R1+0x230], R16 ;  /* 0x0002301001007387 */ /* 0x0005e60000100a00 */
[----:B------:R-:W-:Y:S01]  /*a190*/  IMAD.WIDE R236, R234, 0x4, R24 ;  /* 0x00000004eaec7825 */ /* 0x000fe200078e0218 */
[----:B------:R2:W-:Y:S03]  /*a1a0*/  LDGSTS.E [R2+0x1000c], desc[UR8][R16.64], !P4 ;  /* 0x1000c00010027fae */ /* 0x0005e6000e121848 */
[--C-:B-1----:R-:W-:Y:S01]  /*a1b0*/  IMAD.WIDE R4, R0, 0x4, R26.reuse ;  /* 0x0000000400047825 */ /* 0x102fe200078e021a */
[----:B------:R-:W-:Y:S01]  /*a1c0*/  IADD3 R0, R14, -0x62, RZ ;  /* 0xffffff9e0e007810 */ /* 0x000fe20007ffe0ff */
[----:B------:R1:W-:Y:S01]  /*a1d0*/  STL.64 [R1+0x228], R10 ;  /* 0x0002280a01007387 */ /* 0x0003e20000100a00 */
[----:B------:R-:W4:Y:S01]  /*a1e0*/  LDC R14, c[0x0][0x230] ;  /* 0x00008c00ff0e7b82 */ /* 0x000f220000000800 */
[----:B------:R-:W-:-:S02]  /*a1f0*/  IMAD.WIDE R234, R234, 0x4, R26 ;  /* 0x00000004eaea7825 */ /* 0x000fc400078e021a */
[----:B------:R1:W-:Y:S02]  /*a200*/  LDGSTS.E [R2+0x1400c], desc[UR8][R10.64], !P4 ;  /* 0x1400c0000a027fae */ /* 0x0003e4000e121848 */
[--C-:B------:R-:W-:Y:S02]  /*a210*/  IMAD.WIDE R232, R64, 0x4, R28.reuse ;  /* 0x0000000440e87825 */ /* 0x100fe400078e021c */
        /* <DEDUP_REMOVED lines=9> */
[--C-:B---3--:R-:W-:Y:S01]  /*a2b0*/  IMAD.WIDE R8, R6, 0x4, R24.reuse ;  /* 0x0000000406087825 */ /* 0x108fe200078e0218 */
[----:B------:R1:W-:Y:S03]  /*a2c0*/  LDGSTS.E [R2+0x20000], desc[UR8][R16.64], !P6 ;  /* 0x2000000010027fae */ /* 0x0003e6000f121848 */
[----:B------:R-:W-:Y:S01]  /*a2d0*/  IMAD.WIDE R226, R64, 0x4, R24 ;  /* 0x0000000440e27825 */ /* 0x000fe200078e0218 */
[----:B------:R1:W-:Y:S03]  /*a2e0*/  STL.64 [R1+0x90], R16 ;  /* 0x0000901001007387 */ /* 0x0003e60000100a00 */
[--C-:B--2---:R-:W-:Y:S01]  /*a2f0*/  IMAD.WIDE R4, R6, 0x4, R26.reuse ;  /* 0x0000000406047825 */ /* 0x104fe200078e021a */
[----:B------:R2:W-:Y:S03]  /*a300*/  LDGSTS.E [R2+0x24000], desc[UR8][R10.64], !P6 ;  /* 0x240000000a027fae */ /* 0x0005e6000f121848 */
[----:B------:R-:W-:Y:S01]  /*a310*/  VIADD R6, R7, 0xffffff9d ;  /* 0xffffff9d07067836 */ /* 0x000fe20000000000 */
[----:B------:R2:W-:Y:S01]  /*a320*/  STL.64 [R1+0x88], R10 ;  /* 0x0000880a01007387 */ /* 0x0005e20000100a00 */
[----:B------:R-:W3:Y:S01]  /*a330*/  LDC R7, c[0x0][0x230] ;  /* 0x00008c00ff077b82 */ /* 0x000ee20000000800 */
[----:B------:R-:W-:-:S02]  /*a340*/  IMAD.WIDE R64, R64, 0x4, R26 ;  /* 0x0000000440407825 */ /* 0x000fc400078e021a */
[----:B------:R4:W-:Y:S02]  /*a350*/  LDGSTS.E [R2+0x28000], desc[UR8][R8.64], !P6 ;  /* 0x2800000008027fae */ /* 0x0009e4000f121848 */
[----:B-1----:R-:W-:Y:S02]  /*a360*/  IMAD.WIDE R16, R0, 0x4, R28 ;  /* 0x0000000400107825 */ /* 0x002fe400078e021c */
[----:B------:R4:W-:Y:S02]  /*a370*/  STL.64 [R1+0x80], R8 ;  /* 0x0000800801007387 */ /* 0x0009e40000100a00 */
[----:B------:R-:W-:Y:S02]  /*a380*/  IMAD R72, R12, 0x64, RZ ;  /* 0x000000640c487824 */ /* 0x000fe400078e02ff */
[----:B------:R1:W-:Y:S01]  /*a390*/  LDGSTS.E [R2+0x2c000], desc[UR8][R4.64], !P6 ;  /* 0x2c00000004027fae */ /* 0x0003e2000f121848 */
[----:B------:R-:W-:Y:S01]  /*a3a0*/  ISETP.GE.U32.AND P6, PT, R6, 0x7fffff1e, PT ;  /* 0x7fffff1e0600780c */ /* 0x000fe20003fc6070 */
[----:B--2---:R-:W-:-:S02]  /*a3b0*/  IMAD.WIDE R10, R0, 0x4, R62 ;  /* 0x00000004000a7825 */ /* 0x004fc400078e023e */
[----:B------:R1:W-:Y:S02]  /*a3c0*/  STL.64 [R1+0x78], R4 ;  /* 0x0000780401007387 */ /* 0x0003e40000100a00 */
[----:B------:R-:W-:Y:S02]  /*a3d0*/  IMAD R6, R12, 0x42, RZ ;  /* 0x000000420c067824 */ /* 0x000fe400078e02ff */
[----:B----4-:R-:W-:Y:S01]  /*a3e0*/  IMAD.WIDE R8, R0, 0x4, R24 ;  /* 0x0000000400087825 */ /* 0x010fe200078e0218 */
[----:B------:R2:W-:Y:S03]  /*a3f0*/  STL.64 [R1+0x70], R16 ;  /* 0x0000701001007387 */ /* 0x0005e60000100a00 */
[----:B------:R-:W-:Y:S01]  /*a400*/  IMAD.WIDE R66, R72, 0x4, R28 ;  /* 0x0000000448427825 */ /* 0x000fe200078e021c */
[----:B------:R2:W-:Y:S03]  /*a410*/  LDGSTS.E [R2+0x20004], desc[UR8][R16.64], !P5 ;  /* 0x2000400010027fae */ /* 0x0005e6000e921848 */
[----:B-1----:R-:W-:Y:S01]  /*a420*/  IMAD.WIDE R4, R0, 0x4, R26 ;  /* 0x0000000400047825 */ /* 0x002fe200078e021a */
[----:B------:R1:W-:Y:S03]  /*a430*/  STL.64 [R1+0x68], R10 ;  /* 0x0000680a01007387 */ /* 0x0003e60000100a00 */
[----:B------:R-:W-:Y:S01]  /*a440*/  VIADD R0, R13, 0xffffff9c ;  /* 0xffffff9c0d007836 */ /* 0x000fe20000000000 */
[----:B------:R1:W-:Y:S01]  /*a450*/  LDGSTS.E [R2+0x24004], desc[UR8][R10.64], !P5 ;  /* 0x240040000a027fae */ /* 0x0003e2000e921848 */
[----:B------:R-:W4:Y:S01]  /*a460*/  LDC R13, c[0x0][0x230] ;  /* 0x00008c00ff0d7b82 */ /* 0x000f220000000800 */
[----:B------:R-:W-:-:S02]  /*a470*/  IMAD.WIDE R68, R72, 0x4, R62 ;  /* 0x0000000448447825 */ /* 0x000fc400078e023e */
[----:B------:R3:W-:Y:S02]  /*a480*/  STL.64 [R1+0x60], R8 ;  /* 0x0000600801007387 */ /* 0x0007e40000100a00 */
[----:B--2---:R-:W-:Y:S02]  /*a490*/  IMAD.WIDE R16, R6, 0x4, R28 ;  /* 0x0000000406107825 */ /* 0x004fe400078e021c */
[----:B------:R3:W-:Y:S02]  /*a4a0*/  LDGSTS.E [R2+0x28004], desc[UR8][R8.64], !P5 ;  /* 0x2800400008027fae */ /* 0x0007e4000e921848 */
[----:B------:R-:W-:Y:S02]  /*a4b0*/  IMAD R80, R12, 0x65, RZ ;  /* 0x000000650c507824 */ /* 0x000fe400078e02ff */
[----:B-1----:R-:W-:Y:S01]  /*a4c0*/  IMAD.WIDE R10, R6, 0x4, R62 ;  /* 0x00000004060a7825 */ /* 0x002fe200078e023e */
[----:B------:R1:W-:Y:S03]  /*a4d0*/  STL.64 [R1+0x58], R4 ;  /* 0x0000580401007387 */ /* 0x0003e60000100a00 */
[----:B------:R-:W-:Y:S01]  /*a4e0*/  IMAD.WIDE R70, R72, 0x4, R24 ;  /* 0x0000000448467825 */ /* 0x000fe200078e0218 */
[----:B------:R1:W-:Y:S01]  /*a4f0*/  LDGSTS.E [R2+0x2c004], desc[UR8][R4.64], !P5 ;  /* 0x2c00400004027fae */ /* 0x0003e2000e921848 */
[----:B------:R-:W-:-:S02]  /*a500*/  ISETP.GE.U32.AND P5, PT, R0, 0x7fffff1d, PT ;  /* 0x7fffff1d0000780c */ /* 0x000fc40003fa6070 */
[----:B---3--:R-:W-:Y:S01]  /*a510*/  IMAD.WIDE R8, R6, 0x4, R24 ;  /* 0x0000000406087825 */ /* 0x008fe200078e0218 */
[----:B------:R-:W-:Y:S03]  /*a520*/  LDGSTS.E [R2+0x20008], desc[UR8][R16.64], !P3 ;  /* 0x2000800010027fae */ /* 0x000fe6000d921848 */
[----:B------:R-:W-:Y:S01]  /*a530*/  IMAD R0, R12, 0x43, RZ ;  /* 0x000000430c007824 */ /* 0x000fe200078e02ff */
[----:B------:R2:W-:Y:S01]  /*a540*/  LDGSTS.E [R2+0x24008], desc[UR8][R10.64], !P3 ;  /* 0x240080000a027fae */ /* 0x0005e2000d921848 */
[----:B------:R-:W-:-:S03]  /*a550*/  IMAD.WIDE R72, R72, 0x4, R26 ;  /* 0x0000000448487825 */ /* 0x000fc600078e021a */
[----:B------:R3:W-:Y:S01]  /*a560*/  LDGSTS.E [R2+0x28008], desc[UR8][R8.64], !P3 ;  /* 0x2800800008027fae */ /* 0x0007e2000d921848 */
[----:B-1----:R-:W-:Y:S01]  /*a570*/  IMAD.WIDE R4, R6, 0x4, R26 ;  /* 0x0000000406047825 */ /* 0x002fe200078e021a */
[----:B------:R-:W-:Y:S02]  /*a580*/  IADD3 R6, R14, -0x5, RZ ;  /* 0xfffffffb0e067810 */ /* 0x000fe40007ffe0ff */
[----:B------:R-:W-:Y:S01]  /*a590*/  STL.64 [R1+0x50], R16 ;  /* 0x0000501001007387 */ /* 0x000fe20000100a00 */
[----:B------:R-:W-:-:S03]  /*a5a0*/  IMAD.WIDE R14, R0, 0x4, R28 ;  /* 0x00000004000e7825 */ /* 0x000fc600078e021c */
[----:B------:R1:W-:Y:S01]  /*a5b0*/  LDGSTS.E [R2+0x2c008], desc[UR8][R4.64], !P3 ;  /* 0x2c00800004027fae */ /* 0x0003e2000d921848 */
[----:B------:R-:W-:Y:S01]  /*a5c0*/  ISETP.GE.U32.AND P3, PT, R6, 0x7fffff7c, PT ;  /* 0x7fffff7c0600780c */ /* 0x000fe20003f66070 */
[C---:B------:R-:W-:Y:S01]  /*a5d0*/  IMAD.WIDE R74, R80.reuse, 0x4, R28 ;  /* 0x00000004504a7825 */ /* 0x040fe200078e021c */
[----:B------:R-:W4:Y:S01]  /*a5e0*/  LDC R6, c[0x0][0x230] ;  /* 0x00008c00ff067b82 */ /* 0x000f220000000800 */
[----:B------:R2:W-:Y:S02]  /*a5f0*/  STL.64 [R1+0x48], R10 ;  /* 0x0000480a01007387 */ /* 0x0005e40000100a00 */
[C---:B------:R-:W-:Y:S02]  /*a600*/  IMAD.WIDE R76, R80.reuse, 0x4, R62 ;  /* 0x00000004504c7825 */ /* 0x040fe400078e023e */
[----:B------:R3:W-:Y:S02]  /*a610*/  STL.64 [R1+0x40], R8 ;  /* 0x0000400801007387 */ /* 0x0007e40000100a00 */
[----:B------:R-:W-:-:S02]  /*a620*/  IMAD.WIDE R78, R80, 0x4, R24 ;  /* 0x00000004504e7825 */ /* 0x000fc400078e0218 */
[----:B------:R1:W-:Y:S02]  /*a630*/  STL.64 [R1+0x38], R4 ;  /* 0x0000380401007387 */ /* 0x0003e40000100a00 */
[----:B------:R-:W-:Y:S02]  /*a640*/  IMAD.WIDE R80, R80, 0x4, R26 ;  /* 0x0000000450507825 */ /* 0x000fe400078e021a */
[----:B------:R4:W-:Y:S02]  /*a650*/  LDGSTS.E [R2+0x2000c], desc[UR8][R14.64], !P0 ;  /* 0x2000c0000e027fae */ /* 0x0009e4000c121848 */
[C---:B--2---:R-:W-:Y:S02]  /*a660*/  IMAD.WIDE R10, R0.reuse, 0x4, R62 ;  /* 0x00000004000a7825 */ /* 0x044fe400078e023e */
[----:B------:R2:W-:Y:S02]  /*a670*/  STL.64 [R1+0x30], R14 ;  /* 0x0000300e01007387 */ /* 0x0005e40000100a00 */
[----:B---3--:R-:W-:-:S02]  /*a680*/  IMAD.WIDE R8, R0, 0x4, R24 ;  /* 0x0000000400087825 */ /* 0x008fc400078e0218 */
[----:B------:R-:W-:Y:S02]  /*a690*/  LDGSTS.E [R2+0x2400c], desc[UR8][R10.64], !P0 ;  /* 0x2400c0000a027fae */ /* 0x000fe4000c121848 */
[----:B-1----:R-:W-:Y:S02]  /*a6a0*/  IMAD.WIDE R4, R0, 0x4, R26 ;  /* 0x0000000400047825 */ /* 0x002fe400078e021a */
[----:B------:R-:W-:Y:S02]  /*a6b0*/  LDGSTS.E [R2+0x2800c], desc[UR8][R8.64], !P0 ;  /* 0x2800c00008027fae */ /* 0x000fe4000c121848 */
[----:B------:R-:W-:Y:S02]  /*a6c0*/  VIADD R0, R7, 0xfffffffa ;  /* 0xfffffffa07007836 */ /* 0x000fe40000000000 */
[----:B------:R-:W1:Y:S01]  /*a6d0*/  LDC R7, c[0x0][0x230] ;  /* 0x00008c00ff077b82 */ /* 0x000e620000000800 */
[----:B------:R-:W-:Y:S01]  /*a6e0*/  LDGSTS.E [R2+0x2c00c], desc[UR8][R4.64], !P0 ;  /* 0x2c00c00004027fae */ /* 0x000fe2000c121848 */
[----:B------:R-:W-:Y:S01]  /*a6f0*/  IMAD.WIDE R82, R88, 0x4, R28 ;  /* 0x0000000458527825 */ /* 0x000fe200078e021c */
[----:B------:R-:W-:-:S02]  /*a700*/  ISETP.GE.U32.AND P0, PT, R0, 0x7fffff7b, PT ;  /* 0x7fffff7b0000780c */ /* 0x000fc40003f06070 */
[----:B------:R3:W-:Y:S01]  /*a710*/  LDGSTS.E [R2+0x30000], desc[UR8][R48.64], !P2 ;  /* 0x3000000030027fae */ /* 0x0007e2000d121848 */
[----:B----4-:R-:W-:Y:S02]  /*a720*/  VIADD R0, R13, 0xfffffff9 ;  /* 0xfffffff90d007836 */ /* 0x010fe40000000000 */
[----:B------:R-:W4:Y:S01]  /*a730*/  LDC R13, c[0x0][0x230] ;  /* 0x00008c00ff0d7b82 */ /* 0x000f220000000800 */
[----:B------:R3:W-:Y:S01]  /*a740*/  LDGSTS.E [R2+0x34000], desc[UR8][R30.64], !P2 ;  /* 0x340000001e027fae */ /* 0x0007e2000d121848 */
[----:B------:R-:W-:-:S03]  /*a750*/  IMAD.WIDE R84, R88, 0x4, R62 ;  /* 0x0000000458547825 */ /* 0x000fc600078e023e */
[----:B------:R-:W-:Y:S01]  /*a760*/  LDGSTS.E [R2+0x38000], desc[UR8][R32.64], !P2 ;  /* 0x3800000020027fae */ /* 0x000fe2000d121848 */
[----:B------:R-:W-:Y:S02]  /*a770*/  IMAD.WIDE R86, R88, 0x4, R24 ;  /* 0x0000000458567825 */ /* 0x000fe400078e0218 */
[----:B--2---:R-:W2:Y:S01]  /*a780*/  LDC R14, c[0x0][0x230] ;  /* 0x00008c00ff0e7b82 */ /* 0x004ea20000000800 */
[----:B------:R3:W-:Y:S01]  /*a790*/  LDGSTS.E [R2+0x3c000], desc[UR8][R34.64], !P2 ;  /* 0x3c00000022027fae */ /* 0x0007e2000d121848 */
[----:B------:R-:W-:Y:S01]  /*a7a0*/  ISETP.GE.U32.AND P2, PT, R0, 0x7fffff7a, PT ;  /* 0x7fffff7a0000780c */ /* 0x000fe20003f46070 */
[----:B------:R-:W-:Y:S01]  /*a7b0*/  IMAD.WIDE R88, R88, 0x4, R26 ;  /* 0x0000000458587825 */ /* 0x000fe200078e021a */
[----:B------:R-:W-:Y:S01]  /*a7c0*/  IADD3 R0, R6, -0x8, RZ ;  /* 0xfffffff806007810 */ /* 0x000fe20007ffe0ff */
[----:B------:R2:W-:Y:S02]  /*a7d0*/  LDGSTS.E [R2+0x30004], desc[UR8][R56.64], !P4 ;  /* 0x3000400038027fae */ /* 0x0005e4000e121848 */
[C---:B------:R-:W-:Y:S01]  /*a7e0*/  IMAD.WIDE R90, R96.reuse, 0x4, R28 ;  /* 0x00000004605a7825 */ /* 0x040fe200078e021c */
[----:B------:R-:W2:Y:S01]  /*a7f0*/  LDC R15, c[0x0][0x230] ;  /* 0x00008c00ff0f7b82 */ /* 0x000ea20000000800 */
[----:B------:R2:W-:Y:S02]  /*a800*/  LDGSTS.E [R2+0x34004], desc[UR8][R36.64], !P4 ;  /* 0x3400400024027fae */ /* 0x0005e4000e121848 */
[----:B------:R-:W-:-:S02]  /*a810*/  IMAD.WIDE R92, R96, 0x4, R62 ;  /* 0x00000004605c7825 */ /* 0x000fc400078e023e */
[----:B------:R2:W-:Y:S02]  /*a820*/  LDGSTS.E [R2+0x38004], desc[UR8][R38.64], !P4 ;  /* 0x3800400026027fae */ /* 0x0005e4000e121848 */
[----:B------:R-:W-:Y:S01]  /*a830*/  IMAD.WIDE R94, R96, 0x4, R24 ;  /* 0x00000004605e7825 */ /* 0x000fe200078e0218 */
[----:B----4-:R-:W-:Y:S01]  /*a840*/  IADD3 R6, R13, -0x26, RZ ;  /* 0xffffffda0d067810 */ /* 0x010fe20007ffe0ff */
[----:B------:R4:W-:Y:S01]  /*a850*/  LDGSTS.E [R2+0x3c004], desc[UR8][R40.64], !P4 ;  /* 0x3c00400028027fae */ /* 0x0009e2000e121848 */
[----:B------:R-:W-:Y:S01]  /*a860*/  ISETP.GE.U32.AND P4, PT, R0, 0x7fffff79, PT ;  /* 0x7fffff790000780c */ /* 0x000fe20003f86070 */
[----:B-1----:R-:W-:Y:S01]  /*a870*/  VIADD R0, R7, 0xffffffdb ;  /* 0xffffffdb07007836 */ /* 0x002fe20000000000 */
[----:B------:R-:W1:Y:S01]  /*a880*/  LDC R13, c[0x0][0x230] ;  /* 0x00008c00ff0d7b82 */ /* 0x000e620000000800 */
[----:B------:R-:W-:Y:S01]  /*a890*/  STL.64 [R1+0x28], R10 ;  /* 0x0000280a01007387 */ /* 0x000fe20000100a00 */
[----:B------:R-:W-:-:S03]  /*a8a0*/  IMAD.WIDE R96, R96, 0x4, R26 ;  /* 0x0000000460607825 */ /* 0x000fc600078e021a */
[----:B------:R-:W-:Y:S01]  /*a8b0*/  STL.64 [R1+0x20], R8 ;  /* 0x0000200801007387 */ /* 0x000fe20000100a00 */
[C---:B------:R-:W-:Y:S02]  /*a8c0*/  IMAD.WIDE R98, R104.reuse, 0x4, R28 ;  /* 0x0000000468627825 */ /* 0x040fe400078e021c */
[----:B------:R-:W1:Y:S01]  /*a8d0*/  LDC R7, c[0x0][0x230] ;  /* 0x00008c00ff077b82 */ /* 0x000e620000000800 */
[----:B------:R-:W-:Y:S01]  /*a8e0*/  STL.64 [R1+0x18], R4 ;  /* 0x0000180401007387 */ /* 0x000fe20000100a00 */
[----:B------:R-:W-:-:S03]  /*a8f0*/  IMAD.WIDE R100, R104, 0x4, R62 ;  /* 0x0000000468647825 */ /* 0x000fc600078e023e */
[----:B------:R3:W-:Y:S01]  /*a900*/  STL.64 [R1+0x2158], R48 ;  /* 0x0021583001007387 */ /* 0x0007e20000100a00 */
[----:B------:R-:W-:-:S03]  /*a910*/  IMAD.WIDE R102, R104, 0x4, R24 ;  /* 0x0000000468667825 */ /* 0x000fc600078e0218 */
[----:B------:R-:W-:Y:S01]  /*a920*/  LDGSTS.E [R2+0x30008], desc[UR8][R58.64], !P6 ;  /* 0x300080003a027fae */ /* 0x000fe2000f121848 */
[----:B------:R-:W-:-:S03]  /*a930*/  IMAD.WIDE R104, R104, 0x4, R26 ;  /* 0x0000000468687825 */ /* 0x000fc600078e021a */
[----:B------:R4:W-:Y:S01]  /*a940*/  STL.64 [R1+0x2160], R30 ;  /* 0x0021601e01007387 */ /* 0x0009e20000100a00 */
[----:B------:R-:W-:-:S03]  /*a950*/  IMAD.WIDE R106, R112, 0x4, R28 ;  /* 0x00000004706a7825 */ /* 0x000fc600078e021c */
[----:B------:R1:W-:Y:S01]  /*a960*/  LDGSTS.E [R2+0x34008], desc[UR8][R42.64], !P6 ;  /* 0x340080002a027fae */ /* 0x0003e2000f121848 */
[C---:B------:R-:W-:Y:S01]  /*a970*/  IMAD.WIDE R108, R112.reuse, 0x4, R62 ;  /* 0x00000004706c7825 */ /* 0x040fe200078e023e */
[----:B---3--:R-:W-:Y:S02]  /*a980*/  MOV R49, R185 ;  /* 0x000000b900317202 */ /* 0x008fe40000000f00 */
[----:B------:R-:W-:Y:S01]  /*a990*/  STL.64 [R1+0x2168], R32 ;  /* 0x0021682001007387 */ /* 0x000fe20000100a00 */
[----:B------:R-:W-:-:S03]  /*a9a0*/  IMAD.WIDE R110, R112, 0x4, R24 ;  /* 0x00000004706e7825 */ /* 0x000fc600078e0218 */
[----:B------:R-:W-:Y:S01]  /*a9b0*/  LDGSTS.E [R2+0x38008], desc[UR8][R44.64], !P6 ;  /* 0x380080002c027fae */ /* 0x000fe2000f121848 */
[----:B------:R-:W-:Y:S01]  /*a9c0*/  IMAD.WIDE R112, R112, 0x4, R26 ;  /* 0x0000000470707825 */ /* 0x000fe200078e021a */
[----:B----4-:R-:W-:Y:S02]  /*a9d0*/  MOV R30, R220 ;  /* 0x000000dc001e7202 */ /* 0x010fe40000000f00 */
[----:B------:R3:W-:Y:S01]  /*a9e0*/  STL.64 [R1+0x2170], R34 ;  /* 0x0021702201007387 */ /* 0x0007e20000100a00 */
[----:B------:R-:W-:-:S03]  /*a9f0*/  IMAD.WIDE R114, R120, 0x4, R28 ;  /* 0x0000000478727825 */ /* 0x000fc600078e021c */
[----:B------:R-:W-:Y:S01]  /*aa00*/  LDGSTS.E [R2+0x3c008], desc[UR8][R46.64], !P6 ;  /* 0x3c0080002e027fae */ /* 0x000fe2000f121848 */
[----:B------:R-:W-:Y:S01]  /*aa10*/  ISETP.GE.U32.AND P6, PT, R0, 0x7fffff5c, PT ;  /* 0x7fffff5c0000780c */ /* 0x000fe20003fc6070 */
[----:B------:R-:W-:Y:S02]  /*aa20*/  IMAD.SHL.U32 R0, R12, 0x4, RZ ;  /* 0x000000040c007824 */ /* 0x000fe400078e00ff */
[----:B------:R2:W-:Y:S01]  /*aa30*/  STL.64 [R1+0x2178], R56 ;  /* 0x0021783801007387 */ /* 0x0005e20000100a00 */
[----:B------:R-:W-:-:S03]  /*aa40*/  IMAD.WIDE R116, R120, 0x4, R62 ;  /* 0x0000000478747825 */ /* 0x000fc600078e023e */
[----:B------:R4:W-:Y:S01]  /*aa50*/  STL.64 [R1+0x2180], R36 ;  /* 0x0021802401007387 */ /* 0x0009e20000100a00 */
[C---:B------:R-:W-:Y:S01]  /*aa60*/  IMAD.WIDE R16, R0.reuse, 0x4, R28 ;  /* 0x0000000400107825 */ /* 0x040fe200078e021c */
[----:B---3--:R-:W-:Y:S02]  /*aa70*/  MOV R34, R172 ;  /* 0x000000ac00227202 */ /* 0x008fe40000000f00 */
[----:B------:R3:W-:Y:S01]  /*aa80*/  STL.64 [R1+0x2188], R38 ;  /* 0x0021882601007387 */ /* 0x0007e20000100a00 */
[----:B------:R-:W-:-:S03]  /*aa90*/  IMAD.WIDE R10, R0, 0x4, R62 ;  /* 0x00000004000a7825 */ /* 0x000fc600078e023e */
[----:B------:R1:W-:Y:S01]  /*aaa0*/  STL.64 [R1+0x2190], R40 ;  /* 0x0021902801007387 */ /* 0x0003e20000100a00 */
[C---:B------:R-:W-:Y:S01]  /*aab0*/  IMAD.WIDE R8, R0.reuse, 0x4, R24 ;  /* 0x0000000400087825 */ /* 0x040fe200078e0218 */
[----:B--2---:R-:W-:Y:S02]  /*aac0*/  MOV R57, R181 ;  /* 0x000000b500397202 */ /* 0x004fe40000000f00 */
[----:B------:R-:W-:Y:S01]  /*aad0*/  STL.64 [R1+0x2198], R58 ;  /* 0x0021983a01007387 */ /* 0x000fe20000100a00 */
[----:B------:R-:W-:Y:S01]  /*aae0*/  IMAD.WIDE R4, R0, 0x4, R26 ;  /* 0x0000000400047825 */ /* 0x000fe200078e021a */
[----:B----4-:R-:W-:Y:S02]  /*aaf0*/  MOV R36, R176 ;  /* 0x000000b000247202 */ /* 0x010fe40000000f00 */
[----:B------:R2:W-:Y:S01]  /*ab00*/  STL.64 [R1+0x21a0], R42 ;  /* 0x0021a02a01007387 */ /* 0x0005e20000100a00 */
[----:B------:R-:W-:Y:S01]  /*ab10*/  VIADD R0, R14, 0xffffffd9 ;  /* 0xffffffd90e007836 */ /* 0x000fe20000000000 */
[----:B---3--:R-:W-:Y:S01]  /*ab20*/  MOV R39, R175 ;  /* 0x000000af00277202 */ /* 0x008fe20000000f00 */
[----:B------:R-:W3:Y:S01]  /*ab30*/  LDC R14, c[0x0][0x230] ;  /* 0x00008c00ff0e7b82 */ /* 0x000ee20000000800 */
[----:B------:R-:W-:Y:S01]  /*ab40*/  STL.64 [R1+0x21a8], R44 ;  /* 0x0021a82c01007387 */ /* 0x000fe20000100a00 */
[----:B------:R-:W-:Y:S01]  /*ab50*/  IMAD.WIDE R118, R120, 0x4, R24 ;  /* 0x0000000478767825 */ /* 0x000fe200078e0218 */
[----:B-1----:R-:W-:-:S02]  /*ab60*/  MOV R40, R164 ;  /* 0x000000a400287202 */ /* 0x002fc40000000f00 */
[----:B------:R1:W-:Y:S01]  /*ab70*/  LDGSTS.E [R2+0x3000c], desc[UR8][R60.64], !P5 ;  /* 0x3000c0003c027fae */ /* 0x0003e2000e921848 */
[----:B------:R-:W-:-:S03]  /*ab80*/  IMAD.WIDE R120, R120, 0x4, R26 ;  /* 0x0000000478787825 */ /* 0x000fc600078e021a */
[----:B------:R-:W-:Y:S01]  /*ab90*/  STL.64 [R1+0x21b0], R46 ;  /* 0x0021b02e01007387 */ /* 0x000fe20000100a00 */
[C---:B------:R-:W-:Y:S01]  /*aba0*/  IMAD.WIDE R122, R128.reuse, 0x4, R28 ;  /* 0x00000004807a7825 */ /* 0x040fe200078e021c */
[----:B--2---:R-:W-:Y:S02]  /*abb0*/  MOV R43, R191 ;  /* 0x000000bf002b7202 */ /* 0x004fe40000000f00 */
[----:B------:R-:W-:Y:S01]  /*abc0*/  LDGSTS.E [R2+0x3400c], desc[UR8][R50.64], !P5 ;  /* 0x3400c00032027fae */ /* 0x000fe2000e921848 */
[----:B------:R-:W-:-:S03]  /*abd0*/  IMAD.WIDE R124, R128, 0x4, R62 ;  /* 0x00000004807c7825 */ /* 0x000fc600078e023e */
[----:B------:R1:W-:Y:S01]  /*abe0*/  STL.64 [R1+0x21b8], R60 ;  /* 0x0021b83c01007387 */ /* 0x0003e20000100a00 */
[----:B------:R-:W-:-:S03]  /*abf0*/  IMAD.WIDE R126, R128, 0x4, R24 ;  /* 0x00000004807e7825 */ /* 0x000fc600078e0218 */
[----:B------:R-:W-:Y:S01]  /*ac00*/  LDGSTS.E [R2+0x3800c], desc[UR8][R52.64], !P5 ;  /* 0x3800c00034027fae */ /* 0x000fe2000e921848 */
[----:B------:R-:W-:-:S03]  /*ac10*/  IMAD.WIDE R128, R128, 0x4, R26 ;  /* 0x0000000480807825 */ /* 0x000fc600078e021a */
[----:B------:R-:W-:Y:S01]  /*ac20*/  STL.64 [R1+0x21c0], R50 ;  /* 0x0021c03201007387 */ /* 0x000fe20000100a00 */
[----:B------:R-:W-:-:S03]  /*ac30*/  IMAD.WIDE R130, R136, 0x4, R28 ;  /* 0x0000000488827825 */ /* 0x000fc600078e021c */
[----:B------:R2:W-:Y:S01]  /*ac40*/  LDGSTS.E [R2+0x3c00c], desc[UR8][R54.64], !P5 ;  /* 0x3c00c00036027fae */ /* 0x0005e2000e921848 */
[----:B------:R-:W-:Y:S01]  /*ac50*/  ISETP.GE.U32.AND P5, PT, R6, 0x7fffff5b, PT ;  /* 0x7fffff5b0600780c */ /* 0x000fe20003fa6070 */
[----:B------:R-:W-:Y:S01]  /*ac60*/  IMAD R6, R12, 0x5, RZ ;  /* 0x000000050c067824 */ /* 0x000fe200078e02ff */
[----:B-1----:R-:W-:Y:S01]  /*ac70*/  MOV R61, R171 ;  /* 0x000000ab003d7202 */ /* 0x002fe20000000f00 */
[----:B------:R-:W-:Y:S01]  /*ac80*/  STL.64 [R1+0x21c8], R52 ;  /* 0x0021c83401007387 */ /* 0x000fe20000100a00 */
[----:B------:R-:W-:-:S03]  /*ac90*/  IMAD.WIDE R132, R136, 0x4, R62 ;  /* 0x0000000488847825 */ /* 0x000fc600078e023e */
[----:B------:R2:W-:Y:S01]  /*aca0*/  STL.64 [R1+0x21d8], R2 ;  /* 0x0021d80201007387 */ /* 0x0005e20000100a00 */
[----:B------:R-:W-:-:S03]  /*acb0*/  IMAD.WIDE R134, R136, 0x4, R24 ;  /* 0x0000000488867825 */ /* 0x000fc600078e0218 */
[----:B------:R-:W-:Y:S01]  /*acc0*/  STL.64 [R1+0x21d0], R54 ;  /* 0x0021d03601007387 */ /* 0x000fe20000100a00 */
[----:B------:R-:W-:-:S03]  /*acd0*/  IMAD.WIDE R136, R136, 0x4, R26 ;  /* 0x0000000488887825 */ /* 0x000fc600078e021a */
[----:B------:R1:W-:Y:S01]  /*ace0*/  LDGSTS.E [R23], desc[UR8][R16.64], !P3 ;  /* 0x0000000010177fae */ /* 0x0003e2000d921848 */
[----:B------:R-:W-:-:S03]  /*acf0*/  IMAD.WIDE R138, R144, 0x4, R28 ;  /* 0x00000004908a7825 */ /* 0x000fc600078e021c */
[----:B------:R1:W-:Y:S01]  /*ad00*/  STL.64 [R1+0x410], R16 ;  /* 0x0004101001007387 */ /* 0x0003e20000100a00 */
[----:B--2---:R-:W-:-:S03]  /*ad10*/  IMAD.WIDE R2, R6, 0x4, R26 ;  /* 0x0000000406027825 */ /* 0x004fc600078e021a */
[----:B------:R2:W-:Y:S01]  /*ad20*/  LDGSTS.E [R23+0x4000], desc[UR8][R10.64], !P3 ;  /* 0x040000000a177fae */ /* 0x0005e2000d921848 */
[----:B------:R-:W-:-:S03]  /*ad30*/  IMAD.WIDE R140, R144, 0x4, R62 ;  /* 0x00000004908c7825 */ /* 0x000fc600078e023e */
[----:B------:R2:W-:Y:S01]  /*ad40*/  STL.64 [R1+0x408], R10 ;  /* 0x0004080a01007387 */ /* 0x0005e20000100a00 */
[----:B------:R-:W-:-:S03]  /*ad50*/  IMAD.WIDE R142, R144, 0x4, R24 ;  /* 0x00000004908e7825 */ /* 0x000fc600078e0218 */
[----:B------:R4:W-:Y:S01]  /*ad60*/  LDGSTS.E [R23+0x8000], desc[UR8][R8.64], !P3 ;  /* 0x0800000008177fae */ /* 0x0009e2000d921848 */
[----:B------:R-:W-:Y:S01]  /*ad70*/  IMAD.WIDE R144, R144, 0x4, R26 ;  /* 0x0000000490907825 */ /* 0x000fe200078e021a */
[----:B-1----:R-:W-:Y:S02]  /*ad80*/  MOV R16, R192 ;  /* 0x000000c000107202 */ /* 0x002fe40000000f00 */
[----:B------:R4:W-:Y:S01]  /*ad90*/  STL.64 [R1+0x400], R8 ;  /* 0x0004000801007387 */ /* 0x0009e20000100a00 */
[----:B------:R-:W-:-:S03]  /*ada0*/  IMAD.WIDE R146, R152, 0x4, R28 ;  /* 0x0000000498927825 */ /* 0x000fc600078e021c */
[----:B------:R1:W-:Y:S01]  /*adb0*/  LDGSTS.E [R23+0xc000], desc[UR8][R4.64], !P3 ;  /* 0x0c00000004177fae */ /* 0x0003e2000d921848 */
[----:B--2---:R-:W-:Y:S01]  /*adc0*/  IMAD.WIDE R10, R6, 0x4, R28 ;  /* 0x00000004060a7825 */ /* 0x004fe200078e021c */
[----:B------:R-:W-:Y:S02]  /*add0*/  ISETP.GE.U32.AND P3, PT, R0, 0x7fffff5a, PT ;  /* 0x7fffff5a0000780c */ /* 0x000fe40003f66070 */
[----:B------:R1:W-:Y:S01]  /*ade0*/  STL.64 [R1+0x3f8], R4 ;  /* 0x0003f80401007387 */ /* 0x0003e20000100a00 */
[----:B------:R-:W-:Y:S02]  /*adf0*/  IMAD R0, R12, 0x6, RZ ;  /* 0x000000060c007824 */ /* 0x000fe400078e02ff */
[--C-:B------:R-:W-:Y:S01]  /*ae00*/  IMAD.WIDE R148, R152, 0x4, R62.reuse ;  /* 0x0000000498947825 */ /* 0x100fe200078e023e */
[----:B------:R2:W-:Y:S03]  /*ae10*/  STL.64 [R1+0x3f0], R10 ;  /* 0x0003f00a01007387 */ /* 0x0005e60000100a00 */
[----:B----4-:R-:W-:Y:S01]  /*ae20*/  IMAD.WIDE R8, R6, 0x4, R62 ;  /* 0x0000000406087825 */ /* 0x010fe200078e023e */
[----:B------:R2:W-:Y:S03]  /*ae30*/  LDGSTS.E [R23+0x4], desc[UR8][R10.64], !P0 ;  /* 0x000040000a177fae */ /* 0x0005e6000c121848 */
[--C-:B------:R-:W-:Y:S01]  /*ae40*/  IMAD.WIDE R150, R152, 0x4, R24.reuse ;  /* 0x0000000498967825 */ /* 0x100fe200078e0218 */
[----:B------:R4:W-:Y:S03]  /*ae50*/  STL.64 [R1+0x3e8], R8 ;  /* 0x0003e80801007387 */ /* 0x0009e60000100a00 */
[----:B-1----:R-:W-:Y:S01]  /*ae60*/  IMAD.WIDE R4, R6, 0x4, R24 ;  /* 0x0000000406047825 */ /* 0x002fe200078e0218 */
[----:B------:R4:W-:Y:S03]  /*ae70*/  LDGSTS.E [R23+0x4004], desc[UR8][R8.64], !P0 ;  /* 0x0400400008177fae */ /* 0x0009e6000c121848 */
[----:B------:R-:W-:Y:S01]  /*ae80*/  VIADD R6, R7, 0xffffffd8 ;  /* 0xffffffd807067836 */ /* 0x000fe20000000000 */
[----:B------:R1:W-:Y:S01]  /*ae90*/  STL.64 [R1+0x3e0], R4 ;  /* 0x0003e00401007387 */ /* 0x0003e20000100a00 */
[----:B------:R-:W3:Y:S01]  /*aea0*/  LDC R7, c[0x0][0x230] ;  /* 0x00008c00ff077b82 */ /* 0x000ee20000000800 */
[----:B--2---:R-:W-:-:S02]  /*aeb0*/  IMAD.WIDE R10, R0, 0x4, R28 ;  /* 0x00000004000a7825 */ /* 0x004fc400078e021c */
[----:B------:R1:W-:Y:S02]  /*aec0*/  LDGSTS.E [R23+0x8004], desc[UR8][R4.64], !P0 ;  /* 0x0800400004177fae */ /* 0x0003e4000c121848 */
[----:B------:R-:W-:Y:S02]  /*aed0*/  IMAD.WIDE R152, R152, 0x4, R26 ;  /* 0x0000000498987825 */ /* 0x000fe400078e021a */
[----:B------:R2:W-:Y:S02]  /*aee0*/  STL.64 [R1+0x3d8], R2 ;  /* 0x0003d80201007387 */ /* 0x0005e40000100a00 */
[----:B----4-:R-:W-:Y:S02]  /*aef0*/  IMAD.WIDE R8, R0, 0x4, R62 ;  /* 0x0000000400087825 */ /* 0x010fe400078e023e */
[----:B------:R2:W-:Y:S01]  /*af00*/  LDGSTS.E [R23+0xc004], desc[UR8][R2.64], !P0 ;  /* 0x0c00400002177fae */ /* 0x0005e2000c121848 */
[----:B------:R-:W-:Y:S01]  /*af10*/  ISETP.GE.U32.AND P0, PT, R6, 0x7fffff59, PT ;  /* 0x7fffff590600780c */ /* 0x000fe20003f06070 */
[----:B------:R-:W-:-:S02]  /*af20*/  IMAD R6, R12, 0x7, RZ ;  /* 0x000000070c067824 */ /* 0x000fc400078e02ff */
[----:B-1----:R-:W-:Y:S01]  /*af30*/  IMAD.WIDE R4, R0, 0x4, R24 ;  /* 0x0000000400047825 */ /* 0x002fe200078e0218 */
[----:B------:R1:W-:Y:S03]  /*af40*/  STL.64 [R1+0x3d0], R10 ;  /* 0x0003d00a01007387 */ /* 0x0003e60000100a00 */
[----:B------:R-:W-:Y:S01]  /*af50*/  IMAD.WIDE R154, R160, 0x4, R28 ;  /* 0x00000004a09a7825 */ /* 0x000fe200078e021c */
[----:B------:R1:W-:Y:S03]  /*af60*/  LDGSTS.E [R23+0x8], desc[UR8][R10.64], !P2 ;  /* 0x000080000a177fae */ /* 0x0003e6000d121848 */
[----:B--2---:R-:W-:Y:S01]  /*af70*/  IMAD.WIDE R2, R0, 0x4, R26 ;  /* 0x0000000400027825 */ /* 0x004fe200078e021a */
[----:B------:R-:W-:Y:S01]  /*af80*/  IADD3 R0, R13, -0x45, RZ ;  /* 0xffffffbb0d007810 */ /* 0x000fe20007ffe0ff */
[----:B------:R2:W-:Y:S01]  /*af90*/  STL.64 [R1+0x3c8], R8 ;  /* 0x0003c80801007387 */ /* 0x0005e20000100a00 */
[----:B------:R-:W4:Y:S01]  /*afa0*/  LDC R13, c[0x0][0x230] ;  /* 0x00008c00ff0d7b82 */ /* 0x000f220000000800 */
[----:B------:R-:W-:-:S02]  /*afb0*/  IMAD.WIDE R156, R160, 0x4, R62 ;  /* 0x00000004a09c7825 */ /* 0x000fc400078e023e */
[----:B------:R2:W-:Y:S02]  /*afc0*/  LDGSTS.E [R23+0x4008], desc[UR8][R8.64], !P2 ;  /* 0x0400800008177fae */ /* 0x0005e4000d121848 */
[----:B------:R-:W-:Y:S02]  /*afd0*/  IMAD.WIDE R158, R160, 0x4, R24 ;  /* 0x00000004a09e7825 */ /* 0x000fe400078e0218 */
[----:B------:R3:W-:Y:S02]  /*afe0*/  STL.64 [R1+0x3c0], R4 ;  /* 0x0003c00401007387 */ /* 0x0007e40000100a00 */
[----:B-1----:R-:W-:Y:S02]  /*aff0*/  IMAD.WIDE R10, R6, 0x4, R28 ;  /* 0x00000004060a7825 */ /* 0x002fe400078e021c */
[----:B------:R3:W-:Y:S02]  /*b000*/  LDGSTS.E [R23+0x8008], desc[UR8][R4.64], !P2 ;  /* 0x0800800004177fae */ /* 0x0007e4000d121848 */
[----:B------:R-:W-:-:S02]  /*b010*/  IMAD.WIDE R160, R160, 0x4, R26 ;  /* 0x00000004a0a07825 */ /* 0x000fc400078e021a */
[----:B------:R1:W-:Y:S02]  /*b020*/  STL.64 [R1+0x3b8], R2 ;  /* 0x0003b80201007387 */ /* 0x0003e40000100a00 */
[----:B--2---:R-:W-:Y:S02]  /*b030*/  IMAD.WIDE R8, R6, 0x4, R62 ;  /* 0x0000000406087825 */ /* 0x004fe400078e023e */
[----:B------:R1:W-:Y:S01]  /*b040*/  LDGSTS.E [R23+0xc008], desc[UR8][R2.64], !P2 ;  /* 0x0c00800002177fae */ /* 0x0003e2000d121848 */
[----:B------:R-:W-:Y:S01]  /*b050*/  ISETP.GE.U32.AND P2, PT, R0, 0x7fffff3c, PT ;  /* 0x7fffff3c0000780c */ /* 0x000fe20003f46070 */
[----:B------:R-:W-:Y:S02]  /*b060*/  IMAD R0, R12, 0x24, RZ ;  /* 0x000000240c007824 */ /* 0x000fe400078e02ff */
[----:B---3--:R-:W-:Y:S01]  /*b070*/  IMAD.WIDE R4, R6, 0x4, R24 ;  /* 0x0000000406047825 */ /* 0x008fe200078e0218 */
[----:B------:R2:W-:Y:S03]  /*b080*/  LDGSTS.E [R23+0xc], desc[UR8][R10.64], !P4 ;  /* 0x0000c0000a177fae */ /* 0x0005e6000e121848 */
[----:B------:R-:W-:Y:S01]  /*b090*/  IMAD.MOV.U32 R41, RZ, RZ, R165 ;  /* 0x000000ffff297224 */ /* 0x000fe200078e00a5 */
[----:B------:R2:W-:Y:S01]  /*b0a0*/  STL.64 [R1+0x3b0], R10 ;  /* 0x0003b00a01007387 */ /* 0x0005e20000100a00 */
[----:B------:R-:W-:-:S02]  /*b0b0*/  IMAD.MOV.U32 R46, RZ, RZ, R166 ;  /* 0x000000ffff2e7224 */ /* 0x000fc400078e00a6 */
[----:B-1----:R-:W-:Y:S01]  /*b0c0*/  IMAD.WIDE R2, R6, 0x4, R26 ;  /* 0x0000000406027825 */ /* 0x002fe200078e021a */
[----:B------:R1:W-:Y:S03]  /*b0d0*/  LDGSTS.E [R23+0x400c], desc[UR8][R8.64], !P4 ;  /* 0x0400c00008177fae */ /* 0x0003e6000e121848 */
[----:B------:R-:W-:Y:S01]  /*b0e0*/  VIADD R6, R14, 0xffffffba ;  /* 0xffffffba0e067836 */ /* 0x000fe20000000000 */
[----:B------:R1:W-:Y:S01]  /*b0f0*/  STL.64 [R1+0x3a8], R8 ;  /* 0x0003a80801007387 */ /* 0x0003e20000100a00 */
[----:B------:R-:W3:Y:S01]  /*b100*/  LDC R14, c[0x0][0x230] ;  /* 0x00008c00ff0e7b82 */ /* 0x000ee20000000800 */
[----:B------:R-:W-:Y:S02]  /*b110*/  IMAD.MOV.U32 R47, RZ, RZ, R167 ;  /* 0x000000ffff2f7224 */ /* 0x000fe400078e00a7 */
[----:B------:R4:W-:Y:S01]  /*b120*/  LDGSTS.E [R23+0x800c], desc[UR8][R4.64], !P4 ;  /* 0x0800c00004177fae */ /* 0x0009e2000e121848 */
[----:B--2---:R-:W-:-:S03]  /*b130*/  IMAD.WIDE R10, R0, 0x4, R28 ;  /* 0x00000004000a7825 */ /* 0x004fc600078e021c */
[----:B------:R4:W-:Y:S01]  /*b140*/  STL.64 [R1+0x3a0], R4 ;  /* 0x0003a00401007387 */ /* 0x0009e20000100a00 */
[----:B------:R-:W-:-:S03]  /*b150*/  IMAD.WIDE R164, R168, 0x4, R62 ;  /* 0x00000004a8a47825 */ /* 0x000fc600078e023e */
[----:B------:R2:W-:Y:S01]  /*b160*/  LDGSTS.E [R23+0xc00c], desc[UR8][R2.64], !P4 ;  /* 0x0c00c00002177fae */ /* 0x0005e2000e121848 */
[----:B-1----:R-:W-:Y:S01]  /*b170*/  IMAD.WIDE R8, R0, 0x4, R62 ;  /* 0x0000000400087825 */ /* 0x002fe200078e023e */
[----:B------:R-:W-:Y:S02]  /*b180*/  ISETP.GE.U32.AND P4, PT, R6, 0x7fffff3b, PT ;  /* 0x7fffff3b0600780c */ /* 0x000fe40003f86070 */
[----:B------:R2:W-:Y:S01]  /*b190*/  STL.64 [R1+0x398], R2 ;  /* 0x0003980201007387 */ /* 0x0005e20000100a00 */
[C---:B------:R-:W-:Y:S02]  /*b1a0*/  IMAD R6, R12.reuse, 0x25, RZ ;  /* 0x000000250c067824 */ /* 0x040fe400078e02ff */
[----:B------:R-:W-:Y:S01]  /*b1b0*/  IMAD R176, R12, 0x4d, RZ ;  /* 0x0000004d0cb07824 */ /* 0x000fe200078e02ff */
[----:B------:R1:W-:Y:S01]  /*b1c0*/  LDGSTS.E [R23+0x10000], desc[UR8][R10.64], !P6 ;  /* 0x100000000a177fae */ /* 0x0003e2000f121848 */
[----:B----4-:R-:W-:-:S03]  /*b1d0*/  IMAD.WIDE R4, R0, 0x4, R24 ;  /* 0x0000000400047825 */ /* 0x010fc600078e0218 */
[----:B------:R1:W-:Y:S01]  /*b1e0*/  STL.64 [R1+0x210], R10 ;  /* 0x0002100a01007387 */ /* 0x0003e20000100a00 */
[----:B------:R-:W-:-:S03]  /*b1f0*/  IMAD.WIDE R166, R168, 0x4, R24 ;  /* 0x00000004a8a67825 */ /* 0x000fc600078e0218 */
[----:B------:R4:W-:Y:S01]  /*b200*/  LDGSTS.E [R23+0x14000], desc[UR8][R8.64], !P6 ;  /* 0x1400000008177fae */ /* 0x0009e2000f121848 */
[----:B--2---:R-:W-:-:S03]  /*b210*/  IMAD.WIDE R2, R0, 0x4, R26 ;  /* 0x0000000400027825 */ /* 0x004fc600078e021a */
[----:B------:R4:W-:Y:S01]  /*b220*/  STL.64 [R1+0x208], R8 ;  /* 0x0002080801007387 */ /* 0x0009e20000100a00 */
[----:B------:R-:W-:Y:S02]  /*b230*/  VIADD R0, R7, 0xffffffb9 ;  /* 0xffffffb907007836 */ /* 0x000fe40000000000 */
[----:B------:R-:W2:Y:S01]  /*b240*/  LDC R7, c[0x0][0x230] ;  /* 0x00008c00ff077b82 */ /* 0x000ea20000000800 */
[----:B------:R3:W-:Y:S01]  /*b250*/  LDGSTS.E [R23+0x18000], desc[UR8][R4.64], !P6 ;  /* 0x1800000004177fae */ /* 0x0007e2000f121848 */
[----:B-1----:R-:W-:-:S03]  /*b260*/  IMAD.WIDE R10, R6, 0x4, R28 ;  /* 0x00000004060a7825 */ /* 0x002fc600078e021c */
[----:B------:R3:W-:Y:S01]  /*b270*/  STL.64 [R1+0x200], R4 ;  /* 0x0002000401007387 */ /* 0x0007e20000100a00 */
[----:B------:R-:W-:Y:S02]  /*b280*/  IMAD.MOV.U32 R60, RZ, RZ, R170 ;  /* 0x000000ffff3c7224 */ /* 0x000fe400078e00aa */
[----:B------:R-:W-:Y:S01]  /*b290*/  IMAD.MOV.U32 R48, RZ, RZ, R184 ;  /* 0x000000ffff307224 */ /* 0x000fe200078e00b8 */
[----:B------:R1:W-:Y:S01]  /*b2a0*/  LDGSTS.E [R23+0x1c000], desc[UR8][R2.64], !P6 ;  /* 0x1c00000002177fae */ /* 0x0003e2000f121848 */
[----:B----4-:R-:W-:Y:S01]  /*b2b0*/  IMAD.WIDE R8, R6, 0x4, R62 ;  /* 0x0000000406087825 */ /* 0x010fe200078e023e */
[----:B------:R-:W-:Y:S02]  /*b2c0*/  ISETP.GE.U32.AND P6, PT, R0, 0x7fffff3a, PT ;  /* 0x7fffff3a0000780c */ /* 0x000fe40003fc6070 */
[----:B------:R1:W-:Y:S01]  /*b2d0*/  STL.64 [R1+0x1f8], R2 ;  /* 0x0001f80201007387 */ /* 0x0003e20000100a00 */
[----:B------:R-:W-:Y:S02]  /*b2e0*/  IMAD R0, R12, 0x26, RZ ;  /* 0x000000260c007824 */ /* 0x000fe400078e02ff */
[----:B------:R-:W-:Y:S01]  /*b2f0*/  IMAD.MOV.U32 R35, RZ, RZ, R173 ;  /* 0x000000ffff237224 */ /* 0x000fe200078e00ad */
[----:B------:R4:W-:Y:S01]  /*b300*/  STL.64 [R1+0x1f0], R10 ;  /* 0x0001f00a01007387 */ /* 0x0009e20000100a00 */
[----:B---3--:R-:W-:-:S03]  /*b310*/  IMAD.WIDE R4, R6, 0x4, R24 ;  /* 0x0000000406047825 */ /* 0x008fc600078e0218 */
[----:B------:R4:W-:Y:S01]  /*b320*/  LDGSTS.E [R23+0x10004], desc[UR8][R10.64], !P5 ;  /* 0x100040000a177fae */ /* 0x0009e2000e921848 */
[----:B------:R-:W-:-:S03]  /*b330*/  IMAD.WIDE R170, R176, 0x4, R28 ;  /* 0x00000004b0aa7825 */ /* 0x000fc600078e021c */
[----:B------:R3:W-:Y:S01]  /*b340*/  STL.64 [R1+0x1e8], R8 ;  /* 0x0001e80801007387 */ /* 0x0007e20000100a00 */
[----:B-1----:R-:W-:Y:S01]  /*b350*/  IMAD.WIDE R2, R6, 0x4, R26 ;  /* 0x0000000406027825 */ /* 0x002fe200078e021a */
[----:B------:R-:W-:Y:S02]  /*b360*/  IADD3 R6, R13, -0x48, RZ ;  /* 0xffffffb80d067810 */ /* 0x000fe40007ffe0ff */
[----:B------:R3:W-:Y:S01]  /*b370*/  LDGSTS.E [R23+0x14004], desc[UR8][R8.64], !P5 ;  /* 0x1400400008177fae */ /* 0x0007e2000e921848 */
[----:B------:R-:W1:Y:S01]  /*b380*/  LDC R13, c[0x0][0x230] ;  /* 0x00008c00ff0d7b82 */ /* 0x000e620000000800 */
[----:B------:R-:W-:Y:S02]  /*b390*/  IMAD.MOV.U32 R38, RZ, RZ, R174 ;  /* 0x000000ffff267224 */ /* 0x000fe400078e00ae */
[----:B------:R2:W-:Y:S01]  /*b3a0*/  STL.64 [R1+0x1e0], R4 ;  /* 0x0001e00401007387 */ /* 0x0005e20000100a00 */
[----:B----4-:R-:W-:-:S03]  /*b3b0*/  IMAD.WIDE R10, R0, 0x4, R28 ;  /* 0x00000004000a7825 */ /* 0x010fc600078e021c */
[----:B------:R2:W-:Y:S01]  /*b3c0*/  LDGSTS.E [R23+0x18004], desc[UR8][R4.64], !P5 ;  /* 0x1800400004177fae */ /* 0x0005e2000e921848 */
[----:B------:R-:W-:Y:S02]  /*b3d0*/  IMAD R184, R12, 0x4e, RZ ;  /* 0x0000004e0cb87824 */ /* 0x000fe400078e02ff */
[--C-:B------:R-:W-:Y:S01]  /*b3e0*/  IMAD.WIDE R172, R176, 0x4, R62.reuse ;  /* 0x00000004b0ac7825 */ /* 0x100fe200078e023e */
[----:B------:R4:W-:Y:S03]  /*b3f0*/  STL.64 [R1+0x1d8], R2 ;  /* 0x0001d80201007387 */ /* 0x0009e60000100a00 */
[----:B---3--:R-:W-:Y:S01]  /*b400*/  IMAD.WIDE R8, R0, 0x4, R62 ;  /* 0x0000000400087825 */ /* 0x008fe200078e023e */
[----:B------:R4:W-:Y:S01]  /*b410*/  LDGSTS.E [R23+0x1c004], desc[UR8][R2.64], !P5 ;  /* 0x1c00400002177fae */ /* 0x0009e2000e921848 */
[----:B------:R-:W-:Y:S02]  /*b420*/  ISETP.GE.U32.AND P5, PT, R6, 0x7fffff39, PT ;  /* 0x7fffff390600780c */ /* 0x000fe40003fa6070 */
[----:B------:R-:W-:Y:S01]  /*b430*/  IMAD R6, R12, 0x27, RZ ;  /* 0x000000270c067824 */ /* 0x000fe200078e02ff */
[----:B------:R3:W-:Y:S01]  /*b440*/  STL.64 [R1+0x1d0], R10 ;  /* 0x0001d00a01007387 */ /* 0x0007e20000100a00 */
[----:B--2---:R-:W-:-:S03]  /*b450*/  IMAD.WIDE R4, R0, 0x4, R24 ;  /* 0x0000000400047825 */ /* 0x004fc600078e0218 */
[----:B------:R3:W-:Y:S01]  /*b460*/  LDGSTS.E [R23+0x10008], desc[UR8][R10.64], !P3 ;  /* 0x100080000a177fae */ /* 0x0007e2000d921848 */
[----:B------:R-:W-:Y:S02]  /*b470*/  IMAD.MOV.U32 R37, RZ, RZ, R177 ;  /* 0x000000ffff257224 */ /* 0x000fe400078e00b1 */
[----:B------:R-:W-:Y:S01]  /*b480*/  IMAD.WIDE R174, R176, 0x4, R24 ;  /* 0x00000004b0ae7825 */ /* 0x000fe200078e0218 */
[----:B------:R2:W-:Y:S03]  /*b490*/  STL.64 [R1+0x1c8], R8 ;  /* 0x0001c80801007387 */ /* 0x0005e60000100a00 */
[----:B----4-:R-:W-:Y:S01]  /*b4a0*/  IMAD.WIDE R2, R0, 0x4, R26 ;  /* 0x0000000400027825 */ /* 0x010fe200078e021a */
[----:B------:R2:W-:Y:S03]  /*b4b0*/  LDGSTS.E [R23+0x14008], desc[UR8][R8.64], !P3 ;  /* 0x1400800008177fae */ /* 0x0005e6000d921848 */
[----:B------:R-:W-:Y:S01]  /*b4c0*/  VIADD R0, R14, 0xffffff9b ;  /* 0xffffff9b0e007836 */ /* 0x000fe20000000000 */
[----:B------:R4:W-:Y:S01]  /*b4d0*/  STL.64 [R1+0x1c0], R4 ;  /* 0x0001c00401007387 */ /* 0x0009e20000100a00 */
[----:B------:R-:W1:Y:S01]  /*b4e0*/  LDC R14, c[0x0][0x230] ;  /* 0x00008c00ff0e7b82 */ /* 0x000e620000000800 */
[----:B---3--:R-:W-:-:S02]  /*b4f0*/  IMAD.WIDE R10, R6, 0x4, R28 ;  /* 0x00000004060a7825 */ /* 0x008fc400078e021c */
[----:B------:R4:W-:Y:S02]  /*b500*/  LDGSTS.E [R23+0x18008], desc[UR8][R4.64], !P3 ;  /* 0x1800800004177fae */ /* 0x0009e4000d921848 */
[----:B------:R-:W-:Y:S02]  /*b510*/  IMAD.WIDE R176, R176, 0x4, R26 ;  /* 0x00000004b0b07825 */ /* 0x000fe400078e021a */
[----:B------:R3:W-:Y:S02]  /*b520*/  STL.64 [R1+0x1b8], R2 ;  /* 0x0001b80201007387 */ /* 0x0007e40000100a00 */
[----:B--2---:R-:W-:Y:S02]  /*b530*/  IMAD.WIDE R8, R6, 0x4, R62 ;  /* 0x0000000406087825 */ /* 0x004fe400078e023e */
[----:B------:R3:W-:Y:S01]  /*b540*/  LDGSTS.E [R23+0x1c008], desc[UR8][R2.64], !P3 ;  /* 0x1c00800002177fae */ /* 0x0007e2000d921848 */
[----:B------:R-:W-:Y:S01]  /*b550*/  ISETP.GE.U32.AND P3, PT, R0, 0x7fffff1c, PT ;  /* 0x7fffff1c0000780c */ /* 0x000fe20003f66070 */
[----:B------:R-:W-:-:S02]  /*b560*/  VIADD R0, R7, 0xffffff9a ;  /* 0xffffff9a07007836 */ /* 0x000fc40000000000 */
[C---:B----4-:R-:W-:Y:S01]  /*b570*/  IMAD.WIDE R4, R6.reuse, 0x4, R24 ;  /* 0x0000000406047825 */ /* 0x050fe200078e0218 */
[----:B------:R-:W-:Y:S01]  /*b580*/  STL.64 [R1+0x1b0], R10 ;  /* 0x0001b00a01007387 */ /* 0x000fe20000100a00 */
[----:B------:R-:W2:Y:S02]  /*b590*/  LDC R7, c[0x0][0x230] ;  /* 0x00008c00ff077b82 */ /* 0x000ea40000000800 */
[----:B------:R-:W-:Y:S01]  /*b5a0*/  IMAD.MOV.U32 R32, RZ, RZ, R178 ;  /* 0x000000ffff207224 */ /* 0x000fe200078e00b2 */
[----:B------:R-:W-:Y:S01]  /*b5b0*/  LDGSTS.E [R23+0x1000c], desc[UR8][R10.64], !P0 ;  /* 0x1000c0000a177fae */ /* 0x000fe2000c121848 */
[----:B------:R-:W-:Y:S02]  /*b5c0*/  IMAD.MOV.U32 R33, RZ, RZ, R179 ;  /* 0x000000ffff217224 */ /* 0x000fe400078e00b3 */
[----:B---3--:R-:W-:Y:S01]  /*b5d0*/  IMAD.WIDE R2, R6, 0x4, R26 ;  /* 0x0000000406027825 */ /* 0x008fe200078e021a */
[----:B------:R3:W-:Y:S01]  /*b5e0*/  STL.64 [R1+0x1a8], R8 ;  /* 0x0001a80801007387 */ /* 0x0007e20000100a00 */
[----:B------:R-:W4:Y:S02]  /*b5f0*/  LDC R6, c[0x0][0x230] ;  /* 0x00008c00ff067b82 */ /* 0x000f240000000800 */
[----:B------:R-:W-:Y:S01]  /*b600*/  IMAD.MOV.U32 R56, RZ, RZ, R180 ;  /* 0x000000ffff387224 */ /* 0x000fe200078e00b4 */
[----:B------:R3:W-:Y:S01]  /*b610*/  LDGSTS.E [R23+0x1400c], desc[UR8][R8.64], !P0 ;  /* 0x1400c00008177fae */ /* 0x0007e2000c121848 */
[----:B------:R-:W-:-:S03]  /*b620*/  IMAD.WIDE R178, R184, 0x4, R28 ;  /* 0x00000004b8b27825 */ /* 0x000fc600078e021c */
[----:B------:R1:W-:Y:S01]  /*b630*/  STL.64 [R1+0x1a0], R4 ;  /* 0x0001a00401007387 */ /* 0x0003e20000100a00 */
[----:B------:R-:W-:Y:S02]  /*b640*/  IMAD.MOV.U32 R58, RZ, RZ, R182 ;  /* 0x000000ffff3a7224 */ /* 0x000fe400078e00b6 */
[----:B------:R-:W-:Y:S01]  /*b650*/  IMAD.MOV.U32 R59, RZ, RZ, R183 ;  /* 0x000000ffff3b7224 */ /* 0x000fe200078e00b7 */
[----:B------:R1:W-:Y:S01]  /*b660*/  LDGSTS.E [R23+0x1800c], desc[UR8][R4.64], !P0 ;  /* 0x1800c00004177fae */ /* 0x0003e2000c121848 */
[----:B------:R-:W-:-:S03]  /*b670*/  IMAD.WIDE R180, R184, 0x4, R62 ;  /* 0x00000004b8b47825 */ /* 0x000fc600078e023e */
[----:B------:R1:W-:Y:S01]  /*b680*/  STL.64 [R1+0x198], R2 ;  /* 0x0001980201007387 */ /* 0x0003e20000100a00 */
[----:B---3--:R-:W-:-:S03]  /*b690*/  IMAD.WIDE R8, R250, 0x4, R28 ;  /* 0x00000004fa087825 */ /* 0x008fc600078e021c */
[----:B------:R3:W-:Y:S01]  /*b6a0*/  LDGSTS.E [R23+0x1c00c], desc[UR8][R2.64], !P0 ;  /* 0x1c00c00002177fae */ /* 0x0007e2000c121848 */
[----:B------:R-:W-:Y:S01]  /*b6b0*/  ISETP.GE.U32.AND P0, PT, R0, 0x7fffff1b, PT ;  /* 0x7fffff1b0000780c */ /* 0x000fe20003f06070 */
[----:B------:R-:W-:Y:S01]  /*b6c0*/  IMAD.WIDE R182, R184, 0x4, R24 ;  /* 0x00000004b8b67825 */ /* 0x000fe200078e0218 */
[----:B-1----:R-:W-:Y:S01]  /*b6d0*/  IADD3 R0, R13, -0x67, RZ ;  /* 0xffffff990d007810 */ /* 0x002fe20007ffe0ff */
[----:B------:R1:W-:Y:S01]  /*b6e0*/  LDGSTS.E [R23+0x20000], desc[UR8][R8.64], !P2 ;  /* 0x2000000008177fae */ /* 0x0003e2000d121848 */
[----:B------:R-:W1:Y:S01]  /*b6f0*/  LDC R13, c[0x0][0x230] ;  /* 0x00008c00ff0d7b82 */ /* 0x000e620000000800 */
[----:B------:R-:W-:Y:S02]  /*b700*/  IMAD.WIDE R4, R250, 0x4, R62 ;  /* 0x00000004fa047825 */ /* 0x000fe400078e023e */
[----:B------:R1:W-:Y:S02]  /*b710*/  STL.64 [R1+0x10], R8 ;  /* 0x0000100801007387 */ /* 0x0003e40000100a00 */
[----:B------:R-:W-:-:S02]  /*b720*/  IMAD.WIDE R184, R184, 0x4, R26 ;  /* 0x00000004b8b87825 */ /* 0x000fc400078e021a */
[----:B------:R1:W-:Y:S02]  /*b730*/  LDGSTS.E [R23+0x24000], desc[UR8][R4.64], !P2 ;  /* 0x2400000004177fae */ /* 0x0003e4000d121848 */
[C---:B---3--:R-:W-:Y:S02]  /*b740*/  IMAD.WIDE R2, R250.reuse, 0x4, R24 ;  /* 0x00000004fa027825 */ /* 0x048fe400078e0218 */
[----:B------:R3:W-:Y:S02]  /*b750*/  STL.64 [R1+0x8], R4 ;  /* 0x0000080401007387 */ /* 0x0007e40000100a00 */
[----:B------:R-:W-:Y:S02]  /*b760*/  IMAD.WIDE R250, R250, 0x4, R26 ;  /* 0x00000004fafa7825 */ /* 0x000fe400078e021a */
[----:B------:R3:W-:Y:S02]  /*b770*/  LDGSTS.E [R23+0x28000], desc[UR8][R2.64], !P2 ;  /* 0x2800000002177fae */ /* 0x0007e4000d121848 */
[----:B------:R-:W-:-:S02]  /*b780*/  IMAD R192, R12, 0x4f, RZ ;  /* 0x0000004f0cc07824 */ /* 0x000fc400078e02ff */
[----:B------:R-:W-:Y:S01]  /*b790*/  LDGSTS.E [R23+0x2c000], desc[UR8][R250.64], !P2 ;  /* 0x2c000000fa177fae */ /* 0x000fe2000d121848 */
[----:B------:R-:W-:Y:S01]  /*b7a0*/  ISETP.GE.U32.AND P2, PT, R0, 0x7fffff1a, PT ;  /* 0x7fffff1a0000780c */ /* 0x000fe20003f46070 */
[----:B------:R-:W-:Y:S02]  /*b7b0*/  VIADD R0, R14, 0xffffff98 ;  /* 0xffffff980e007836 */ /* 0x000fe40000000000 */
[----:B------:R-:W-:Y:S01]  /*b7c0*/  LDGSTS.E [R23+0x20004], desc[UR8][R248.64], !P4 ;  /* 0x20004000f8177fae */ /* 0x000fe2000e121848 */
[----:B------:R-:W3:Y:S01]  /*b7d0*/  LDC R14, c[0x0][0x230] ;  /* 0x00008c00ff0e7b82 */ /* 0x000ee20000000800 */
[----:B------:R-:W-:Y:S02]  /*b7e0*/  IMAD.MOV.U32 R42, RZ, RZ, R190 ;  /* 0x000000ffff2a7224 */ /* 0x000fe400078e00be */
[----:B------:R-:W-:Y:S01]  /*b7f0*/  LDGSTS.E [R23+0x24004], desc[UR8][R246.64], !P4 ;  /* 0x24004000f6177fae */ /* 0x000fe2000e121848 */
[----:B------:R-:W-:Y:S02]  /*b800*/  IMAD.MOV.U32 R17, RZ, RZ, R193 ;  /* 0x000000ffff117224 */ /* 0x000fe400078e00c1 */
[----:B------:R-:W-:Y:S01]  /*b810*/  IMAD.WIDE R190, R192, 0x4, R24 ;  /* 0x00000004c0be7825 */ /* 0x000fe200078e0218 */
[----:B------:R-:W-:Y:S03]  /*b820*/  LDGSTS.E [R23+0x28004], desc[UR8][R244.64], !P4 ;  /* 0x28004000f4177fae */ /* 0x000fe6000e121848 */
[----:B------:R-:W-:Y:S01]  /*b830*/  IMAD.WIDE R194, R200, 0x4, R28 ;  /* 0x00000004c8c27825 */ /* 0x000fe200078e021c */
[----:B------:R-:W-:Y:S01]  /*b840*/  LDGSTS.E [R23+0x2c004], desc[UR8][R242.64], !P4 ;  /* 0x2c004000f2177fae */ /* 0x000fe2000e121848 */
[----:B------:R-:W-:-:S02]  /*b850*/  ISETP.GE.U32.AND P4, PT, R0, 0x7fffff19, PT ;  /* 0x7fffff190000780c */ /* 0x000fc40003f86070 */
[----:B----4-:R-:W-:Y:S01]  /*b860*/  VIADD R0, R6, 0xfffffff7 ;  /* 0xfffffff706007836 */ /* 0x010fe20000000000 */
[----:B------:R-:W-:Y:S01]  /*b870*/  LDGSTS.E [R23+0x20008], desc[UR8][R240.64], !P6 ;  /* 0x20008000f0177fae */ /* 0x000fe2000f121848 */
[----:B------:R-:W4:Y:S01]  /*b880*/  LDC R6, c[0x0][0x230] ;  /* 0x00008c00ff067b82 */ /* 0x000f220000000800 */
[C---:B------:R-:W-:Y:S02]  /*b890*/  IMAD.WIDE R196, R200.reuse, 0x4, R62 ;  /* 0x00000004c8c47825 */ /* 0x040fe400078e023e */
[----:B------:R-:W-:Y:S02]  /*b8a0*/  LDGSTS.E [R23+0x24008], desc[UR8][R238.64], !P6 ;  /* 0x24008000ee177fae */ /* 0x000fe4000f121848 */
[C---:B------:R-:W-:Y:S02]  /*b8b0*/  IMAD.WIDE R198, R200.reuse, 0x4, R24 ;  /* 0x00000004c8c67825 */ /* 0x040fe400078e0218 */
[----:B------:R-:W-:Y:S02]  /*b8c0*/  LDGSTS.E [R23+0x28008], desc[UR8][R236.64], !P6 ;  /* 0x28008000ec177fae */ /* 0x000fe4000f121848 */
[----:B------:R-:W-:-:S02]  /*b8d0*/  IMAD.WIDE R200, R200, 0x4, R26 ;  /* 0x00000004c8c87825 */ /* 0x000fc400078e021a */
[----:B------:R-:W-:Y:S01]  /*b8e0*/  LDGSTS.E [R23+0x2c008], desc[UR8][R234.64], !P6 ;  /* 0x2c008000ea177fae */ /* 0x000fe2000f121848 */
[----:B------:R-:W-:Y:S01]  /*b8f0*/  ISETP.GE.U32.AND P6, PT, R0, 0x7fffff78, PT ;  /* 0x7fffff780000780c */ /* 0x000fe20003fc6070 */
[C---:B------:R-:W-:Y:S01]  /*b900*/  IMAD.WIDE R202, R208.reuse, 0x4, R28 ;  /* 0x00000004d0ca7825 */ /* 0x040fe200078e021c */
[----:B--2---:R-:W-:Y:S01]  /*b910*/  IADD3 R0, R7, -0xa, RZ ;  /* 0xfffffff607007810 */ /* 0x004fe20007ffe0ff */
[----:B------:R-:W-:Y:S01]  /*b920*/  LDGSTS.E [R23+0x2000c], desc[UR8][R232.64], !P5 ;  /* 0x2000c000e8177fae */ /* 0x000fe2000e921848 */
[----:B------:R-:W2:Y:S01]  /*b930*/  LDC R7, c[0x0][0x230] ;  /* 0x00008c00ff077b82 */ /* 0x000ea20000000800 */
[C---:B------:R-:W-:Y:S02]  /*b940*/  IMAD.WIDE R204, R208.reuse, 0x4, R62 ;  /* 0x00000004d0cc7825 */ /* 0x040fe400078e023e */
[----:B------:R-:W-:Y:S02]  /*b950*/  LDGSTS.E [R23+0x2400c], desc[UR8][R230.64], !P5 ;  /* 0x2400c000e6177fae */ /* 0x000fe4000e921848 */
[----:B------:R-:W-:-:S02]  /*b960*/  IMAD.WIDE R206, R208, 0x4, R24 ;  /* 0x00000004d0ce7825 */ /* 0x000fc400078e0218 */
[----:B------:R-:W-:Y:S02]  /*b970*/  LDGSTS.E [R23+0x2800c], desc[UR8][R226.64], !P5 ;  /* 0x2800c000e2177fae */ /* 0x000fe4000e921848 */
[----:B------:R-:W-:Y:S02]  /*b980*/  IMAD.WIDE R208, R208, 0x4, R26 ;  /* 0x00000004d0d07825 */ /* 0x000fe400078e021a */
[----:B------:R-:W-:Y:S01]  /*b990*/  LDGSTS.E [R23+0x2c00c], desc[UR8][R64.64], !P5 ;  /* 0x2c00c00040177fae */ /* 0x000fe2000e921848 */
[----:B------:R-:W-:Y:S01]  /*b9a0*/  ISETP.GE.U32.AND P5, PT, R0, 0x7fffff77, PT ;  /* 0x7fffff770000780c */ /* 0x000fe20003fa6070 */
[----:B-1----:R-:W-:Y:S02]  /*b9b0*/  VIADD R0, R13, 0xfffffff5 ;  /* 0xfffffff50d007836 */ /* 0x002fe40000000000 */
[----:B------:R-:W1:Y:S01]  /*b9c0*/  LDC R13, c[0x0][0x230] ;  /* 0x00008c00ff0d7b82 */ /* 0x000e620000000800 */
[----:B------:R-:W-:Y:S01]  /*b9d0*/  LDGSTS.E [R23+0x30000], desc[UR8][R66.64], !P3 ;  /* 0x3000000042177fae */ /* 0x000fe2000d921848 */
[----:B------:R-:W-:-:S03]  /*b9e0*/  IMAD.WIDE R210, R216, 0x4, R28 ;  /* 0x00000004d8d27825 */ /* 0x000fc600078e021c */
[----:B------:R-:W-:Y:S01]  /*b9f0*/  LDGSTS.E [R23+0x34000], desc[UR8][R68.64], !P3 ;  /* 0x3400000044177fae */ /* 0x000fe2000d921848 */
[----:B------:R-:W-:-:S03]  /*ba00*/  IMAD.WIDE R212, R216, 0x4, R62 ;  /* 0x00000004d8d47825 */ /* 0x000fc600078e023e */
[----:B------:R-:W-:Y:S01]  /*ba10*/  LDGSTS.E [R23+0x38000], desc[UR8][R70.64], !P3 ;  /* 0x3800000046177fae */ /* 0x000fe2000d921848 */
[----:B------:R-:W-:-:S03]  /*ba20*/  IMAD.WIDE R214, R216, 0x4, R24 ;  /* 0x00000004d8d67825 */ /* 0x000fc600078e0218 */
[----:B------:R-:W-:Y:S01]  /*ba30*/  LDGSTS.E [R23+0x3c000], desc[UR8][R72.64], !P3 ;  /* 0x3c00000048177fae */ /* 0x000fe2000d921848 */
[----:B------:R-:W-:Y:S01]  /*ba40*/  ISETP.GE.U32.AND P3, PT, R0, 0x7fffff76, PT ;  /* 0x7fffff760000780c */ /* 0x000fe20003f66070 */
[----:B----4-:R-:W-:Y:S02]  /*ba50*/  VIADD R0, R6, 0xfffffff4 ;  /* 0xfffffff406007836 */ /* 0x010fe40000000000 */
[----:B------:R-:W-:Y:S01]  /*ba60*/  LDGSTS.E [R23+0x30004], desc[UR8][R74.64], !P0 ;  /* 0x300040004a177fae */ /* 0x000fe2000c121848 */
[----:B------:R-:W-:-:S03]  /*ba70*/  IMAD.WIDE R216, R216, 0x4, R26 ;  /* 0x00000004d8d87825 */ /* 0x000fc600078e021a */
[----:B------:R-:W-:Y:S01]  /*ba80*/  LDGSTS.E [R23+0x34004], desc[UR8][R76.64], !P0 ;  /* 0x340040004c177fae */ /* 0x000fe2000c121848 */
[----:B------:R-:W-:Y:S02]  /*ba90*/  IMAD.MOV.U32 R44, RZ, RZ, R218 ;  /* 0x000000ffff2c7224 */ /* 0x000fe400078e00da */
[----:B-1----:R-:W-:Y:S01]  /*baa0*/  VIADD R6, R13, 0xffffffd6 ;  /* 0xffffffd60d067836 */ /* 0x002fe20000000000 */
[----:B------:R-:W-:Y:S01]  /*bab0*/  LDGSTS.E [R23+0x38004], desc[UR8][R78.64], !P0 ;  /* 0x380040004e177fae */ /* 0x000fe2000c121848 */
[----:B------:R-:W1:Y:S01]  /*bac0*/  LDC R13, c[0x0][0x230] ;  /* 0x00008c00ff0d7b82 */ /* 0x000e620000000800 */
[----:B------:R-:W-:Y:S02]  /*bad0*/  IMAD.MOV.U32 R45, RZ, RZ, R219 ;  /* 0x000000ffff2d7224 */ /* 0x000fe400078e00db */
[----:B------:R-:W-:Y:S01]  /*bae0*/  LDGSTS.E [R23+0x3c004], desc[UR8][R80.64], !P0 ;  /* 0x3c00400050177fae */ /* 0x000fe2000c121848 */
[----:B------:R-:W-:Y:S01]  /*baf0*/  ISETP.GE.U32.AND P0, PT, R0, 0x7fffff75, PT ;  /* 0x7fffff750000780c */ /* 0x000fe20003f06070 */
[----:B------:R-:W-:Y:S01]  /*bb00*/  IMAD.MOV.U32 R31, RZ, RZ, R221 ;  /* 0x000000ffff1f7224 */ /* 0x000fe200078e00dd */
[----:B--2---:R-:W-:Y:S01]  /*bb10*/  IADD3 R0, R7, -0x29, RZ ;  /* 0xffffffd707007810 */ /* 0x004fe20007ffe0ff */
[----:B------:R-:W-:Y:S01]  /*bb20*/  LDGSTS.E [R23+0x30008], desc[UR8][R82.64], !P2 ;  /* 0x3000800052177fae */ /* 0x000fe2000d121848 */
[----:B------:R-:W2:Y:S01]  /*bb30*/  LDC R7, c[0x0][0x230] ;  /* 0x00008c00ff077b82 */ /* 0x000ea20000000800 */
[----:B------:R-:W-:-:S02]  /*bb40*/  IMAD.WIDE R218, R224, 0x4, R28 ;  /* 0x00000004e0da7825 */ /* 0x000fc400078e021c */
[----:B------:R-:W-:Y:S02]  /*bb50*/  LDGSTS.E [R23+0x34008], desc[UR8][R84.64], !P2 ;  /* 0x3400800054177fae */ /* 0x000fe4000d121848 */
[C---:B------:R-:W-:Y:S02]  /*bb60*/  IMAD.WIDE R220, R224.reuse, 0x4, R62 ;  /* 0x00000004e0dc7825 */ /* 0x040fe400078e023e */
[----:B------:R-:W-:Y:S02]  /*bb70*/  LDGSTS.E [R23+0x38008], desc[UR8][R86.64], !P2 ;  /* 0x3800800056177fae */ /* 0x000fe4000d121848 */
[----:B------:R-:W-:Y:S02]  /*bb80*/  IMAD.WIDE R222, R224, 0x4, R24 ;  /* 0x00000004e0de7825 */ /* 0x000fe400078e0218 */
[----:B------:R-:W-:Y:S01]  /*bb90*/  LDGSTS.E [R23+0x3c008], desc[UR8][R88.64], !P2 ;  /* 0x3c00800058177fae */ /* 0x000fe2000d121848 */
[----:B------:R-:W-:Y:S01]  /*bba0*/  ISETP.GE.U32.AND P2, PT, R0, 0x7fffff58, PT ;  /* 0x7fffff580000780c */ /* 0x000fe20003f46070 */
[----:B------:R-:W-:-:S02]  /*bbb0*/  IMAD.SHL.U32 R0, R12, 0x8, RZ ;  /* 0x000000080c007824 */ /* 0x000fc400078e00ff */
[----:B------:R4:W-:Y:S01]  /*bbc0*/  STL.64 [R1], R2 ;  /* 0x0000000201007387 */ /* 0x0009e20000100a00 */
[----:B------:R-:W-:-:S03]  /*bbd0*/  IMAD.WIDE R224, R224, 0x4, R26 ;  /* 0x00000004e0e07825 */ /* 0x000fc600078e021a */
[----:B------:R-:W-:Y:S01]  /*bbe0*/  LDGSTS.E [R23+0x3000c], desc[UR8][R90.64], !P4 ;  /* 0x3000c0005a177fae */ /* 0x000fe2000e121848 */
[----:B------:R-:W-:-:S03]  /*bbf0*/  IMAD.WIDE R10, R0, 0x4, R28 ;  /* 0x00000004000a7825 */ /* 0x000fc600078e021c */
[----:B------:R-:W-:Y:S01]  /*bc00*/  STL.64 [R1+0x21e0], R250 ;  /* 0x0021e0fa01007387 */ /* 0x000fe20000100a00 */
[----:B------:R-:W-:-:S03]  /*bc10*/  IMAD.WIDE R8, R0, 0x4, R62 ;  /* 0x0000000400087825 */ /* 0x000fc600078e023e */
[----:B------:R-:W-:Y:S01]  /*bc20*/  LDGSTS.E [R23+0x3400c], desc[UR8][R92.64], !P4 ;  /* 0x3400c0005c177fae */ /* 0x000fe2000e121848 */
[----:B---3--:R-:W-:-:S03]  /*bc30*/  IMAD.WIDE R4, R0, 0x4, R24 ;  /* 0x0000000400047825 */ /* 0x008fc600078e0218 */
[----:B------:R-:W-:Y:S01]  /*bc40*/  STL.64 [R1+0x21e8], R248 ;  /* 0x0021e8f801007387 */ /* 0x000fe20000100a00 */
[----:B----4-:R-:W-:Y:S01]  /*bc50*/  IMAD.WIDE R2, R0, 0x4, R26 ;  /* 0x0000000400027825 */ /* 0x010fe200078e021a */
[----:B------:R-:W-:Y:S02]  /*bc60*/  IADD3 R0, R14, -0x2b, RZ ;  /* 0xffffffd50e007810 */ /* 0x000fe40007ffe0ff */
[----:B------:R-:W3:Y:S01]  /*bc70*/  LDC R14, c[0x0][0x230] ;  /* 0x00008c00ff0e7b82 */ /* 0x000ee20000000800 */
[----:B------:R-:W-:Y:S04]  /*bc80*/  LDGSTS.E [R23+0x3800c], desc[UR8][R94.64], !P4 ;  /* 0x3800c0005e177fae */ /* 0x000fe8000e121848 */
[----:B------:R-:W-:Y:S04]  /*bc90*/  STL.64 [R1+0x21f0], R246 ;  /* 0x0021f0f601007387 */ /* 0x000fe80000100a00 */
[----:B------:R-:W-:Y:S01]  /*bca0*/  LDGSTS.E [R23+0x3c00c], desc[UR8][R96.64], !P4 ;  /* 0x3c00c00060177fae */ /* 0x000fe2000e121848 */
[----:B------:R-:W-:Y:S01]  /*bcb0*/  ISETP.GE.U32.AND P4, PT, R6, 0x7fffff57, PT ;  /* 0x7fffff570600780c */ /* 0x000fe20003f86070 */
[----:B------:R-:W-:-:S02]  /*bcc0*/  IMAD R6, R12, 0x9, RZ ;  /* 0x000000090c067824 */ /* 0x000fc400078e02ff */
[----:B------:R-:W-:Y:S04]  /*bcd0*/  STL.64 [R1+0x21f8], R244 ;  /* 0x0021f8f401007387 */ /* 0x000fe80000100a00 */
[----:B------:R-:W-:Y:S04]  /*bce0*/  STL.64 [R1+0x2200], R242 ;  /* 0x002200f201007387 */ /* 0x000fe80000100a00 */
[----:B------:R4:W-:Y:S04]  /*bcf0*/  STL.64 [R1+0x390], R10 ;  /* 0x0003900a01007387 */ /* 0x0009e80000100a00 */
[----:B------:R4:W-:Y:S04]  /*bd00*/  LDGSTS.E [R22], desc[UR8][R10.64], !P6 ;  /* 0x000000000a167fae */ /* 0x0009e8000f121848 */
[----:B------:R1:W-:Y:S04]  /*bd10*/  STL.64 [R1+0x388], R8 ;  /* 0x0003880801007387 */ /* 0x0003e80000100a00 */
[----:B------:R1:W-:Y:S04]  /*bd20*/  LDGSTS.E [R22+0x4000], desc[UR8][R8.64], !P6 ;  /* 0x0400000008167fae */ /* 0x0003e8000f121848 */
[----:B------:R2:W-:Y:S01]  /*bd30*/  STL.64 [R1+0x380], R4 ;  /* 0x0003800401007387 */ /* 0x0005e20000100a00 */
[----:B----4-:R-:W-:-:S03]  /*bd40*/  IMAD.WIDE R10, R6, 0x4, R28 ;  /* 0x00000004060a7825 */ /* 0x010fc600078e021c */
[----:B------:R2:W-:Y:S04]  /*bd50*/  LDGSTS.E [R22+0x8000], desc[UR8][R4.64], !P6 ;  /* 0x0800000004167fae */ /* 0x0005e8000f121848 */
[----:B------:R4:W-:Y:S01]  /*bd60*/  STL.64 [R1+0x378], R2 ;  /* 0x0003780201007387 */ /* 0x0009e20000100a00 */
[----:B-1----:R-:W-:-:S03]  /*bd70*/  IMAD.WIDE R8, R6, 0x4, R62 ;  /* 0x0000000406087825 */ /* 0x002fc600078e023e */
[----:B------:R4:W-:Y:S01]  /*bd80*/  LDGSTS.E [R22+0xc000], desc[UR8][R2.64], !P6 ;  /* 0x0c00000002167fae */ /* 0x0009e2000f121848 */
[----:B------:R-:W-:Y:S01]  /*bd90*/  ISETP.GE.U32.AND P6, PT, R0, 0x7fffff56, PT ;  /* 0x7fffff560000780c */ /* 0x000fe20003fc6070 */
[----:B------:R-:W-:Y:S02]  /*bda0*/  IMAD R0, R12, 0xa, RZ ;  /* 0x0000000a0c007824 */ /* 0x000fe400078e02ff */
[C---:B--2---:R-:W-:Y:S01]  /*bdb0*/  IMAD.WIDE R4, R6.reuse, 0x4, R24 ;  /* 0x0000000406047825 */ /* 0x044fe200078e0218 */
[----:B------:R1:W-:Y:S04]  /*bdc0*/  STL.64 [R1+0x370], R10 ;  /* 0x0003700a01007387 */ /* 0x0003e80000100a00 */
[----:B------:R1:W-:Y:S01]  /*bdd0*/  LDGSTS.E [R22+0x4], desc[UR8][R10.64], !P5 ;  /* 0x000040000a167fae */ /* 0x0003e2000e921848 */
[----:B----4-:R-:W-:-:S03]  /*bde0*/  IMAD.WIDE R2, R6, 0x4, R26 ;  /* 0x0000000406027825 */ /* 0x010fc600078e021a */
[----:B------:R2:W-:Y:S01]  /*bdf0*/  STL.64 [R1+0x368], R8 ;  /* 0x0003680801007387 */ /* 0x0005e20000100a00 */
[----:B------:R-:W-:-:S03]  /*be00*/  VIADD R6, R7, 0xffffffd4 ;  /* 0xffffffd407067836 */ /* 0x000fc60000000000 */
[----:B------:R2:W-:Y:S01]  /*be10*/  LDGSTS.E [R22+0x4004], desc[UR8][R8.64], !P5 ;  /* 0x0400400008167fae */ /* 0x0005e2000e921848 */
[----:B------:R-:W4:Y:S01]  /*be20*/  LDC R7, c[0x0][0x230] ;  /* 0x00008c00ff077b82 */ /* 0x000f220000000800 */
[C---:B-1----:R-:W-:Y:S02]  /*be30*/  IMAD.WIDE R10, R0.reuse, 0x4, R28 ;  /* 0x00000004000a7825 */ /* 0x042fe400078e021c */
[----:B------:R1:W-:Y:S04]  /*be40*/  STL.64 [R1+0x360], R4 ;  /* 0x0003600401007387 */ /* 0x0003e80000100a00 */
[----:B------:R1:W-:Y:S01]  /*be50*/  LDGSTS.E [R22+0x8004], desc[UR8][R4.64], !P5 ;  /* 0x0800400004167fae */ /* 0x0003e2000e921848 */
[----:B--2---:R-:W-:-:S03]  /*be60*/  IMAD.WIDE R8, R0, 0x4, R62 ;  /* 0x0000000400087825 */ /* 0x004fc600078e023e */
[----:B------:R2:W-:Y:S04]  /*be70*/  STL.64 [R1+0x358], R2 ;  /* 0x0003580201007387 */ /* 0x0005e80000100a00 */
[----:B------:R2:W-:Y:S01]  /*be80*/  LDGSTS.E [R22+0xc004], desc[UR8][R2.64], !P5 ;  /* 0x0c00400002167fae */ /* 0x0005e2000e921848 */
[----:B------:R-:W-:Y:S01]  /*be90*/  ISETP.GE.U32.AND P5, PT, R6, 0x7fffff55, PT ;  /* 0x7fffff550600780c */ /* 0x000fe20003fa6070 */
[----:B------:R-:W-:Y:S02]  /*bea0*/  IMAD R6, R12, 0xb, RZ ;  /* 0x0000000b0c067824 */ /* 0x000fe400078e02ff */
[C---:B-1----:R-:W-:Y:S01]  /*beb0*/  IMAD.WIDE R4, R0.reuse, 0x4, R24 ;  /* 0x0000000400047825 */ /* 0x042fe200078e0218 */
[----:B------:R1:W-:Y:S04]  /*bec0*/  STL.64 [R1+0x350], R10 ;  /* 0x0003500a01007387 */ /* 0x0003e80000100a00 */
[----:B------:R1:W-:Y:S01]  /*bed0*/  LDGSTS.E [R22+0x8], desc[UR8][R10.64], !P3 ;  /* 0x000080000a167fae */ /* 0x0003e2000d921848 */
[----:B--2---:R-:W-:-:S03]  /*bee0*/  IMAD.WIDE R2, R0, 0x4, R26 ;  /* 0x0000000400027825 */ /* 0x004fc600078e021a */
[----:B------:R2:W-:Y:S01]  /*bef0*/  STL.64 [R1+0x348], R8 ;  /* 0x0003480801007387 */ /* 0x0005e20000100a00 */
[----:B------:R-:W-:-:S03]  /*bf00*/  VIADD R0, R13, 0xffffffb7 ;  /* 0xffffffb70d007836 */ /* 0x000fc60000000000 */
[----:B------:R2:W-:Y:S01]  /*bf10*/  LDGSTS.E [R22+0x4008], desc[UR8][R8.64], !P3 ;  /* 0x0400800008167fae */ /* 0x0005e2000d921848 */
[----:B------:R-:W4:Y:S03]  /*bf20*/  LDC R13, c[0x0][0x230] ;  /* 0x00008c00ff0d7b82 */ /* 0x000f260000000800 */
[----:B------:R3:W-:Y:S01]  /*bf30*/  STL.64 [R1+0x340], R4 ;  /* 0x0003400401007387 */ /* 0x0007e20000100a00 */
[----:B-1----:R-:W-:-:S03]  /*bf40*/  IMAD.WIDE R10, R6, 0x4, R28 ;  /* 0x00000004060a7825 */ /* 0x002fc600078e021c */
[----:B------:R3:W-:Y:S04]  /*bf50*/  LDGSTS.E [R22+0x8008], desc[UR8][R4.64], !P3 ;  /* 0x0800800004167fae */ /* 0x0007e8000d921848 */
[----:B------:R1:W-:Y:S01]  /*bf60*/  STL.64 [R1+0x338], R2 ;  /* 0x0003380201007387 */ /* 0x0003e20000100a00 */
[----:B--2---:R-:W-:-:S03]  /*bf70*/  IMAD.WIDE R8, R6, 0x4, R62 ;  /* 0x0000000406087825 */ /* 0x004fc600078e023e */
[----:B------:R1:W-:Y:S01]  /*bf80*/  LDGSTS.E [R22+0xc008], desc[UR8][R2.64], !P3 ;  /* 0x0c00800002167fae */ /* 0x0003e2000d921848 */
[----:B------:R-:W-:Y:S01]  /*bf90*/  ISETP.GE.U32.AND P3, PT, R0, 0x7fffff38, PT ;  /* 0x7fffff380000780c */ /* 0x000fe20003f66070 */
[----:B------:R-:W-:Y:S02]  /*bfa0*/  IMAD R0, R12, 0x28, RZ ;  /* 0x000000280c007824 */ /* 0x000fe400078e02ff */
[C---:B---3--:R-:W-:Y:S01]  /*bfb0*/  IMAD.WIDE R4, R6.reuse, 0x4, R24 ;  /* 0x0000000406047825 */ /* 0x048fe200078e0218 */
[----:B------:R2:W-:Y:S04]  /*bfc0*/  STL.64 [R1+0x330], R10 ;  /* 0x0003300a01007387 */ /* 0x0005e80000100a00 */
[----:B------:R2:W-:Y:S01]  /*bfd0*/  LDGSTS.E [R22+0xc], desc[UR8][R10.64], !P0 ;  /* 0x0000c0000a167fae */ /* 0x0005e2000c121848 */
[----:B-1----:R-:W-:Y:S01]  /*bfe0*/  IMAD.WIDE R2, R6, 0x4, R26 ;  /* 0x0000000406027825 */ /* 0x002fe200078e021a */
[----:B------:R-:W-:-:S02]  /*bff0*/  IADD3 R6, R14, -0x4a, RZ ;  /* 0xffffffb60e067810 */ /* 0x000fc40007ffe0ff */
[----:B------:R1:W-:Y:S01]  /*c000*/  STL.64 [R1+0x328], R8 ;  /* 0x0003280801007387 */ /* 0x0003e20000100a00 */
[----:B------:R-:W3:Y:S03]  /*c010*/  LDC R14, c[0x0][0x230] ;  /* 0x00008c00ff0e7b82 */ /* 0x000ee60000000800 */
[----:B------:R1:W-:Y:S01]  /*c020*/  LDGSTS.E [R22+0x400c], desc[UR8][R8.64], !P0 ;  /* 0x0400c00008167fae */ /* 0x0003e2000c121848 */
[----:B--2---:R-:W-:-:S03]  /*c030*/  IMAD.WIDE R10, R0, 0x4, R28 ;  /* 0x00000004000a7825 */ /* 0x004fc600078e021c */
[----:B------:R2:W-:Y:S04]  /*c040*/  STL.64 [R1+0x320], R4 ;  /* 0x0003200401007387 */ /* 0x0005e80000100a00 */
[----:B------:R2:W-:Y:S01]  /*c050*/  LDGSTS.E [R22+0x800c], desc[UR8][R4.64], !P0 ;  /* 0x0800c00004167fae */ /* 0x0005e2000c121848 */
[----:B-1----:R-:W-:-:S03]  /*c060*/  IMAD.WIDE R8, R0, 0x4, R62 ;  /* 0x0000000400087825 */ /* 0x002fc600078e023e */
[----:B------:R1:W-:Y:S04]  /*c070*/  STL.64 [R1+0x318], R2 ;  /* 0x0003180201007387 */ /* 0x0003e80000100a00 */
[----:B------:R1:W-:Y:S01]  /*c080*/  LDGSTS.E [R22+0xc00c], desc[UR8][R2.64], !P0 ;  /* 0x0c00c00002167fae */ /* 0x0003e2000c121848 */
[----:B------:R-:W-:Y:S01]  /*c090*/  ISETP.GE.U32.AND P0, PT, R6, 0x7fffff37, PT ;  /* 0x7fffff370600780c */ /* 0x000fe20003f06070 */
[----:B------:R-:W-:Y:S02]  /*c0a0*/  IMAD R6, R12, 0x29, RZ ;  /* 0x000000290c067824 */ /* 0x000fe400078e02ff */
[C---:B--2---:R-:W-:Y:S01]  /*c0b0*/  IMAD.WIDE R4, R0.reuse, 0x4, R24 ;  /* 0x0000000400047825 */ /* 0x044fe200078e0218 */
[----:B------:R2:W-:Y:S04]  /*c0c0*/  LDGSTS.E [R22+0x10000], desc[UR8][R10.64], !P2 ;  /* 0x100000000a167fae */ /* 0x0005e8000d121848 */
[----:B------:R3:W-:Y:S01]  /*c0d0*/  LDGSTS.E [R22+0x14000], desc[UR8][R8.64], !P2 ;  /* 0x1400000008167fae */ /* 0x0007e2000d121848 */
[----:B-1----:R-:W-:-:S03]  /*c0e0*/  IMAD.WIDE R2, R0, 0x4, R26 ;  /* 0x0000000400027825 */ /* 0x002fc600078e021a */
[----:B------:R2:W-:Y:S01]  /*c0f0*/  STL.64 [R1+0x190], R10 ;  /* 0x0001900a01007387 */ /* 0x0005e20000100a00 */
[----:B----4-:R-:W-:-:S03]  /*c100*/  VIADD R0, R7, 0xffffffb5 ;  /* 0xffffffb507007836 */ /* 0x010fc60000000000 */
[----:B------:R1:W-:Y:S01]  /*c110*/  LDGSTS.E [R22+0x18000], desc[UR8][R4.64], !P2 ;  /* 0x1800000004167fae */ /* 0x0003e2000d121848 */
[----:B------:R-:W4:Y:S03]  /*c120*/  LDC R7, c[0x0][0x230] ;  /* 0x00008c00ff077b82 */ /* 0x000f260000000800 */
[----:B------:R3:W-:Y:S04]  /*c130*/  STL.64 [R1+0x188], R8 ;  /* 0x0001880801007387 */ /* 0x0007e80000100a00 */
[----:B------:R1:W-:Y:S01]  /*c140*/  LDGSTS.E [R22+0x1c000], desc[UR8][R2.64], !P2 ;  /* 0x1c00000002167fae */ /* 0x0003e2000d121848 */
[----:B--2---:R-:W-:Y:S01]  /*c150*/  IMAD.WIDE R10, R6, 0x4, R28 ;  /* 0x00000004060a7825 */ /* 0x004fe200078e021c */
[----:B------:R-:W-:-:S02]  /*c160*/  ISETP.GE.U32.AND P2, PT, R0, 0x7fffff36, PT ;  /* 0x7fffff360000780c */ /* 0x000fc40003f46070 */
[----:B------:R1:W-:Y:S01]  /*c170*/  STL.64 [R1+0x180], R4 ;  /* 0x0001800401007387 */ /* 0x0003e20000100a00 */
[----:B------:R-:W-:Y:S02]  /*c180*/  IMAD R0, R12, 0x2a, RZ ;  /* 0x0000002a0c007824 */ /* 0x000fe400078e02ff */
[C---:B---3--:R-:W-:Y:S01]  /*c190*/  IMAD.WIDE R8, R6.reuse, 0x4, R62 ;  /* 0x0000000406087825 */ /* 0x048fe200078e023e */
[----:B------:R2:W-:Y:S04]  /*c1a0*/  STL.64 [R1+0x178], R2 ;  /* 0x0001780201007387 */ /* 0x0005e80000100a00 */
[----:B------:R3:W-:Y:S01]  /*c1b0*/  STL.64 [R1+0x170], R10 ;  /* 0x0001700a01007387 */ /* 0x0007e20000100a00 */
[----:B-1----:R-:W-:-:S03]  /*c1c0*/  IMAD.WIDE R4, R6, 0x4, R24 ;  /* 0x0000000406047825 */ /* 0x002fc600078e0218 */
[----:B------:R3:W-:Y:S01]  /*c1d0*/  LDGSTS.E [R22+0x10004], desc[UR8][R10.64], !P4 ;  /* 0x100040000a167fae */ /* 0x0007e2000e121848 */
[----:B--2---:R-:W-:-:S03]  /*c1e0*/  IMAD.WIDE R2, R6, 0x4, R26 ;  /* 0x0000000406027825 */ /* 0x004fc600078e021a */
[----:B------:R1:W-:Y:S01]  /*c1f0*/  STL.64 [R1+0x168], R8 ;  /* 0x0001680801007387 */ /* 0x0003e20000100a00 */
[----:B------:R-:W-:-:S03]  /*c200*/  VIADD R6, R13, 0xffffffb4 ;  /* 0xffffffb40d067836 */ /* 0x000fc60000000000 */
[----:B------:R1:W-:Y:S01]  /*c210*/  LDGSTS.E [R22+0x14004], desc[UR8][R8.64], !P4 ;  /* 0x1400400008167fae */ /* 0x0003e2000e121848 */
[----:B------:R-:W2:Y:S01]  /*c220*/  LDC R13, c[0x0][0x230] ;  /* 0x00008c00ff0d7b82 */ /* 0x000ea20000000800 */
[C---:B---3--:R-:W-:Y:S02]  /*c230*/  IMAD.WIDE R10, R0.reuse, 0x4, R28 ;  /* 0x00000004000a7825 */ /* 0x048fe400078e021c */
[----:B------:R3:W-:Y:S04]  /*c240*/  STL.64 [R1+0x160], R4 ;  /* 0x0001600401007387 */ /* 0x0007e80000100a00 */
[----:B------:R3:W-:Y:S01]  /*c250*/  LDGSTS.E [R22+0x18004], desc[UR8][R4.64], !P4 ;  /* 0x1800400004167fae */ /* 0x0007e2000e121848 */
[----:B-1----:R-:W-:-:S03]  /*c260*/  IMAD.WIDE R8, R0, 0x4, R62 ;  /* 0x0000000400087825 */ /* 0x002fc600078e023e */
[----:B------:R1:W-:Y:S04]  /*c270*/  STL.64 [R1+0x158], R2 ;  /* 0x0001580201007387 */ /* 0x0003e80000100a00 */
        /* <DEDUP_REMOVED lines=9> */
[----:B------:R-:W2:Y:S03]  /*c310*/  LDC R14, c[0x0][0x230] ;  /* 0x00008c00ff0e7b82 */ /* 0x000ea60000000800 */
[----:B------:R1:W-:Y:S01]  /*c320*/  LDGSTS.E [R22+0x14008], desc[UR8][R8.64], !P6 ;  /* 0x1400800008167fae */ /* 0x0003e2000f121848 */
[----:B---3--:R-:W-:-:S03]  /*c330*/  IMAD.WIDE R10, R6, 0x4, R28 ;  /* 0x00000004060a7825 */ /* 0x008fc600078e021c */
[----:B------:R3:W-:Y:S04]  /*c340*/  STL.64 [R1+0x140], R4 ;  /* 0x0001400401007387 */ /* 0x0007e80000100a00 */
[----:B------:R3:W-:Y:S04]  /*c350*/  LDGSTS.E [R22+0x18008], desc[UR8][R4.64], !P6 ;  /* 0x1800800004167fae */ /* 0x0007e8000f121848 */
[----:B------:R3:W-:Y:S01]  /*c360*/  STL.64 [R1+0x138], R2 ;  /* 0x0001380201007387 */ /* 0x0007e20000100a00 */
[----:B-1----:R-:W-:-:S03]  /*c370*/  IMAD.WIDE R8, R6, 0x4, R62 ;  /* 0x0000000406087825 */ /* 0x002fc600078e023e */
[----:B------:R1:W-:Y:S01]  /*c380*/  LDGSTS.E [R22+0x1c008], desc[UR8][R2.64], !P6 ;  /* 0x1c00800002167fae */ /* 0x0003e2000f121848 */
[----:B------:R-:W-:Y:S01]  /*c390*/  ISETP.GE.U32.AND P6, PT, R0, 0x7fffff18, PT ;  /* 0x7fffff180000780c */ /* 0x000fe20003fc6070 */
[----:B----4-:R-:W-:Y:S02]  /*c3a0*/  VIADD R0, R7, 0xffffff96 ;  /* 0xffffff9607007836 */ /* 0x010fe40000000000 */
[C---:B---3--:R-:W-:Y:S01]  /*c3b0*/  IMAD.WIDE R4, R6.reuse, 0x4, R24 ;  /* 0x0000000406047825 */ /* 0x048fe200078e0218 */
[----:B------:R-:W3:Y:S01]  /*c3c0*/  LDC R7, c[0x0][0x230] ;  /* 0x00008c00ff077b82 */ /* 0x000ee20000000800 */
[----:B------:R4:W-:Y:S04]  /*c3d0*/  LDGSTS.E [R22+0x1000c], desc[UR8][R10.64], !P5 ;  /* 0x1000c0000a167fae */ /* 0x0009e8000e921848 */
[----:B------:R4:W-:Y:S01]  /*c3e0*/  LDGSTS.E [R22+0x1400c], desc[UR8][R8.64], !P5 ;  /* 0x1400c00008167fae */ /* 0x0009e2000e921848 */
[----:B-1----:R-:W-:-:S02]  /*c3f0*/  IMAD.WIDE R2, R6, 0x4, R26 ;  /* 0x0000000406027825 */ /* 0x002fc400078e021a */
[----:B------:R-:W1:Y:S01]  /*c400*/  LDC R6, c[0x0][0x230] ;  /* 0x00008c00ff067b82 */ /* 0x000e620000000800 */
[----:B------:R4:W-:Y:S04]  /*c410*/  LDGSTS.E [R22+0x1800c], desc[UR8][R4.64], !P5 ;  /* 0x1800c00004167fae */ /* 0x0009e8000e921848 */
[----:B------:R4:W-:Y:S01]  /*c420*/  LDGSTS.E [R22+0x1c00c], desc[UR8][R2.64], !P5 ;  /* 0x1c00c00002167fae */ /* 0x0009e2000e921848 */
[----:B------:R-:W-:Y:S01]  /*c430*/  ISETP.GE.U32.AND P5, PT, R0, 0x7fffff17, PT ;  /* 0x7fffff170000780c */ /* 0x000fe20003fa6070 */
[----:B--2---:R-:W-:Y:S02]  /*c440*/  VIADD R0, R13, 0xffffff95 ;  /* 0xffffff950d007836 */ /* 0x004fe40000000000 */
[----:B------:R-:W-:Y:S01]  /*c450*/  LDGSTS.E [R22+0x20000], desc[UR8][R98.64], !P3 ;  /* 0x2000000062167fae */ /* 0x000fe2000d921848 */
[----:B------:R-:W2:Y:S03]  /*c460*/  LDC R13, c[0x0][0x230] ;  /* 0x00008c00ff0d7b82 */ /* 0x000ea60000000800 */
[----:B------:R-:W-:Y:S04]  /*c470*/  LDGSTS.E [R22+0x24000], desc[UR8][R100.64], !P3 ;  /* 0x2400000064167fae */ /* 0x000fe8000d921848 */
[----:B------:R-:W-:Y:S04]  /*c480*/  LDGSTS.E [R22+0x28000], desc[UR8][R102.64], !P3 ;  /* 0x2800000066167fae */ /* 0x000fe8000d921848 */
[----:B------:R-:W-:Y:S01]  /*c490*/  LDGSTS.E [R22+0x2c000], desc[UR8][R104.64], !P3 ;  /* 0x2c00000068167fae */ /* 0x000fe2000d921848 */
[----:B------:R-:W-:-:S02]  /*c4a0*/  ISETP.GE.U32.AND P3, PT, R0, 0x7fffff16, PT ;  /* 0x7fffff160000780c */ /* 0x000fc40003f66070 */
[----:B------:R-:W-:Y:S01]  /*c4b0*/  IADD3 R0, R14, -0x6c, RZ ;  /* 0xffffff940e007810 */ /* 0x000fe20007ffe0ff */
[----:B------:R-:W-:Y:S01]  /*c4c0*/  LDGSTS.E [R22+0x20004], desc[UR8][R106.64], !P0 ;  /* 0x200040006a167fae */ /* 0x000fe2000c121848 */
[----:B------:R-:W4:Y:S03]  /*c4d0*/  LDC R14, c[0x0][0x230] ;  /* 0x00008c00ff0e7b82 */ /* 0x000f260000000800 */
[----:B------:R-:W-:Y:S04]  /*c4e0*/  LDGSTS.E [R22+0x24004], desc[UR8][R108.64], !P0 ;  /* 0x240040006c167fae */ /* 0x000fe8000c121848 */
[----:B------:R-:W-:Y:S04]  /*c4f0*/  LDGSTS.E [R22+0x28004], desc[UR8][R110.64], !P0 ;  /* 0x280040006e167fae */ /* 0x000fe8000c121848 */
[----:B------:R-:W-:Y:S01]  /*c500*/  LDGSTS.E [R22+0x2c004], desc[UR8][R112.64], !P0 ;  /* 0x2c00400070167fae */ /* 0x000fe2000c121848 */
[----:B------:R-:W-:Y:S01]  /*c510*/  ISETP.GE.U32.AND P0, PT, R0, 0x7fffff15, PT ;  /* 0x7fffff150000780c */ /* 0x000fe20003f06070 */
[----:B-1----:R-:W-:-:S02]  /*c520*/  VIADD R0, R6, 0xfffffff3 ;  /* 0xfffffff306007836 */ /* 0x002fc40000000000 */
[----:B------:R-:W-:Y:S01]  /*c530*/  LDGSTS.E [R22+0x20008], desc[UR8][R114.64], !P2 ;  /* 0x2000800072167fae */ /* 0x000fe2000d121848 */
[----:B------:R-:W1:Y:S03]  /*c540*/  LDC R6, c[0x0][0x230] ;  /* 0x00008c00ff067b82 */ /* 0x000e660000000800 */
[----:B------:R-:W-:Y:S04]  /*c550*/  LDGSTS.E [R22+0x24008], desc[UR8][R116.64], !P2 ;  /* 0x2400800074167fae */ /* 0x000fe8000d121848 */
[----:B------:R-:W-:Y:S04]  /*c560*/  LDGSTS.E [R22+0x28008], desc[UR8][R118.64], !P2 ;  /* 0x2800800076167fae */ /* 0x000fe8000d121848 */
[----:B------:R-:W-:Y:S01]  /*c570*/  LDGSTS.E [R22+0x2c008], desc[UR8][R120.64], !P2 ;  /* 0x2c00800078167fae */ /* 0x000fe2000d121848 */
[----:B------:R-:W-:Y:S01]  /*c580*/  ISETP.GE.U32.AND P2, PT, R0, 0x7fffff74, PT ;  /* 0x7fffff740000780c */ /* 0x000fe20003f46070 */
[----:B---3--:R-:W-:-:S02]  /*c590*/  VIADD R0, R7, 0xfffffff2 ;  /* 0xfffffff207007836 */ /* 0x008fc40000000000 */
[----:B------:R-:W3:Y:S01]  /*c5a0*/  LDC R7, c[0x0][0x230] ;  /* 0x00008c00ff077b82 */ /* 0x000ee20000000800 */
[----:B------:R-:W-:Y:S04]  /*c5b0*/  LDGSTS.E [R22+0x2000c], desc[UR8][R122.64], !P4 ;  /* 0x2000c0007a167fae */ /* 0x000fe8000e121848 */
[----:B------:R-:W-:Y:S04]  /*c5c0*/  LDGSTS.E [R22+0x2400c], desc[UR8][R124.64], !P4 ;  /* 0x2400c0007c167fae */ /* 0x000fe8000e121848 */
[----:B------:R-:W-:Y:S04]  /*c5d0*/  LDGSTS.E [R22+0x2800c], desc[UR8][R126.64], !P4 ;  /* 0x2800c0007e167fae */ /* 0x000fe8000e121848 */
[----:B------:R-:W-:Y:S01]  /*c5e0*/  LDGSTS.E [R22+0x2c00c], desc[UR8][R128.64], !P4 ;  /* 0x2c00c00080167fae */ /* 0x000fe2000e121848 */
[----:B------:R-:W-:-:S02]  /*c5f0*/  ISETP.GE.U32.AND P4, PT, R0, 0x7fffff73, PT ;  /* 0x7fffff730000780c */ /* 0x000fc40003f86070 */
[----:B--2---:R-:W-:Y:S01]  /*c600*/  IADD3 R0, R13, -0xf, RZ ;  /* 0xfffffff10d007810 */ /* 0x004fe20007ffe0ff */
[----:B------:R-:W-:Y:S01]  /*c610*/  LDGSTS.E [R22+0x30000], desc[UR8][R130.64], !P6 ;  /* 0x3000000082167fae */ /* 0x000fe2000f121848 */
[----:B------:R-:W2:Y:S03]  /*c620*/  LDC R13, c[0x0][0x230] ;  /* 0x00008c00ff0d7b82 */ /* 0x000ea60000000800 */
[----:B------:R-:W-:Y:S04]  /*c630*/  LDGSTS.E [R22+0x34000], desc[UR8][R132.64], !P6 ;  /* 0x3400000084167fae */ /* 0x000fe8000f121848 */
[----:B------:R-:W-:Y:S04]  /*c640*/  LDGSTS.E [R22+0x38000], desc[UR8][R134.64], !P6 ;  /* 0x3800000086167fae */ /* 0x000fe8000f121848 */
[----:B------:R-:W-:Y:S01]  /*c650*/  LDGSTS.E [R22+0x3c000], desc[UR8][R136.64], !P6 ;  /* 0x3c00000088167fae */ /* 0x000fe2000f121848 */
[----:B------:R-:W-:Y:S01]  /*c660*/  ISETP.GE.U32.AND P6, PT, R0, 0x7fffff72, PT ;  /* 0x7fffff720000780c */ /* 0x000fe20003fc6070 */
[----:B-1----:R-:W-:-:S02]  /*c670*/  VIADD R0, R6, 0xfffffff0 ;  /* 0xfffffff006007836 */ /* 0x002fc40000000000 */
[----:B------:R-:W-:Y:S04]  /*c680*/  LDGSTS.E [R22+0x30004], desc[UR8][R138.64], !P5 ;  /* 0x300040008a167fae */ /* 0x000fe8000e921848 */
[----:B------:R-:W-:Y:S04]  /*c690*/  LDGSTS.E [R22+0x34004], desc[UR8][R140.64], !P5 ;  /* 0x340040008c167fae */ /* 0x000fe8000e921848 */
[----:B------:R-:W-:Y:S01]  /*c6a0*/  LDGSTS.E [R22+0x38004], desc[UR8][R142.64], !P5 ;  /* 0x380040008e167fae */ /* 0x000fe2000e921848 */
[----:B--2---:R-:W-:Y:S02]  /*c6b0*/  IADD3 R6, R13, -0x2e, RZ ;  /* 0xffffffd20d067810 */ /* 0x004fe40007ffe0ff */
[----:B------:R-:W1:Y:S01]  /*c6c0*/  LDC R13, c[0x0][0x230] ;  /* 0x00008c00ff0d7b82 */ /* 0x000e620000000800 */
[----:B------:R-:W-:Y:S01]  /*c6d0*/  LDGSTS.E [R22+0x3c004], desc[UR8][R144.64], !P5 ;  /* 0x3c00400090167fae */ /* 0x000fe2000e921848 */
[----:B------:R-:W-:Y:S01]  /*c6e0*/  ISETP.GE.U32.AND P5, PT, R0, 0x7fffff71, PT ;  /* 0x7fffff710000780c */ /* 0x000fe20003fa6070 */
[----:B---3--:R-:W-:-:S02]  /*c6f0*/  VIADD R0, R7, 0xffffffd3 ;  /* 0xffffffd307007836 */ /* 0x008fc40000000000 */
[----:B------:R-:W-:Y:S03]  /*c700*/  LDGSTS.E [R22+0x30008], desc[UR8][R146.64], !P3 ;  /* 0x3000800092167fae */ /* 0x000fe6000d921848 */
[----:B------:R-:W2:Y:S01]  /*c710*/  LDC R7, c[0x0][0x230] ;  /* 0x00008c00ff077b82 */ /* 0x000ea20000000800 */
[----:B------:R-:W-:Y:S04]  /*c720*/  LDGSTS.E [R22+0x34008], desc[UR8][R148.64], !P3 ;  /* 0x3400800094167fae */ /* 0x000fe8000d921848 */
[----:B------:R-:W-:Y:S04]  /*c730*/  LDGSTS.E [R22+0x38008], desc[UR8][R150.64], !P3 ;  /* 0x3800800096167fae */ /* 0x000fe8000d921848 */
[----:B------:R-:W-:Y:S01]  /*c740*/  LDGSTS.E [R22+0x3c008], desc[UR8][R152.64], !P3 ;  /* 0x3c00800098167fae */ /* 0x000fe2000d921848 */
[----:B------:R-:W-:Y:S01]  /*c750*/  ISETP.GE.U32.AND P3, PT, R0, 0x7fffff54, PT ;  /* 0x7fffff540000780c */ /* 0x000fe20003f66070 */
[----:B------:R-:W-:-:S02]  /*c760*/  IMAD R0, R12, 0xc, RZ ;  /* 0x0000000c0c007824 */ /* 0x000fc400078e02ff */
[----:B------:R4:W-:Y:S04]  /*c770*/  STL.64 [R1+0x130], R10 ;  /* 0x0001300a01007387 */ /* 0x0009e80000100a00 */
[----:B------:R3:W-:Y:S04]  /*c780*/  STL.64 [R1+0x128], R8 ;  /* 0x0001280801007387 */ /* 0x0007e80000100a00 */
[----:B------:R3:W-:Y:S04]  /*c790*/  STL.64 [R1+0x120], R4 ;  /* 0x0001200401007387 */ /* 0x0007e80000100a00 */
[----:B------:R1:W-:Y:S01]  /*c7a0*/  STL.64 [R1+0x118], R2 ;  /* 0x0001180201007387 */ /* 0x0003e20000100a00 */
[----:B----4-:R-:W-:-:S03]  /*c7b0*/  IMAD.WIDE R10, R0, 0x4, R28 ;  /* 0x00000004000a7825 */ /* 0x010fc600078e021c */
[----:B------:R-:W-:Y:S01]  /*c7c0*/  LDGSTS.E [R22+0x3000c], desc[UR8][R154.64], !P0 ;  /* 0x3000c0009a167fae */ /* 0x000fe2000c121848 */
[----:B---3--:R-:W-:-:S03]  /*c7d0*/  IMAD.WIDE R8, R0, 0x4, R62 ;  /* 0x0000000400087825 */ /* 0x008fc600078e023e */
[----:B------:R-:W-:Y:S01]  /*c7e0*/  LDGSTS.E [R22+0x3400c], desc[UR8][R156.64], !P0 ;  /* 0x3400c0009c167fae */ /* 0x000fe2000c121848 */
[----:B------:R-:W-:-:S03]  /*c7f0*/  IMAD.WIDE R4, R0, 0x4, R24 ;  /* 0x0000000400047825 */ /* 0x000fc600078e0218 */
[----:B------:R-:W-:Y:S01]  /*c800*/  LDGSTS.E [R22+0x3800c], desc[UR8][R158.64], !P0 ;  /* 0x3800c0009e167fae */ /* 0x000fe2000c121848 */
[----:B-1----:R-:W-:-:S03]  /*c810*/  IMAD.WIDE R2, R0, 0x4, R26 ;  /* 0x0000000400027825 */ /* 0x002fc600078e021a */
[----:B------:R-:W-:Y:S01]  /*c820*/  LDGSTS.E [R22+0x3c00c], desc[UR8][R160.64], !P0 ;  /* 0x3c00c000a0167fae */ /* 0x000fe2000c121848 */
[----:B------:R-:W-:Y:S01]  /*c830*/  VIADD R0, R14, 0xffffffd1 ;  /* 0xffffffd10e007836 */ /* 0x000fe20000000000 */
[----:B------:R-:W-:Y:S01]  /*c840*/  ISETP.GE.U32.AND P0, PT, R6, 0x7fffff53, PT ;  /* 0x7fffff530600780c */ /* 0x000fe20003f06070 */
[----:B------:R-:W1:Y:S01]  /*c850*/  LDC R14, c[0x0][0x230] ;  /* 0x00008c00ff0e7b82 */ /* 0x000e620000000800 */
[----:B------:R-:W-:Y:S01]  /*c860*/  IMAD R6, R12, 0xd, RZ ;  /* 0x0000000d0c067824 */ /* 0x000fe200078e02ff */
[----:B------:R3:W-:Y:S04]  /*c870*/  STL.64 [R1+0x310], R10 ;  /* 0x0003100a01007387 */ /* 0x0007e80000100a00 */
[----:B------:R3:W-:Y:S04]  /*c880*/  LDGSTS.E [R21], desc[UR8][R10.64], !P2 ;  /* 0x000000000a157fae */ /* 0x0007e8000d121848 */
[----:B------:R4:W-:Y:S04]  /*c890*/  STL.64 [R1+0x308], R8 ;  /* 0x0003080801007387 */ /* 0x0009e80000100a00 */
[----:B------:R4:W-:Y:S04]  /*c8a0*/  LDGSTS.E [R21+0x4000], desc[UR8][R8.64], !P2 ;  /* 0x0400000008157fae */ /* 0x0009e8000d121848 */
[----:B------:R2:W-:Y:S01]  /*c8b0*/  STL.64 [R1+0x300], R4 ;  /* 0x0003000401007387 */ /* 0x0005e20000100a00 */
[----:B---3--:R-:W-:-:S03]  /*c8c0*/  IMAD.WIDE R10, R6, 0x4, R28 ;  /* 0x00000004060a7825 */ /* 0x008fc600078e021c */
[----:B------:R2:W-:Y:S04]  /*c8d0*/  LDGSTS.E [R21+0x8000], desc[UR8][R4.64], !P2 ;  /* 0x0800000004157fae */ /* 0x0005e8000d121848 */
[----:B------:R3:W-:Y:S01]  /*c8e0*/  STL.64 [R1+0x2f8], R2 ;  /* 0x0002f80201007387 */ /* 0x0007e20000100a00 */
[----:B----4-:R-:W-:-:S03]  /*c8f0*/  IMAD.WIDE R8, R6, 0x4, R62 ;  /* 0x0000000406087825 */ /* 0x010fc600078e023e */
[----:B------:R3:W-:Y:S01]  /*c900*/  LDGSTS.E [R21+0xc000], desc[UR8][R2.64], !P2 ;  /* 0x0c00000002157fae */ /* 0x0007e2000d121848 */
[----:B------:R-:W-:Y:S01]  /*c910*/  ISETP.GE.U32.AND P2, PT, R0, 0x7fffff52, PT ;  /* 0x7fffff520000780c */ /* 0x000fe20003f46070 */
[----:B------:R-:W-:Y:S02]  /*c920*/  IMAD R0, R12, 0xe, RZ ;  /* 0x0000000e0c007824 */ /* 0x000fe400078e02ff */
[C---:B--2---:R-:W-:Y:S01]  /*c930*/  IMAD.WIDE R4, R6.reuse, 0x4, R24 ;  /* 0x0000000406047825 */ /* 0x044fe200078e0218 */
[----:B------:R2:W-:Y:S04]  /*c940*/  STL.64 [R1+0x2f0], R10 ;  /* 0x0002f00a01007387 */ /* 0x0005e80000100a00 */
[----:B------:R2:W-:Y:S01]  /*c950*/  LDGSTS.E [R21+0x4], desc[UR8][R10.64], !P4 ;  /* 0x000040000a157fae */ /* 0x0005e2000e121848 */
[----:B---3--:R-:W-:-:S03]  /*c960*/  IMAD.WIDE R2, R6, 0x4, R26 ;  /* 0x0000000406027825 */ /* 0x008fc600078e021a */
[----:B------:R3:W-:Y:S01]  /*c970*/  STL.64 [R1+0x2e8], R8 ;  /* 0x0002e80801007387 */ /* 0x0007e20000100a00 */
[----:B------:R-:W-:-:S03]  /*c980*/  VIADD R6, R7, 0xffffffd0 ;  /* 0xffffffd007067836 */ /* 0x000fc60000000000 */
[----:B------:R3:W-:Y:S01]  /*c990*/  LDGSTS.E [R21+0x4004], desc[UR8][R8.64], !P4 ;  /* 0x0400400008157fae */ /* 0x0007e2000e121848 */
[----:B------:R-:W4:Y:S01]  /*c9a0*/  LDC R7, c[0x0][0x230] ;  /* 0x00008c00ff077b82 */ /* 0x000f220000000800 */
[C---:B--2---:R-:W-:Y:S02]  /*c9b0*/  IMAD.WIDE R10, R0.reuse, 0x4, R28 ;  /* 0x00000004000a7825 */ /* 0x044fe400078e021c */
[----:B------:R2:W-:Y:S04]  /*c9c0*/  STL.64 [R1+0x2e0], R4 ;  /* 0x0002e00401007387 */ /* 0x0005e80000100a00 */
[----:B------:R2:W-:Y:S01]  /*c9d0*/  LDGSTS.E [R21+0x8004], desc[UR8][R4.64], !P4 ;  /* 0x0800400004157fae */ /* 0x0005e2000e121848 */
[----:B---3--:R-:W-:-:S03]  /*c9e0*/  IMAD.WIDE R8, R0, 0x4, R62 ;  /* 0x0000000400087825 */ /* 0x008fc600078e023e */
[----:B------:R3:W-:Y:S04]  /*c9f0*/  STL.64 [R1+0x2d8], R2 ;  /* 0x0002d80201007387 */ /* 0x0007e80000100a00 */
[----:B------:R3:W-:Y:S01]  /*ca00*/  LDGSTS.E [R21+0xc004], desc[UR8][R2.64], !P4 ;  /* 0x0c00400002157fae */ /* 0x0007e2000e121848 */
[----:B------:R-:W-:Y:S01]  /*ca10*/  ISETP.GE.U32.AND P4, PT, R6, 0x7fffff51, PT ;  /* 0x7fffff510600780c */ /* 0x000fe20003f86070 */
[----:B------:R-:W-:Y:S02]  /*ca20*/  IMAD R6, R12, 0xf, RZ ;  /* 0x0000000f0c067824 */ /* 0x000fe400078e02ff */
[C---:B--2---:R-:W-:Y:S01]  /*ca30*/  IMAD.WIDE R4, R0.reuse, 0x4, R24 ;  /* 0x0000000400047825 */ /* 0x044fe200078e0218 */
[----:B------:R2:W-:Y:S04]  /*ca40*/  STL.64 [R1+0x2d0], R10 ;  /* 0x0002d00a01007387 */ /* 0x0005e80000100a00 */
[----:B------:R2:W-:Y:S01]  /*ca50*/  LDGSTS.E [R21+0x8], desc[UR8][R10.64], !P6 ;  /* 0x000080000a157fae */ /* 0x0005e2000f121848 */
[----:B---3--:R-:W-:Y:S01]  /*ca60*/  IMAD.WIDE R2, R0, 0x4, R26 ;  /* 0x0000000400027825 */ /* 0x008fe200078e021a */
[----:B------:R-:W-:-:S02]  /*ca70*/  IADD3 R0, R13, -0x4d, RZ ;  /* 0xffffffb30d007810 */ /* 0x000fc40007ffe0ff */
[----:B------:R3:W-:Y:S01]  /*ca80*/  STL.64 [R1+0x2c8], R8 ;  /* 0x0002c80801007387 */ /* 0x0007e20000100a00 */
[----:B------:R-:W4:Y:S03]  /*ca90*/  LDC R13, c[0x0][0x230] ;  /* 0x00008c00ff0d7b82 */ /* 0x000f260000000800 */
[----:B------:R3:W-:Y:S01]  /*caa0*/  LDGSTS.E [R21+0x4008], desc[UR8][R8.64], !P6 ;  /* 0x0400800008157fae */ /* 0x0007e2000f121848 */
[----:B--2---:R-:W-:-:S03]  /*cab0*/  IMAD.WIDE R10, R6, 0x4, R28 ;  /* 0x00000004060a7825 */ /* 0x004fc600078e021c */
[----:B------:R2:W-:Y:S04]  /*cac0*/  STL.64 [R1+0x2c0], R4 ;  /* 0x0002c00401007387 */ /* 0x0005e80000100a00 */
[----:B------:R2:W-:Y:S04]  /*cad0*/  LDGSTS.E [R21+0x8008], desc[UR8][R4.64], !P6 ;  /* 0x0800800004157fae */ /* 0x0005e8000f121848 */
[----:B------:R1:W-:Y:S01]  /*cae0*/  STL.64 [R1+0x2b8], R2 ;  /* 0x0002b80201007387 */ /* 0x0003e20000100a00 */
[----:B---3--:R-:W-:-:S03]  /*caf0*/  IMAD.WIDE R8, R6, 0x4, R62 ;  /* 0x0000000406087825 */ /* 0x008fc600078e023e */
[----:B------:R1:W-:Y:S01]  /*cb00*/  LDGSTS.E [R21+0xc008], desc[UR8][R2.64], !P6 ;  /* 0x0c00800002157fae */ /* 0x0003e2000f121848 */
[----:B------:R-:W-:Y:S01]  /*cb10*/  ISETP.GE.U32.AND P6, PT, R0, 0x7fffff34, PT ;  /* 0x7fffff340000780c */ /* 0x000fe20003fc6070 */
[----:B------:R-:W-:Y:S02]  /*cb20*/  IMAD R0, R12, 0x2c, RZ ;  /* 0x0000002c0c007824 */ /* 0x000fe400078e02ff */
[C---:B--2---:R-:W-:Y:S01]  /*cb30*/  IMAD.WIDE R4, R6.reuse, 0x4, R24 ;  /* 0x0000000406047825 */ /* 0x044fe200078e0218 */
[----:B------:R2:W-:Y:S04]  /*cb40*/  STL.64 [R1+0x2b0], R10 ;  /* 0x0002b00a01007387 */ /* 0x0005e80000100a00 */
[----:B------:R2:W-:Y:S01]  /*cb50*/  LDGSTS.E [R21+0xc], desc[UR8][R10.64], !P5 ;  /* 0x0000c0000a157fae */ /* 0x0005e2000e921848 */
[----:B-1----:R-:W-:-:S03]  /*cb60*/  IMAD.WIDE R2, R6, 0x4, R26 ;  /* 0x0000000406027825 */ /* 0x002fc600078e021a */
[----:B------:R1:W-:Y:S01]  /*cb70*/  STL.64 [R1+0x2a8], R8 ;  /* 0x0002a80801007387 */ /* 0x0003e20000100a00 */
[----:B------:R-:W-:-:S03]  /*cb80*/  VIADD R6, R14, 0xffffffb2 ;  /* 0xffffffb20e067836 */ /* 0x000fc60000000000 */
[----:B------:R1:W-:Y:S01]  /*cb90*/  LDGSTS.E [R21+0x400c], desc[UR8][R8.64], !P5 ;  /* 0x0400c00008157fae */ /* 0x0003e2000e921848 */
[----:B------:R-:W3:Y:S03]  /*cba0*/  LDC R14, c[0x0][0x230] ;  /* 0x00008c00ff0e7b82 */ /* 0x000ee60000000800 */
[----:B------:R4:W-:Y:S01]  /*cbb0*/  STL.64 [R1+0x2a0], R4 ;  /* 0x0002a00401007387 */ /* 0x0009e20000100a00 */
[----:B--2---:R-:W-:-:S03]  /*cbc0*/  IMAD.WIDE R10, R0, 0x4, R28 ;  /* 0x00000004000a7825 */ /* 0x004fc600078e021c */
[----:B------:R4:W-:Y:S04]  /*cbd0*/  LDGSTS.E [R21+0x800c], desc[UR8][R4.64], !P5 ;  /* 0x0800c00004157fae */ /* 0x0009e8000e921848 */
[----:B------:R2:W-:Y:S01]  /*cbe0*/  STL.64 [R1+0x298], R2 ;  /* 0x0002980201007387 */ /* 0x0005e20000100a00 */
[----:B-1----:R-:W-:-:S03]  /*cbf0*/  IMAD.WIDE R8, R0, 0x4, R62 ;  /* 0x0000000400087825 */ /* 0x002fc600078e023e */
[----:B------:R2:W-:Y:S01]  /*cc00*/  LDGSTS.E [R21+0xc00c], desc[UR8][R2.64], !P5 ;  /* 0x0c00c00002157fae */ /* 0x0005e2000e921848 */
[----:B------:R-:W-:Y:S01]  /*cc10*/  ISETP.GE.U32.AND P5, PT, R6, 0x7fffff33, PT ;  /* 0x7fffff330600780c */ /* 0x000fe20003fa6070 */
[----:B------:R-:W-:Y:S02]  /*cc20*/  IMAD R6, R12, 0x2d, RZ ;  /* 0x0000002d0c067824 */ /* 0x000fe400078e02ff */
[C---:B----4-:R-:W-:Y:S01]  /*cc30*/  IMAD.WIDE R4, R0.reuse, 0x4, R24 ;  /* 0x0000000400047825 */ /* 0x050fe200078e0218 */
[----:B------:R1:W-:Y:S04]  /*cc40*/  LDGSTS.E [R21+0x10000], desc[UR8][R10.64], !P3 ;  /* 0x100000000a157fae */ /* 0x0003e8000d921848 */
[----:B------:R1:W-:Y:S01]  /*cc50*/  STL.64 [R1+0x110], R10 ;  /* 0x0001100a01007387 */ /* 0x0003e20000100a00 */
[----:B--2---:R-:W-:-:S03]  /*cc60*/  IMAD.WIDE R2, R0, 0x4, R26 ;  /* 0x0000000400027825 */ /* 0x004fc600078e021a */
[----:B------:R2:W-:Y:S01]  /*cc70*/  LDGSTS.E [R21+0x14000], desc[UR8][R8.64], !P3 ;  /* 0x1400000008157fae */ /* 0x0005e2000d921848 */
[----:B------:R-:W-:-:S03]  /*cc80*/  VIADD R0, R7, 0xffffffb1 ;  /* 0xffffffb107007836 */ /* 0x000fc60000000000 */
[----:B------:R2:W-:Y:S01]  /*cc90*/  STL.64 [R1+0x108], R8 ;  /* 0x0001080801007387 */ /* 0x0005e20000100a00 */
[----:B------:R-:W4:Y:S03]  /*cca0*/  LDC R7, c[0x0][0x230] ;  /* 0x00008c00ff077b82 */ /* 0x000f260000000800 */
[----:B------:R3:W-:Y:S01]  /*ccb0*/  LDGSTS.E [R21+0x18000], desc[UR8][R4.64], !P3 ;  /* 0x1800000004157fae */ /* 0x0007e2000d921848 */
[----:B-1----:R-:W-:-:S03]  /*ccc0*/  IMAD.WIDE R10, R6, 0x4, R28 ;  /* 0x00000004060a7825 */ /* 0x002fc600078e021c */
[----:B------:R3:W-:Y:S04]  /*ccd0*/  STL.64 [R1+0x100], R4 ;  /* 0x0001000401007387 */ /* 0x0007e80000100a00 */
[----:B------:R1:W-:Y:S01]  /*cce0*/  LDGSTS.E [R21+0x1c000], desc[UR8][R2.64], !P3 ;  /* 0x1c00000002157fae */ /* 0x0003e2000d921848 */
[----:B--2---:R-:W-:Y:S01]  /*ccf0*/  IMAD.WIDE R8, R6, 0x4, R62 ;  /* 0x0000000406087825 */ /* 0x004fe200078e023e */
[----:B------:R-:W-:Y:S02]  /*cd00*/  ISETP.GE.U32.AND P3, PT, R0, 0x7fffff32, PT ;  /* 0x7fffff320000780c */ /* 0x000fe40003f66070 */
[----:B------:R1:W-:Y:S01]  /*cd10*/  STL.64 [R1+0xf8], R2 ;  /* 0x0000f80201007387 */ /* 0x0003e20000100a00 */
        /* <DEDUP_REMOVED lines=32> */
[----:B------:R-:W-:Y:S02]  /*cf20*/  VIADD R0, R7, 0xffffff92 ;  /* 0xffffff9207007836 */ /* 0x000fe40000000000 */
[C---:B---3--:R-:W-:Y:S01]  /*cf30*/  IMAD.WIDE R4, R6.reuse, 0x4, R24 ;  /* 0x0000000406047825 */ /* 0x048fe200078e0218 */
[----:B------:R2:W-:Y:S01]  /*cf40*/  STL.64 [R1+0xb0], R10 ;  /* 0x0000b00a01007387 */ /* 0x0005e20000100a00 */
[----:B------:R-:W3:Y:S03]  /*cf50*/  LDC R7, c[0x0][0x230] ;  /* 0x00008c00ff077b82 */ /* 0x000ee60000000800 */
[----:B------:R2:W-:Y:S01]  /*cf60*/  LDGSTS.E [R21+0x1000c], desc[UR8][R10.64], !P4 ;  /* 0x1000c0000a157fae */ /* 0x0005e2000e121848 */
[----:B-1----:R-:W-:-:S03]  /*cf70*/  IMAD.WIDE R2, R6, 0x4, R26 ;  /* 0x0000000406027825 */ /* 0x002fc600078e021a */
[----:B------:R1:W-:Y:S01]  /*cf80*/  STL.64 [R1+0xa8], R8 ;  /* 0x0000a80801007387 */ /* 0x0003e20000100a00 */
[----:B------:R-:W3:Y:S03]  /*cf90*/  LDC R6, c[0x0][0x230] ;  /* 0x00008c00ff067b82 */ /* 0x000ee60000000800 */
[----:B------:R1:W-:Y:S04]  /*cfa0*/  LDGSTS.E [R21+0x1400c], desc[UR8][R8.64], !P4 ;  /* 0x1400c00008157fae */ /* 0x0003e8000e121848 */
[----:B------:R4:W-:Y:S01]  /*cfb0*/  STL.64 [R1+0xa0], R4 ;  /* 0x0000a00401007387 */ /* 0x0009e20000100a00 */
[----:B--2---:R-:W-:Y:S02]  /*cfc0*/  IMAD.MOV.U32 R10, RZ, RZ, R188 ;  /* 0x000000ffff0a7224 */ /* 0x004fe400078e00bc */
[----:B------:R-:W-:Y:S01]  /*cfd0*/  IMAD.MOV.U32 R11, RZ, RZ, R189 ;  /* 0x000000ffff0b7224 */ /* 0x000fe200078e00bd */
[----:B------:R4:W-:Y:S01]  /*cfe0*/  LDGSTS.E [R21+0x1800c], desc[UR8][R4.64], !P4 ;  /* 0x1800c00004157fae */ /* 0x0009e2000e121848 */
[----:B------:R-:W-:-:S03]  /*cff0*/  IMAD.WIDE R188, R192, 0x4, R62 ;  /* 0x00000004c0bc7825 */ /* 0x000fc600078e023e */
[----:B------:R2:W-:Y:S01]  /*d000*/  LDGSTS.E [R21+0x1c00c], desc[UR8][R2.64], !P4 ;  /* 0x1c00c00002157fae */ /* 0x0005e2000e121848 */
[----:B------:R-:W-:Y:S01]  /*d010*/  ISETP.GE.U32.AND P4, PT, R0, 0x7fffff13, PT ;  /* 0x7fffff130000780c */ /* 0x000fe20003f86070 */
[----:B------:R-:W-:Y:S01]  /*d020*/  VIADD R0, R13, 0xffffff91 ;  /* 0xffffff910d007836 */ /* 0x000fe20000000000 */
[----:B-1----:R-:W-:Y:S01]  /*d030*/  MOV R8, R186 ;  /* 0x000000ba00087202 */ /* 0x002fe20000000f00 */
[----:B------:R-:W1:Y:S01]  /*d040*/  LDC R13, c[0x0][0x230] ;  /* 0x00008c00ff0d7b82 */ /* 0x000e620000000800 */
[----:B------:R-:W-:Y:S01]  /*d050*/  IMAD.MOV.U32 R9, RZ, RZ, R187 ;  /* 0x000000ffff097224 */ /* 0x000fe200078e00bb */
[----:B------:R2:W-:Y:S01]  /*d060*/  STL.64 [R1+0x98], R2 ;  /* 0x0000980201007387 */ /* 0x0005e20000100a00 */
[----:B------:R-:W-:Y:S01]  /*d070*/  IMAD.WIDE R186, R192, 0x4, R28 ;  /* 0x00000004c0ba7825 */ /* 0x000fe200078e021c */
[----:B----4-:R-:W-:-:S03]  /*d080*/  MOV R5, R163 ;  /* 0x000000a300057202 */ /* 0x010fc60000000f00 */
[----:B------:R-:W-:Y:S02]  /*d090*/  IMAD.MOV.U32 R4, RZ, RZ, R162 ;  /* 0x000000ffff047224 */ /* 0x000fe400078e00a2 */
[----:B------:R-:W-:-:S04]  /*d0a0*/  IMAD.WIDE R162, R168, 0x4, R28 ;  /* 0x00000004a8a27825 */ /* 0x000fc800078e021c */
[--C-:B------:R-:W-:Y:S01]  /*d0b0*/  IMAD.WIDE R168, R168, 0x4, R26.reuse ;  /* 0x00000004a8a87825 */ /* 0x100fe200078e021a */
[----:B------:R-:W-:Y:S03]  /*d0c0*/  LDGSTS.E [R21+0x20000], desc[UR8][R162.64], !P6 ;  /* 0x20000000a2157fae */ /* 0x000fe6000f121848 */
[----:B------:R-:W-:Y:S01]  /*d0d0*/  IMAD.WIDE R192, R192, 0x4, R26 ;  /* 0x00000004c0c07825 */ /* 0x000fe200078e021a */
[----:B------:R-:W-:Y:S04]  /*d0e0*/  LDGSTS.E [R21+0x24000], desc[UR8][R164.64], !P6 ;  /* 0x24000000a4157fae */ /* 0x000fe8000f121848 */
[----:B------:R-:W-:Y:S04]  /*d0f0*/  LDGSTS.E [R21+0x28000], desc[UR8][R166.64], !P6 ;  /* 0x28000000a6157fae */ /* 0x000fe8000f121848 */
[----:B------:R-:W-:Y:S01]  /*d100*/  LDGSTS.E [R21+0x2c000], desc[UR8][R168.64], !P6 ;  /* 0x2c000000a8157fae */ /* 0x000fe2000f121848 */
[----:B------:R-:W-:Y:S01]  /*d110*/  ISETP.GE.U32.AND P6, PT, R0, 0x7fffff12, PT ;  /* 0x7fffff120000780c */ /* 0x000fe20003fc6070 */
[----:B------:R-:W-:-:S02]  /*d120*/  VIADD R0, R14, 0xffffff90 ;  /* 0xffffff900e007836 */ /* 0x000fc40000000000 */
[----:B------:R-:W-:Y:S01]  /*d130*/  LDGSTS.E [R21+0x20004], desc[UR8][R170.64], !P5 ;  /* 0x20004000aa157fae */ /* 0x000fe2000e921848 */
[----:B------:R-:W4:Y:S03]  /*d140*/  LDC R14, c[0x0][0x230] ;  /* 0x00008c00ff0e7b82 */ /* 0x000f260000000800 */
[----:B------:R-:W-:Y:S04]  /*d150*/  LDGSTS.E [R21+0x24004], desc[UR8][R172.64], !P5 ;  /* 0x24004000ac157fae */ /* 0x000fe8000e921848 */
[----:B------:R-:W-:Y:S04]  /*d160*/  LDGSTS.E [R21+0x28004], desc[UR8][R174.64], !P5 ;  /* 0x28004000ae157fae */ /* 0x000fe8000e921848 */
[----:B------:R-:W-:Y:S01]  /*d170*/  LDGSTS.E [R21+0x2c004], desc[UR8][R176.64], !P5 ;  /* 0x2c004000b0157fae */ /* 0x000fe2000e921848 */
[----:B------:R-:W-:-:S02]  /*d180*/  ISETP.GE.U32.AND P5, PT, R0, 0x7fffff11, PT ;  /* 0x7fffff110000780c */ /* 0x000fc40003fa6070 */
[----:B---3--:R-:W-:Y:S01]  /*d190*/  IADD3 R0, R6, -0x11, RZ ;  /* 0xffffffef06007810 */ /* 0x008fe20007ffe0ff */
[----:B------:R-:W-:Y:S01]  /*d1a0*/  LDGSTS.E [R21+0x20008], desc[UR8][R178.64], !P3 ;  /* 0x20008000b2157fae */ /* 0x000fe2000d921848 */
[----:B------:R-:W3:Y:S03]  /*d1b0*/  LDC R6, c[0x0][0x230] ;  /* 0x00008c00ff067b82 */ /* 0x000ee60000000800 */
[----:B------:R-:W-:Y:S04]  /*d1c0*/  LDGSTS.E [R21+0x24008], desc[UR8][R180.64], !P3 ;  /* 0x24008000b4157fae */ /* 0x000fe8000d921848 */
[----:B------:R-:W-:Y:S04]  /*d1d0*/  LDGSTS.E [R21+0x28008], desc[UR8][R182.64], !P3 ;  /* 0x28008000b6157fae */ /* 0x000fe8000d921848 */
[----:B------:R-:W-:Y:S01]  /*d1e0*/  LDGSTS.E [R21+0x2c008], desc[UR8][R184.64], !P3 ;  /* 0x2c008000b8157fae */ /* 0x000fe2000d921848 */
[----:B------:R-:W-:Y:S01]  /*d1f0*/  ISETP.GE.U32.AND P3, PT, R0, 0x7fffff70, PT ;  /* 0x7fffff700000780c */ /* 0x000fe20003f66070 */
[----:B------:R-:W-:-:S02]  /*d200*/  VIADD R0, R7, 0xffffffee ;  /* 0xffffffee07007836 */ /* 0x000fc40000000000 */
[----:B------:R-:W2:Y:S01]  /*d210*/  LDC R7, c[0x0][0x230] ;  /* 0x00008c00ff077b82 */ /* 0x000ea20000000800 */
[----:B------:R-:W-:Y:S04]  /*d220*/  LDGSTS.E [R21+0x2000c], desc[UR8][R186.64], !P0 ;  /* 0x2000c000ba157fae */ /* 0x000fe8000c121848 */
[----:B------:R-:W-:Y:S04]  /*d230*/  LDGSTS.E [R21+0x2400c], desc[UR8][R188.64], !P0 ;  /* 0x2400c000bc157fae */ /* 0x000fe8000c121848 */
[----:B------:R-:W-:Y:S04]  /*d240*/  LDGSTS.E [R21+0x2800c], desc[UR8][R190.64], !P0 ;  /* 0x2800c000be157fae */ /* 0x000fe8000c121848 */
[----:B------:R-:W-:Y:S01]  /*d250*/  LDGSTS.E [R21+0x2c00c], desc[UR8][R192.64], !P0 ;  /* 0x2c00c000c0157fae */ /* 0x000fe2000c121848 */
[----:B------:R-:W-:Y:S01]  /*d260*/  ISETP.GE.U32.AND P0, PT, R0, 0x7fffff6f, PT ;  /* 0x7fffff6f0000780c */ /* 0x000fe20003f06070 */
[----:B-1----:R-:W-:-:S02]  /*d270*/  VIADD R0, R13, 0xffffffed ;  /* 0xffffffed0d007836 */ /* 0x002fc40000000000 */
[----:B------:R-:W1:Y:S01]  /*d280*/  LDC R13, c[0x0][0x230] ;  /* 0x00008c00ff0d7b82 */ /* 0x000e620000000800 */
[----:B------:R-:W-:Y:S04]  /*d290*/  LDGSTS.E [R21+0x30000], desc[UR8][R194.64], !P2 ;  /* 0x30000000c2157fae */ /* 0x000fe8000d121848 */
[----:B------:R-:W-:Y:S04]  /*d2a0*/  LDGSTS.E [R21+0x34000], desc[UR8][R196.64], !P2 ;  /* 0x34000000c4157fae */ /* 0x000fe8000d121848 */
[----:B------:R-:W-:Y:S04]  /*d2b0*/  LDGSTS.E [R21+0x38000], desc[UR8][R198.64], !P2 ;  /* 0x38000000c6157fae */ /* 0x000fe8000d121848 */
[----:B------:R-:W-:Y:S01]  /*d2c0*/  LDGSTS.E [R21+0x3c000], desc[UR8][R200.64], !P2 ;  /* 0x3c000000c8157fae */ /* 0x000fe2000d121848 */
[----:B------:R-:W-:-:S02]  /*d2d0*/  ISETP.GE.U32.AND P2, PT, R0, 0x7fffff6e, PT ;  /* 0x7fffff6e0000780c */ /* 0x000fc40003f46070 */
[----:B---3--:R-:W-:Y:S01]  /*d2e0*/  IADD3 R0, R6, -0x14, RZ ;  /* 0xffffffec06007810 */ /* 0x008fe20007ffe0ff */
[----:B------:R-:W-:Y:S04]  /*d2f0*/  LDGSTS.E [R21+0x30004], desc[UR8][R202.64], !P4 ;  /* 0x30004000ca157fae */ /* 0x000fe8000e121848 */
[----:B------:R-:W-:Y:S01]  /*d300*/  LDGSTS.E [R21+0x34004], desc[UR8][R204.64], !P4 ;  /* 0x34004000cc157fae */ /* 0x000fe2000e121848 */
[----:B-1----:R-:W-:-:S03]  /*d310*/  IADD3 R6, R13, -0x32, RZ ;  /* 0xffffffce0d067810 */ /* 0x002fc60007ffe0ff */
[----:B------:R-:W-:Y:S01]  /*d320*/  LDGSTS.E [R21+0x38004], desc[UR8][R206.64], !P4 ;  /* 0x38004000ce157fae */ /* 0x000fe2000e121848 */
[----:B------:R-:W1:Y:S03]  /*d330*/  LDC R13, c[0x0][0x230] ;  /* 0x00008c00ff0d7b82 */ /* 0x000e660000000800 */
[----:B------:R-:W-:Y:S01]  /*d340*/  LDGSTS.E [R21+0x3c004], desc[UR8][R208.64], !P4 ;  /* 0x3c004000d0157fae */ /* 0x000fe2000e121848 */
[----:B------:R-:W-:Y:S01]  /*d350*/  ISETP.GE.U32.AND P4, PT, R0, 0x7fffff6d, PT ;  /* 0x7fffff6d0000780c */ /* 0x000fe20003f86070 */
[----:B--2---:R-:W-:Y:S02]  /*d360*/  VIADD R0, R7, 0xffffffcf ;  /* 0xffffffcf07007836 */ /* 0x004fe40000000000 */
[----:B------:R-:W-:Y:S01]  /*d370*/  LDGSTS.E [R21+0x30008], desc[UR8][R210.64], !P6 ;  /* 0x30008000d2157fae */ /* 0x000fe2000f121848 */
[----:B------:R-:W2:Y:S03]  /*d380*/  LDC R7, c[0x0][0x230] ;  /* 0x00008c00ff077b82 */ /* 0x000ea60000000800 */
[----:B------:R-:W-:Y:S04]  /*d390*/  LDGSTS.E [R21+0x34008], desc[UR8][R212.64], !P6 ;  /* 0x34008000d4157fae */ /* 0x000fe8000f121848 */
[----:B------:R-:W-:Y:S04]  /*d3a0*/  LDGSTS.E [R21+0x38008], desc[UR8][R214.64], !P6 ;  /* 0x38008000d6157fae */ /* 0x000fe8000f121848 */
[----:B------:R-:W-:Y:S01]  /*d3b0*/  LDGSTS.E [R21+0x3c008], desc[UR8][R216.64], !P6 ;  /* 0x3c008000d8157fae */ /* 0x000fe2000f121848 */
[----:B------:R-:W-:Y:S01]  /*d3c0*/  ISETP.GE.U32.AND P6, PT, R0, 0x7fffff50, PT ;  /* 0x7fffff500000780c */ /* 0x000fe20003fc6070 */
[----:B------:R-:W-:-:S02]  /*d3d0*/  IMAD.SHL.U32 R0, R12, 0x10, RZ ;  /* 0x000000100c007824 */ /* 0x000fc400078e00ff */
[----:B------:R-:W-:Y:S02]  /*d3e0*/  LDGSTS.E [R21+0x3000c], desc[UR8][R218.64], !P5 ;  /* 0x3000c000da157fae */ /* 0x000fe4000e921848 */
[C---:B------:R-:W-:Y:S02]  /*d3f0*/  IMAD.WIDE R54, R0.reuse, 0x4, R28 ;  /* 0x0000000400367825 */ /* 0x040fe400078e021c */
[----:B------:R-:W-:Y:S02]  /*d400*/  LDGSTS.E [R21+0x3400c], desc[UR8][R220.64], !P5 ;  /* 0x3400c000dc157fae */ /* 0x000fe4000e921848 */
[C---:B------:R-:W-:Y:S02]  /*d410*/  IMAD.WIDE R52, R0.reuse, 0x4, R62 ;  /* 0x0000000400347825 */ /* 0x040fe400078e023e */
[----:B------:R-:W-:Y:S02]  /*d420*/  LDGSTS.E [R21+0x3800c], desc[UR8][R222.64], !P5 ;  /* 0x3800c000de157fae */ /* 0x000fe4000e921848 */
[----:B------:R-:W-:-:S02]  /*d430*/  IMAD.WIDE R50, R0, 0x4, R24 ;  /* 0x0000000400327825 */ /* 0x000fc400078e0218 */
[----:B------:R-:W-:Y:S01]  /*d440*/  LDGSTS.E [R21+0x3c00c], desc[UR8][R224.64], !P5 ;  /* 0x3c00c000e0157fae */ /* 0x000fe2000e921848 */
[----:B------:R-:W-:Y:S01]  /*d450*/  ISETP.GE.U32.AND P5, PT, R6, 0x7fffff4f, PT ;  /* 0x7fffff4f0600780c */ /* 0x000fe20003fa6070 */
[----:B------:R-:W-:Y:S02]  /*d460*/  IMAD.WIDE R2, R0, 0x4, R26 ;  /* 0x0000000400027825 */ /* 0x000fe400078e021a */
[----:B------:R3:W-:Y:S02]  /*d470*/  STL.64 [R1+0x478], R54 ;  /* 0x0004783601007387 */ /* 0x0007e40000100a00 */
[----:B----4-:R-:W-:Y:S02]  /*d480*/  VIADD R0, R14, 0xffffffcd ;  /* 0xffffffcd0e007836 */ /* 0x010fe40000000000 */
[----:B------:R-:W4:Y:S01]  /*d490*/  LDC R14, c[0x0][0x230] ;  /* 0x00008c00ff0e7b82 */ /* 0x000f220000000800 */
[----:B------:R-:W-:Y:S01]  /*d4a0*/  IMAD R6, R12, 0x11, RZ ;  /* 0x000000110c067824 */ /* 0x000fe200078e02ff */
[----:B------:R3:W-:Y:S04]  /*d4b0*/  LDGSTS.E [R20], desc[UR8][R54.64], !P3 ;  /* 0x0000000036147fae */ /* 0x0007e8000d921848 */
[----:B------:R1:W-:Y:S04]  /*d4c0*/  STL.64 [R1+0x490], R52 ;  /* 0x0004903401007387 */ /* 0x0003e80000100a00 */
[----:B------:R1:W-:Y:S04]  /*d4d0*/  LDGSTS.E [R20+0x4000], desc[UR8][R52.64], !P3 ;  /* 0x0400000034147fae */ /* 0x0003e8000d921848 */
[----:B------:R2:W-:Y:S01]  /*d4e0*/  STL.64 [R1+0x4a0], R50 ;  /* 0x0004a03201007387 */ /* 0x0005e20000100a00 */
[----:B---3--:R-:W-:-:S03]  /*d4f0*/  IMAD.WIDE R54, R6, 0x4, R28 ;  /* 0x0000000406367825 */ /* 0x008fc600078e021c */
        /* <DEDUP_REMOVED lines=13> */
[----:B------:R-:W3:Y:S01]  /*d5d0*/  LDC R7, c[0x0][0x230] ;  /* 0x00008c00ff077b82 */ /* 0x000ee20000000800 */
        /* <DEDUP_REMOVED lines=11> */
[----:B--2---:R-:W-:Y:S01]  /*d690*/  IMAD.WIDE R2, R0, 0x4, R26 ;  /* 0x0000000400027825 */ /* 0x004fe200078e021a */
[----:B------:R-:W-:-:S02]  /*d6a0*/  IADD3 R0, R13, -0x51, RZ ;  /* 0xffffffaf0d007810 */ /* 0x000fc40007ffe0ff */
[----:B------:R2:W-:Y:S01]  /*d6b0*/  STL.64 [R1+0x510], R52 ;  /* 0x0005103401007387 */ /* 0x0005e20000100a00 */
[----:B------:R-:W3:Y:S03]  /*d6c0*/  LDC R13, c[0x0][0x230] ;  /* 0x00008c00ff0d7b82 */ /* 0x000ee60000000800 */
[----:B------:R2:W-:Y:S01]  /*d6d0*/  LDGSTS.E [R20+0x4008], desc[UR8][R52.64], !P2 ;  /* 0x0400800034147fae */ /* 0x0005e2000d121848 */
[----:B-1----:R-:W-:-:S03]  /*d6e0*/  IMAD.WIDE R54, R6, 0x4, R28 ;  /* 0x0000000406367825 */ /* 0x002fc600078e021c */
[----:B------:R1:W-:Y:S04]  /*d6f0*/  STL.64 [R1+0x520], R50 ;  /* 0x0005203201007387 */ /* 0x0003e80000100a00 */
[----:B------:R1:W-:Y:S04]  /*d700*/  LDGSTS.E [R20+0x8008], desc[UR8][R50.64], !P2 ;  /* 0x0800800032147fae */ /* 0x0003e8000d121848 */
[----:B------:R4:W-:Y:S01]  /*d710*/  STL.64 [R1+0x530], R2 ;  /* 0x0005300201007387 */ /* 0x0009e20000100a00 */
[----:B--2---:R-:W-:-:S03]  /*d720*/  IMAD.WIDE R52, R6, 0x4, R62 ;  /* 0x0000000406347825 */ /* 0x004fc600078e023e */
[----:B------:R4:W-:Y:S01]  /*d730*/  LDGSTS.E [R20+0xc008], desc[UR8][R2.64], !P2 ;  /* 0x0c00800002147fae */ /* 0x0009e2000d121848 */
[----:B------:R-:W-:Y:S01]  /*d740*/  ISETP.GE.U32.AND P2, PT, R0, 0x7fffff30, PT ;  /* 0x7fffff300000780c */ /* 0x000fe20003f46070 */
[----:B------:R-:W-:Y:S02]  /*d750*/  IMAD R0, R12, 0x30, RZ ;  /* 0x000000300c007824 */ /* 0x000fe400078e02ff */
[C---:B-1----:R-:W-:Y:S01]  /*d760*/  IMAD.WIDE R50, R6.reuse, 0x4, R24 ;  /* 0x0000000406327825 */ /* 0x042fe200078e0218 */
        /* <DEDUP_REMOVED lines=18> */
[----:B-1----:R-:W-:-:S03]  /*d890*/  IMAD.WIDE R2, R0, 0x4, R26 ;  /* 0x0000000400027825 */ /* 0x002fc600078e021a */
[----:B------:R1:W-:Y:S01]  /*d8a0*/  STL.64 [R1+0x590], R52 ;  /* 0x0005903401007387 */ /* 0x0003e20000100a00 */
[----:B------:R-:W-:-:S03]  /*d8b0*/  VIADD R0, R7, 0xffffffad ;  /* 0xffffffad07007836 */ /* 0x000fc60000000000 */
[----:B------:R1:W-:Y:S01]  /*d8c0*/  LDGSTS.E [R20+0x14000], desc[UR8][R52.64], !P6 ;  /* 0x1400000034147fae */ /* 0x0003e2000f121848 */
[----:B------:R-:W3:Y:S01]  /*d8d0*/  LDC R7, c[0x0][0x230] ;  /* 0x00008c00ff077b82 */ /* 0x000ee20000000800 */
[C---:B--2---:R-:W-:Y:S02]  /*d8e0*/  IMAD.WIDE R54, R6.reuse, 0x4, R28 ;  /* 0x0000000406367825 */ /* 0x044fe400078e021c */
        /* <DEDUP_REMOVED lines=185> */
[----:B------:R2:W-:Y:S01]  /*e480*/  LDGSTS.E [R19], desc[UR8][R54.64], !P6 ;  /* 0x0000000036137fae */ /* 0x0005e2000f121848 */
        /* <DEDUP_REMOVED lines=255> */
[----:B------:R2:W-:Y:S01]  /*f480*/  LDGSTS.E [R18], desc[UR8][R54.64], !P2 ;  /* 0x0000000036127fae */ /* 0x0005e2000d121848 */
        /* <DEDUP_REMOVED lines=78> */
[----:B------:R1:W-:Y:S04]  /*f970*/  LDGSTS.E [R18+0x10004], desc[UR8][R54.64], !P0 ;  /* 0x1000400036127fae */ /* 0x0003e8000c121848 */
[----:B------:R1:W-:Y:S01]  /*f980*/  LDGSTS.E [R18+0x14004], desc[UR8][R52.64], !P0 ;  /* 0x1400400034127fae */ /* 0x0003e2000c121848 */
[----:B--2---:R-:W-:-:S03]  /*f990*/  IMAD.WIDE R2, R6, 0x4, R26 ;  /* 0x0000000406027825 */ /* 0x004fc600078e021a */
[----:B------:R1:W-:Y:S01]  /*f9a0*/  STL.64 [R1+0xde8], R54 ;  /* 0x000de83601007387 */ /* 0x0003e20000100a00 */
[----:B---3--:R-:W-:-:S03]  /*f9b0*/  VIADD R6, R7, 0xffffffa4 ;  /* 0xffffffa407067836 */ /* 0x008fc60000000000 */
[----:B------:R2:W-:Y:S01]  /*f9c0*/  LDGSTS.E [R18+0x18004], desc[UR8][R50.64], !P0 ;  /* 0x1800400032127fae */ /* 0x0005e2000c121848 */
[----:B------:R-:W3:Y:S03]  /*f9d0*/  LDC R7, c[0x0][0x230] ;  /* 0x00008c00ff077b82 */ /* 0x000ee60000000800 */
[----:B------:R4:W-:Y:S04]  /*f9e0*/  STL.64 [R1+0xdf0], R52 ;  /* 0x000df03401007387 */ /* 0x0009e80000100a00 */
[----:B------:R2:W-:Y:S01]  /*f9f0*/  LDGSTS.E [R18+0x1c004], desc[UR8][R2.64], !P0 ;  /* 0x1c00400002127fae */ /* 0x0005e2000c121848 */
[----:B-1----:R-:W-:Y:S01]  /*fa00*/  IMAD.WIDE R54, R0, 0x4, R28 ;  /* 0x0000000400367825 */ /* 0x002fe200078e021c */
[----:B------:R-:W-:-:S02]  /*fa10*/  ISETP.GE.U32.AND P0, PT, R6, 0x7fffff25, PT ;  /* 0x7fffff250600780c */ /* 0x000fc40003f06070 */
[----:B------:R2:W-:Y:S01]  /*fa20*/  STL.64 [R1+0xe08], R50 ;  /* 0x000e083201007387 */ /* 0x0005e20000100a00 */
[----:B------:R-:W-:Y:S02]  /*fa30*/  IMAD R6, R12, 0x3b, RZ ;  /* 0x0000003b0c067824 */ /* 0x000fe400078e02ff */
[C---:B----4-:R-:W-:Y:S01]  /*fa40*/  IMAD.WIDE R52, R0.reuse, 0x4, R62 ;  /* 0x0000000400347825 */ /* 0x050fe200078e023e */
[----:B------:R1:W-:Y:S04]  /*fa50*/  STL.64 [R1+0xe10], R2 ;  /* 0x000e100201007387 */ /* 0x0003e80000100a00 */
[----:B------:R4:W-:Y:S01]  /*fa60*/  STL.64 [R1+0xe20], R54 ;  /* 0x000e203601007387 */ /* 0x0009e20000100a00 */
[----:B--2---:R-:W-:-:S03]  /*fa70*/  IMAD.WIDE R50, R0, 0x4, R24 ;  /* 0x0000000400327825 */ /* 0x004fc600078e0218 */
[----:B------:R4:W-:Y:S01]  /*fa80*/  LDGSTS.E [R18+0x10008], desc[UR8][R54.64], !P2 ;  /* 0x1000800036127fae */ /* 0x0009e2000d121848 */
[----:B-1----:R-:W-:Y:S01]  /*fa90*/  IMAD.WIDE R2, R0, 0x4, R26 ;  /* 0x0000000400027825 */ /* 0x002fe200078e021a */
[----:B------:R-:W-:Y:S02]  /*faa0*/  IADD3 R0, R13, -0x1d, RZ ;  /* 0xffffffe30d007810 */ /* 0x000fe40007ffe0ff */
[----:B------:R1:W-:Y:S01]  /*fab0*/  STL.64 [R1+0xe28], R52 ;  /* 0x000e283401007387 */ /* 0x0003e20000100a00 */
[----:B------:R-:W2:Y:S03]  /*fac0*/  LDC R13, c[0x0][0x230] ;  /* 0x00008c00ff0d7b82 */ /* 0x000ea60000000800 */
[----:B------:R1:W-:Y:S01]  /*fad0*/  LDGSTS.E [R18+0x14008], desc[UR8][R52.64], !P2 ;  /* 0x1400800034127fae */ /* 0x0003e2000d121848 */
[----:B----4-:R-:W-:-:S03]  /*fae0*/  IMAD.WIDE R54, R6, 0x4, R28 ;  /* 0x0000000406367825 */ /* 0x010fc600078e021c */
[----:B------:R4:W-:Y:S04]  /*faf0*/  STL.64 [R1+0xe38], R50 ;  /* 0x000e383201007387 */ /* 0x0009e80000100a00 */
[----:B------:R4:W-:Y:S01]  /*fb00*/  LDGSTS.E [R18+0x18008], desc[UR8][R50.64], !P2 ;  /* 0x1800800032127fae */ /* 0x0009e2000d121848 */
[----:B-1----:R-:W-:-:S03]  /*fb10*/  IMAD.WIDE R52, R6, 0x4, R62 ;  /* 0x0000000406347825 */ /* 0x002fc600078e023e */
[----:B------:R1:W-:Y:S04]  /*fb20*/  STL.64 [R1+0xe48], R2 ;  /* 0x000e480201007387 */ /* 0x0003e80000100a00 */
[----:B------:R1:W-:Y:S01]  /*fb30*/  LDGSTS.E [R18+0x1c008], desc[UR8][R2.64], !P2 ;  /* 0x1c00800002127fae */ /* 0x0003e2000d121848 */
[----:B------:R-:W-:Y:S01]  /*fb40*/  ISETP.GE.U32.AND P2, PT, R0, 0x7fffff64, PT ;  /* 0x7fffff640000780c */ /* 0x000fe20003f46070 */
[----:B------:R-:W-:Y:S02]  /*fb50*/  VIADD R0, R14, 0xffffffe2 ;  /* 0xffffffe20e007836 */ /* 0x000fe40000000000 */
[C---:B----4-:R-:W-:Y:S01]  /*fb60*/  IMAD.WIDE R50, R6.reuse, 0x4, R24 ;  /* 0x0000000406327825 */ /* 0x050fe200078e0218 */
[----:B------:R4:W-:Y:S01]  /*fb70*/  LDGSTS.E [R18+0x1000c], desc[UR8][R54.64], !P4 ;  /* 0x1000c00036127fae */ /* 0x0009e2000e121848 */
[----:B------:R-:W2:Y:S03]  /*fb80*/  LDC R14, c[0x0][0x230] ;  /* 0x00008c00ff0e7b82 */ /* 0x000ea60000000800 */
[----:B------:R3:W-:Y:S01]  /*fb90*/  LDGSTS.E [R18+0x1400c], desc[UR8][R52.64], !P4 ;  /* 0x1400c00034127fae */ /* 0x0007e2000e121848 */
[----:B-1----:R-:W-:-:S03]  /*fba0*/  IMAD.WIDE R2, R6, 0x4, R26 ;  /* 0x0000000406027825 */ /* 0x002fc600078e021a */
[----:B------:R1:W-:Y:S01]  /*fbb0*/  LDGSTS.E [R18+0x1800c], desc[UR8][R50.64], !P4 ;  /* 0x1800c00032127fae */ /* 0x0003e2000e121848 */
[----:B------:R-:W-:-:S03]  /*fbc0*/  IMAD R6, R12, 0x59, RZ ;  /* 0x000000590c067824 */ /* 0x000fc600078e02ff */
[----:B------:R1:W-:Y:S01]  /*fbd0*/  LDGSTS.E [R18+0x1c00c], desc[UR8][R2.64], !P4 ;  /* 0x1c00c00002127fae */ /* 0x0003e2000e121848 */
[----:B------:R-:W-:Y:S01]  /*fbe0*/  ISETP.GE.U32.AND P4, PT, R0, 0x7fffff63, PT ;  /* 0x7fffff630000780c */ /* 0x000fe20003f86070 */
[----:B------:R-:W-:Y:S02]  /*fbf0*/  IMAD R0, R12, 0x58, RZ ;  /* 0x000000580c007824 */ /* 0x000fe400078e02ff */
[----:B------:R4:W-:Y:S02]  /*fc00*/  STL.64 [R1+0xe58], R54 ;  /* 0x000e583601007387 */ /* 0x0009e40000100a00 */
[C---:B------:R-:W-:Y:S02]  /*fc10*/  IMAD.WIDE R242, R0.reuse, 0x4, R28 ;  /* 0x0000000400f27825 */ /* 0x040fe400078e021c */
[----:B------:R3:W-:Y:S04]  /*fc20*/  STL.64 [R1+0xe68], R52 ;  /* 0x000e683401007387 */ /* 0x0007e80000100a00 */
[----:B------:R1:W-:Y:S01]  /*fc30*/  STL.64 [R1+0xe98], R50 ;  /* 0x000e983201007387 */ /* 0x0003e20000100a00 */
[----:B----4-:R-:W-:-:S03]  /*fc40*/  IMAD.WIDE R54, R0, 0x4, R62 ;  /* 0x0000000400367825 */ /* 0x010fc600078e023e */
[----:B------:R4:W-:Y:S01]  /*fc50*/  STL.64 [R1+0xea8], R2 ;  /* 0x000ea80201007387 */ /* 0x0009e20000100a00 */
[----:B---3--:R-:W-:-:S03]  /*fc60*/  IMAD.WIDE R52, R0, 0x4, R24 ;  /* 0x0000000400347825 */ /* 0x008fc600078e0218 */
[----:B------:R3:W-:Y:S01]  /*fc70*/  STL.64 [R1+0xeb8], R242 ;  /* 0x000eb8f201007387 */ /* 0x0007e20000100a00 */
[----:B-1----:R-:W-:-:S03]  /*fc80*/  IMAD.MOV.U32 R50, RZ, RZ, R44 ;  /* 0x000000ffff327224 */ /* 0x002fc600078e002c */
[----:B------:R3:W-:Y:S01]  /*fc90*/  LDGSTS.E [R18+0x20000], desc[UR8][R242.64], !P6 ;  /* 0x20000000f2127fae */ /* 0x0007e2000f121848 */
[----:B------:R-:W-:Y:S01]  /*fca0*/  MOV R51, R45 ;  /* 0x0000002d00337202 */ /* 0x000fe20000000f00 */
[----:B------:R-:W-:Y:S02]  /*fcb0*/  IMAD.MOV.U32 R44, RZ, RZ, R16 ;  /* 0x000000ffff2c7224 */ /* 0x000fe400078e0010 */
[----:B----4-:R-:W-:Y:S01]  /*fcc0*/  IMAD.WIDE R2, R0, 0x4, R26 ;  /* 0x0000000400027825 */ /* 0x010fe200078e021a */
[----:B------:R-:W-:Y:S01]  /*fcd0*/  IADD3 R0, R7, -0x1f, RZ ;  /* 0xffffffe107007810 */ /* 0x000fe20007ffe0ff */
[----:B------:R1:W-:Y:S01]  /*fce0*/  STL.64 [R1+0xec8], R54 ;  /* 0x000ec83601007387 */ /* 0x0003e20000100a00 */
[----:B------:R-:W4:Y:S01]  /*fcf0*/  LDC R16, c[0x0][0x230] ;  /* 0x00008c00ff107b82 */ /* 0x000f220000000800 */
[----:B------:R-:W-:Y:S02]  /*fd00*/  IMAD.MOV.U32 R45, RZ, RZ, R17 ;  /* 0x000000ffff2d7224 */ /* 0x000fe400078e0011 */
[----:B------:R1:W-:Y:S01]  /*fd10*/  LDGSTS.E [R18+0x24000], desc[UR8][R54.64], !P6 ;  /* 0x2400000036127fae */ /* 0x0003e2000f121848 */
[----:B--2---:R-:W-:-:S02]  /*fd20*/  VIADD R7, R14, 0xffffffe0 ;  /* 0xffffffe00e077836 */ /* 0x004fc40000000000 */
[C---:B---3--:R-:W-:Y:S01]  /*fd30*/  IMAD.WIDE R242, R6.reuse, 0x4, R28 ;  /* 0x0000000406f27825 */ /* 0x048fe200078e021c */
[----:B------:R2:W-:Y:S01]  /*fd40*/  STL.64 [R1+0xed8], R52 ;  /* 0x000ed83401007387 */ /* 0x0005e20000100a00 */
[----:B------:R-:W3:Y:S03]  /*fd50*/  LDC R17, c[0x0][0x230] ;  /* 0x00008c00ff117b82 */ /* 0x000ee60000000800 */
[----:B------:R2:W-:Y:S01]  /*fd60*/  LDGSTS.E [R18+0x28000], desc[UR8][R52.64], !P6 ;  /* 0x2800000034127fae */ /* 0x0005e2000f121848 */
[----:B-1----:R-:W-:-:S03]  /*fd70*/  IMAD.WIDE R54, R6, 0x4, R62 ;  /* 0x0000000406367825 */ /* 0x002fc600078e023e */
[----:B------:R1:W-:Y:S04]  /*fd80*/  STL.64 [R1+0xee8], R2 ;  /* 0x000ee80201007387 */ /* 0x0003e80000100a00 */
[----:B------:R1:W-:Y:S01]  /*fd90*/  LDGSTS.E [R18+0x2c000], desc[UR8][R2.64], !P6 ;  /* 0x2c00000002127fae */ /* 0x0003e2000f121848 */
[----:B------:R-:W-:Y:S01]  /*fda0*/  ISETP.GE.U32.AND P6, PT, R0, 0x7fffff62, PT ;  /* 0x7fffff620000780c */ /* 0x000fe20003fc6070 */
[----:B------:R-:W-:Y:S02]  /*fdb0*/  VIADD R0, R13, 0xffffff87 ;  /* 0xffffff870d007836 */ /* 0x000fe40000000000 */
[----:B--2---:R-:W-:Y:S01]  /*fdc0*/  IMAD.WIDE R52, R6, 0x4, R24 ;  /* 0x0000000406347825 */ /* 0x004fe200078e0218 */
[----:B------:R2:W-:Y:S01]  /*fdd0*/  LDGSTS.E [R18+0x20004], desc[UR8][R242.64], !P5 ;  /* 0x20004000f2127fae */ /* 0x0005e2000e921848 */
[----:B----4-:R-:W-:-:S02]  /*fde0*/  IADD3 R14, R16, -0x80, RZ ;  /* 0xffffff80100e7810 */ /* 0x010fc40007ffe0ff */
[----:B------:R-:W-:Y:S01]  /*fdf0*/  VIADD R13, R15, 0xffffff86 ;  /* 0xffffff860f0d7836 */ /* 0x000fe20000000000 */
[----:B------:R-:W-:Y:S01]  /*fe00*/  LDGSTS.E [R18+0x24004], desc[UR8][R54.64], !P5 ;  /* 0x2400400036127fae */ /* 0x000fe2000e921848 */
[----:B------:R-:W4:Y:S01]  /*fe10*/  LDC R15, c[0x0][0x230] ;  /* 0x00008c00ff0f7b82 */ /* 0x000f220000000800 */
[----:B-1----:R-:W-:Y:S02]  /*fe20*/  IMAD.WIDE R2, R6, 0x4, R26 ;  /* 0x0000000406027825 */ /* 0x002fe400078e021a */
[----:B------:R2:W-:Y:S02]  /*fe30*/  STL.64 [R1+0xef8], R242 ;  /* 0x000ef8f201007387 */ /* 0x0005e40000100a00 */
[----:B------:R-:W-:Y:S02]  /*fe40*/  IMAD R6, R12, 0x5b, RZ ;  /* 0x0000005b0c067824 */ /* 0x000fe400078e02ff */
[----:B------:R1:W-:Y:S02]  /*fe50*/  LDGSTS.E [R18+0x28004], desc[UR8][R52.64], !P5 ;  /* 0x2800400034127fae */ /* 0x0003e4000e921848 */
[----:B------:R-:W-:-:S02]  /*fe60*/  IMAD.WIDE R244, R6, 0x4, R28 ;  /* 0x0000000406f47825 */ /* 0x000fc400078e021c */
[----:B------:R-:W-:Y:S04]  /*fe70*/  STL.64 [R1+0xf20], R54 ;  /* 0x000f203601007387 */ /* 0x000fe80000100a00 */
[----:B------:R3:W-:Y:S01]  /*fe80*/  LDGSTS.E [R18+0x2c004], desc[UR8][R2.64], !P5 ;  /* 0x2c00400002127fae */ /* 0x0007e2000e921848 */
[----:B------:R-:W-:Y:S01]  /*fe90*/  ISETP.GE.U32.AND P5, PT, R0, 0x7fffff08, PT ;  /* 0x7fffff080000780c */ /* 0x000fe20003fa6070 */
[----:B------:R-:W-:Y:S02]  /*fea0*/  IMAD R0, R12, 0x5a, RZ ;  /* 0x0000005a0c007824 */ /* 0x000fe400078e02ff */
[----:B------:R1:W-:Y:S01]  /*feb0*/  STL.64 [R1+0xf38], R52 ;  /* 0x000f383401007387 */ /* 0x0003e20000100a00 */
[----:B--2---:R-:W-:-:S03]  /*fec0*/  IMAD.WIDE R242, R6, 0x4, R62 ;  /* 0x0000000406f27825 */ /* 0x004fc600078e023e */
[----:B------:R3:W-:Y:S01]  /*fed0*/  STL.64 [R1+0xf60], R2 ;  /* 0x000f600201007387 */ /* 0x0007e20000100a00 */
[----:B------:R-:W-:-:S04]  /*fee0*/  IMAD.WIDE R250, R0, 0x4, R62 ;  /* 0x0000000400fa7825 */ /* 0x000fc800078e023e */
[----:B------:R-:W-:Y:S01]  /*fef0*/  IMAD.WIDE R248, R0, 0x4, R24 ;  /* 0x0000000400f87825 */ /* 0x000fe200078e0218 */
[----:B-1----:R-:W-:-:S03]  /*ff00*/  MOV R53, R51 ;  /* 0x0000003300357202 */ /* 0x002fc60000000f00 */
[----:B------:R-:W-:Y:S02]  /*ff10*/  IMAD.MOV.U32 R52, RZ, RZ, R50 ;  /* 0x000000ffff347224 */ /* 0x000fe400078e0032 */
[----:B------:R-:W-:Y:S01]  /*ff20*/  IMAD.MOV.U32 R50, RZ, RZ, R60 ;  /* 0x000000ffff327224 */ /* 0x000fe200078e003c */
[----:B------:R-:W-:Y:S01]  /*ff30*/  MOV R60, R46 ;  /* 0x0000002e003c7202 */ /* 0x000fe20000000f00 */
[----:B------:R-:W-:Y:S02]  /*ff40*/  IMAD.MOV.U32 R51, RZ, RZ, R61 ;  /* 0x000000ffff337224 */ /* 0x000fe400078e003d */
[----:B------:R-:W-:Y:S01]  /*ff50*/  IMAD.MOV.U32 R61, RZ, RZ, R47 ;  /* 0x000000ffff3d7224 */ /* 0x000fe200078e002f */
[----:B------:R-:W-:Y:S01]  /*ff60*/  MOV R47, R5 ;  /* 0x00000005002f7202 */ /* 0x000fe20000000f00 */
[----:B------:R-:W-:Y:S02]  /*ff70*/  IMAD.MOV.U32 R46, RZ, RZ, R4 ;  /* 0x000000ffff2e7224 */ /* 0x000fe400078e0004 */
[----:B------:R-:W-:-:S04]  /*ff80*/  IMAD.WIDE R4, R0, 0x4, R28 ;  /* 0x0000000400047825 */ /* 0x000fc800078e021c */
[----:B------:R-:W-:Y:S01]  /*ff90*/  IMAD.WIDE R246, R0, 0x4, R26 ;  /* 0x0000000400f67825 */ /* 0x000fe200078e021a */
[----:B------:R1:W-:Y:S03]  /*ffa0*/  STL.64 [R1+0xf88], R4 ;  /* 0x000f880401007387 */ /* 0x0003e60000100a00 */
[C---:B------:R-:W-:Y:S01]  /*ffb0*/  IMAD.WIDE R54, R6.reuse, 0x4, R24 ;  /* 0x0000000406367825 */ /* 0x040fe200078e0218 */
[----:B------:R2:W-:Y:S03]  /*ffc0*/  STL.64 [R1+0x1008], R244 ;  /* 0x001008f401007387 */ /* 0x0005e60000100a00 */
[----:B---3--:R-:W-:Y:S01]  /*ffd0*/  IMAD.WIDE R2, R6, 0x4, R26 ;  /* 0x0000000406027825 */ /* 0x008fe200078e021a */
[----:B------:R-:W-:Y:S04]  /*ffe0*/  STL.64 [R1+0xfa0], R250 ;  /* 0x000fa0fa01007387 */ /* 0x000fe80000100a00 */
[----:B------:R-:W-:Y:S04]  /*fff0*/  STL.64 [R1+0xfc8], R248 ;  /* 0x000fc8f801007387 */ /* 0x000fe80000100a00 */
[----:B------:R-:W-:Y:S04]  /*10000*/  STL.64 [R1+0xfe0], R246 ;  /* 0x000fe0f601007387 */ /* 0x000fe80000100a00 */
[----:B------:R-:W-:Y:S04]  /*10010*/  LDGSTS.E [R18+0x20008], desc[UR8][R4.64], !P3 ;  /* 0x2000800004127fae */ /* 0x000fe8000d921848 */
[----:B------:R-:W-:Y:S04]  /*10020*/  LDGSTS.E [R18+0x24008], desc[UR8][R250.64], !P3 ;  /* 0x24008000fa127fae */ /* 0x000fe8000d921848 */
[----:B------:R-:W-:Y:S04]  /*10030*/  LDGSTS.E [R18+0x28008], desc[UR8][R248.64], !P3 ;  /* 0x28008000f8127fae */ /* 0x000fe8000d921848 */
[----:B-1----:R-:W3:Y:S01]  /*10040*/  LDL.LU.64 R4, [R1+0x2208] ;  /* 0x0022080001047983 */ /* 0x002ee20000300a00 */
[----:B------:R-:W-:-:S03]  /*10050*/  IMAD R6, R12, 0x78, RZ ;  /* 0x000000780c067824 */ /* 0x000fc600078e02ff */
[----:B------:R-:W-:Y:S01]  /*10060*/  LDGSTS.E [R18+0x2c008], desc[UR8][R246.64], !P3 ;  /* 0x2c008000f6127fae */ /* 0x000fe2000d921848 */
[----:B------:R-:W-:-:S03]  /*10070*/  ISETP.GE.AND P3, PT, R229, R14, PT ;  /* 0x0000000ee500720c */ /* 0x000fc60003f66270 */
[----:B------:R2:W-:Y:S01]  /*10080*/  LDGSTS.E [R18+0x2000c], desc[UR8][R244.64], !P0 ;  /* 0x2000c000f4127fae */ /* 0x0005e2000c121848 */
[----:B------:R-:W-:Y:S02]  /*10090*/  SEL R0, RZ, 0x4, P3 ;  /* 0x00000004ff007807 */ /* 0x000fe40001800000 */
[----:B------:R-:W-:Y:S01]  /*100a0*/  ISETP.GE.U32.AND P3, PT, R13, 0x7fffff07, PT ;  /* 0x7fffff070d00780c */ /* 0x000fe20003f66070 */
[----:B------:R1:W-:Y:S01]  /*100b0*/  LDGSTS.E [R18+0x2400c], desc[UR8][R242.64], !P0 ;  /* 0x2400c000f2127fae */ /* 0x0003e2000c121848 */
[----:B------:R-:W4:Y:S03]  /*100c0*/  LDC R13, c[0x0][0x230] ;  /* 0x00008c00ff0d7b82 */ /* 0x000f260000000800 */
[----:B------:R1:W-:Y:S04]  /*100d0*/  STL.64 [R1+0x1020], R242 ;  /* 0x001020f201007387 */ /* 0x0003e80000100a00 */
[----:B------:R1:W-:Y:S01]  /*100e0*/  LDGSTS.E [R18+0x2800c], desc[UR8][R54.64], !P0 ;  /* 0x2800c00036127fae */ /* 0x0003e2000c121848 */
[----:B--2---:R-:W-:-:S03]  /*100f0*/  IMAD.WIDE R244, R6, 0x4, R28 ;  /* 0x0000000406f47825 */ /* 0x004fc600078e021c */
[----:B------:R2:W-:Y:S04]  /*10100*/  STL.64 [R1+0x1048], R54 ;  /* 0x0010483601007387 */ /* 0x0005e80000100a00 */
[----:B------:R2:W-:Y:S01]  /*10110*/  LDGSTS.E [R18+0x2c00c], desc[UR8][R2.64], !P0 ;  /* 0x2c00c00002127fae */ /* 0x0005e2000c121848 */
[----:B-1----:R-:W-:Y:S01]  /*10120*/  IMAD.WIDE R242, R6, 0x4, R62 ;  /* 0x0000000406f27825 */ /* 0x002fe200078e023e */
[----:B------:R-:W-:Y:S02]  /*10130*/  ISETP.GE.U32.AND P0, PT, R7, 0x7fffff61, PT ;  /* 0x7fffff610700780c */ /* 0x000fe40003f06070 */
[----:B------:R1:W-:Y:S01]  /*10140*/  STL.64 [R1+0x1070], R2 ;  /* 0x0010700201007387 */ /* 0x0003e20000100a00 */
[----:B------:R-:W-:Y:S02]  /*10150*/  IMAD R7, R12, 0x79, RZ ;  /* 0x000000790c077824 */ /* 0x000fe400078e02ff */
[C---:B--2---:R-:W-:Y:S01]  /*10160*/  IMAD.WIDE R54, R6.reuse, 0x4, R24 ;  /* 0x0000000406367825 */ /* 0x044fe200078e0218 */
[----:B------:R-:W-:Y:S04]  /*10170*/  STL.64 [R1+0x1090], R244 ;  /* 0x001090f401007387 */ /* 0x000fe80000100a00 */
[----:B------:R-:W-:Y:S01]  /*10180*/  LDGSTS.E [R18+0x30000], desc[UR8][R244.64], !P5 ;  /* 0x30000000f4127fae */ /* 0x000fe2000e921848 */
[----:B-1----:R-:W-:-:S03]  /*10190*/  IMAD.WIDE R2, R6, 0x4, R26 ;  /* 0x0000000406027825 */ /* 0x002fc600078e021a */
[----:B------:R1:W-:Y:S01]  /*101a0*/  STL.64 [R1+0x10b0], R242 ;  /* 0x0010b0f201007387 */ /* 0x0003e20000100a00 */
[----:B------:R-:W-:-:S03]  /*101b0*/  VIADD R6, R17, 0xffffff85 ;  /* 0xffffff8511067836 */ /* 0x000fc60000000000 */
[----:B------:R1:W-:Y:S01]  /*101c0*/  LDGSTS.E [R18+0x34000], desc[UR8][R242.64], !P5 ;  /* 0x34000000f2127fae */ /* 0x0003e2000e921848 */
[----:B------:R-:W-:-:S03]  /*101d0*/  IMAD.WIDE R16, R7, 0x4, R24 ;  /* 0x0000000407107825 */ /* 0x000fc600078e0218 */
        /* <DEDUP_REMOVED lines=11> */
[----:B------:R1:W-:Y:S01]  /*10290*/  LDGSTS.E [R18+0x38004], desc[UR8][R16.64], !P3 ;  /* 0x3800400010127fae */ /* 0x0003e2000d921848 */
[----:B------:R-:W-:-:S03]  /*102a0*/  VIADD R7, R228, 0xffffff84 ;  /* 0xffffff84e4077836 */ /* 0x000fc60000000000 */
[----:B------:R2:W-:Y:S01]  /*102b0*/  STL.64 [R1+0x10e8], R242 ;  /* 0x0010e8f201007387 */ /* 0x0005e20000100a00 */
[----:B------:R-:W-:-:S03]  /*102c0*/  IMAD.WIDE R228, R6, 0x4, R62 ;  /* 0x0000000406e47825 */ /* 0x000fc600078e023e */
[----:B------:R1:W-:Y:S01]  /*102d0*/  LDGSTS.E [R18+0x3c004], desc[UR8][R2.64], !P3 ;  /* 0x3c00400002127fae */ /* 0x0003e2000d921848 */
[----:B------:R-:W-:Y:S01]  /*102e0*/  ISETP.GE.U32.AND P3, PT, R7, 0x7fffff05, PT ;  /* 0x7fffff050700780c */ /* 0x000fe20003f66070 */
[----:B------:R-:W-:Y:S02]  /*102f0*/  IMAD R7, R12, 0x7b, RZ ;  /* 0x0000007b0c077824 */ /* 0x000fe400078e02ff */
[----:B------:R4:W-:Y:S04]  /*10300*/  STL.64 [R1+0x10f8], R54 ;  /* 0x0010f83601007387 */ /* 0x0009e80000100a00 */
[----:B------:R1:W-:Y:S01]  /*10310*/  STL.64 [R1+0x1108], R16 ;  /* 0x0011081001007387 */ /* 0x0003e20000100a00 */
[----:B--2---:R-:W-:-:S03]  /*10320*/  IMAD.WIDE R242, R6, 0x4, R28 ;  /* 0x0000000406f27825 */ /* 0x004fc600078e021c */
[----:B------:R2:W-:Y:S01]  /*10330*/  STL.64 [R1+0x1118], R2 ;  /* 0x0011180201007387 */ /* 0x0005e20000100a00 */
[----:B----4-:R-:W-:-:S03]  /*10340*/  IMAD.WIDE R54, R6, 0x4, R24 ;  /* 0x0000000406367825 */ /* 0x010fc600078e0218 */
[----:B------:R4:W-:Y:S01]  /*10350*/  STL.64 [R1+0x1128], R242 ;  /* 0x001128f201007387 */ /* 0x0009e20000100a00 */
[----:B-1----:R-:W1:Y:S03]  /*10360*/  LDC R16, c[0x0][0x230] ;  /* 0x00008c00ff107b82 */ /* 0x002e660000000800 */
[----:B------:R4:W-:Y:S01]  /*10370*/  LDGSTS.E [R18+0x30008], desc[UR8][R242.64], !P5 ;  /* 0x30008000f2127fae */ /* 0x0009e2000e921848 */
[----:B--2---:R-:W-:Y:S01]  /*10380*/  IMAD.WIDE R2, R6, 0x4, R26 ;  /* 0x0000000406027825 */ /* 0x004fe200078e021a */
[----:B------:R-:W-:Y:S02]  /*10390*/  IADD3 R6, R13, -0x3d, RZ ;  /* 0xffffffc30d067810 */ /* 0x000fe40007ffe0ff */
[----:B------:R2:W-:Y:S01]  /*103a0*/  STL.64 [R1+0x1140], R228 ;  /* 0x001140e401007387 */ /* 0x0005e20000100a00 */
[----:B------:R-:W3:Y:S01]  /*103b0*/  LDC R17, c[0x0][0x230] ;  /* 0x00008c00ff117b82 */ /* 0x000ee20000000800 */
[----:B------:R-:W-:-:S02]  /*103c0*/  IMAD R13, R12, 0x1d, RZ ;  /* 0x0000001d0c0d7824 */ /* 0x000fc400078e02ff */
[----:B------:R2:W-:Y:S01]  /*103d0*/  LDGSTS.E [R18+0x34008], desc[UR8][R228.64], !P5 ;  /* 0x34008000e4127fae */ /* 0x0005e2000e921848 */
[----:B----4-:R-:W-:-:S03]  /*103e0*/  IMAD.WIDE R242, R7, 0x4, R28 ;  /* 0x0000000407f27825 */ /* 0x010fc600078e021c */
[----:B------:R4:W-:Y:S04]  /*103f0*/  STL.64 [R1+0x1150], R54 ;  /* 0x0011503601007387 */ /* 0x0009e80000100a00 */
[----:B------:R4:W-:Y:S01]  /*10400*/  LDGSTS.E [R18+0x38008], desc[UR8][R54.64], !P5 ;  /* 0x3800800036127fae */ /* 0x0009e2000e921848 */
[----:B--2---:R-:W-:-:S03]  /*10410*/  IMAD.WIDE R228, R7, 0x4, R62 ;  /* 0x0000000407e47825 */ /* 0x004fc600078e023e */
[----:B------:R2:W-:Y:S04]  /*10420*/  STL.64 [R1+0x1170], R2 ;  /* 0x0011700201007387 */ /* 0x0005e80000100a00 */
[----:B------:R2:W-:Y:S01]  /*10430*/  LDGSTS.E [R18+0x3c008], desc[UR8][R2.64], !P5 ;  /* 0x3c00800002127fae */ /* 0x0005e2000e921848 */
[----:B------:R-:W-:Y:S01]  /*10440*/  ISETP.GE.U32.AND P5, PT, R6, 0x7fffff44, PT ;  /* 0x7fffff440600780c */ /* 0x000fe20003fa6070 */
[----:B------:R-:W-:Y:S02]  /*10450*/  VIADD R6, R15, 0xffffffc2 ;  /* 0xffffffc20f067836 */ /* 0x000fe40000000000 */
[C---:B----4-:R-:W-:Y:S01]  /*10460*/  IMAD.WIDE R54, R7.reuse, 0x4, R24 ;  /* 0x0000000407367825 */ /* 0x050fe200078e0218 */
[----:B------:R4:W-:Y:S01]  /*10470*/  LDGSTS.E [R18+0x3000c], desc[UR8][R242.64], !P3 ;  /* 0x3000c000f2127fae */ /* 0x0009e2000d921848 */
[----:B------:R-:W3:Y:S03]  /*10480*/  LDC R15, c[0x0][0x230] ;  /* 0x00008c00ff0f7b82 */ /* 0x000ee60000000800 */
[----:B------:R1:W-:Y:S01]  /*10490*/  LDGSTS.E [R18+0x3400c], desc[UR8][R228.64], !P3 ;  /* 0x3400c000e4127fae */ /* 0x0003e2000d921848 */
[----:B--2---:R-:W-:-:S03]  /*104a0*/  IMAD.WIDE R2, R7, 0x4, R26 ;  /* 0x0000000407027825 */ /* 0x004fc600078e021a */
[----:B------:R2:W-:Y:S01]  /*104b0*/  LDGSTS.E [R18+0x3800c], desc[UR8][R54.64], !P3 ;  /* 0x3800c00036127fae */ /* 0x0005e2000d921848 */
[----:B------:R-:W-:-:S03]  /*104c0*/  IMAD R7, R12, 0x1c, RZ ;  /* 0x0000001c0c077824 */ /* 0x000fc600078e02ff */
[----:B------:R2:W-:Y:S01]  /*104d0*/  LDGSTS.E [R18+0x3c00c], desc[UR8][R2.64], !P3 ;  /* 0x3c00c00002127fae */ /* 0x0005e2000d921848 */
[----:B------:R-:W-:-:S03]  /*104e0*/  ISETP.GE.U32.AND P3, PT, R6, 0x7fffff43, PT ;  /* 0x7fffff430600780c */ /* 0x000fc60003f66070 */
[----:B------:R4:W-:Y:S04]  /*104f0*/  STL.64 [R1+0x1190], R242 ;  /* 0x001190f201007387 */ /* 0x0009e80000100a00 */
[----:B------:R1:W-:Y:S04]  /*10500*/  STL.64 [R1+0x11b0], R228 ;  /* 0x0011b0e401007387 */ /* 0x0003e80000100a00 */
[----:B------:R2:W-:Y:S01]  /*10510*/  STL.64 [R1+0x11c0], R54 ;  /* 0x0011c03601007387 */ /* 0x0005e20000100a00 */
[----:B----4-:R-:W-:-:S03]  /*10520*/  IMAD.WIDE R242, R7, 0x4, R28 ;  /* 0x0000000407f27825 */ /* 0x010fc600078e021c */
[----:B------:R4:W-:Y:S01]  /*10530*/  STL.64 [R1+0x11d0], R2 ;  /* 0x0011d00201007387 */ /* 0x0009e20000100a00 */
[----:B-1----:R-:W-:-:S03]  /*10540*/  IMAD.WIDE R228, R7, 0x4, R62 ;  /* 0x0000000407e47825 */ /* 0x002fc600078e023e */
[----:B------:R1:W-:Y:S01]  /*10550*/  STL.64 [R1+0x11e0], R242 ;  /* 0x0011e0f201007387 */ /* 0x0003e20000100a00 */
[----:B--2---:R-:W-:-:S03]  /*10560*/  IMAD.WIDE R54, R7, 0x4, R24 ;  /* 0x0000000407367825 */ /* 0x004fc600078e0218 */
[----:B------:R2:W-:Y:S01]  /*10570*/  STL.64 [R1+0x11f0], R228 ;  /* 0x0011f0e401007387 */ /* 0x0005e20000100a00 */
[----:B----4-:R-:W-:Y:S01]  /*10580*/  IMAD.WIDE R2, R7, 0x4, R26 ;  /* 0x0000000407027825 */ /* 0x010fe200078e021a */
[----:B------:R-:W-:Y:S02]  /*10590*/  IADD3 R7, R16, -0x3f, RZ ;  /* 0xffffffc110077810 */ /* 0x000fe40007ffe0ff */
[----:B------:R4:W-:Y:S01]  /*105a0*/  STL.64 [R1+0x1200], R54 ;  /* 0x0012003601007387 */ /* 0x0009e20000100a00 */
[----:B------:R-:W4:Y:S03]  /*105b0*/  LDC R16, c[0x0][0x230] ;  /* 0x00008c00ff107b82 */ /* 0x000f260000000800 */
[----:B------:R4:W-:Y:S01]  /*105c0*/  STL.64 [R1+0x1210], R2 ;  /* 0x0012100201007387 */ /* 0x0009e20000100a00 */
[----:B---3--:R-:W-:-:S05]  /*105d0*/  LOP3.LUT R6, R4, 0x70, RZ, 0x3c, !PT ;  /* 0x0000007004067812 */ /* 0x008fca00078e3cff */
[----:B------:R-:W-:-:S05]  /*105e0*/  VIADD R6, R6, UR11 ;  /* 0x0000000b06067c36 */ /* 0x000fca0008000000 */
[----:B------:R1:W-:Y:S04]  /*105f0*/  LDGSTS.E [R6], desc[UR8][R242.64], !P2 ;  /* 0x00000000f2067fae */ /* 0x0003e8000d121848 */
[----:B------:R2:W-:Y:S04]  /*10600*/  LDGSTS.E [R6+0x4000], desc[UR8][R228.64], !P2 ;  /* 0x04000000e4067fae */ /* 0x0005e8000d121848 */
[----:B------:R4:W-:Y:S01]  /*10610*/  LDGSTS.E [R6+0x8000], desc[UR8][R54.64], !P2 ;  /* 0x0800000036067fae */ /* 0x0009e2000d121848 */
[----:B-1----:R-:W-:-:S03]  /*10620*/  IMAD.WIDE R242, R13, 0x4, R28 ;  /* 0x000000040df27825 */ /* 0x002fc600078e021c */
[----:B------:R1:W-:Y:S01]  /*10630*/  LDGSTS.E [R6+0xc000], desc[UR8][R2.64], !P2 ;  /* 0x0c00000002067fae */ /* 0x0003e2000d121848 */
[----:B------:R-:W-:Y:S01]  /*10640*/  ISETP.GE.U32.AND P2, PT, R7, 0x7fffff42, PT ;  /* 0x7fffff420700780c */ /* 0x000fe20003f46070 */
[C---:B--2---:R-:W-:Y:S02]  /*10650*/  IMAD.WIDE R228, R13.reuse, 0x4, R62 ;  /* 0x000000040de47825 */ /* 0x044fe400078e023e */
[----:B------:R2:W-:Y:S02]  /*10660*/  STL.64 [R1+0x1220], R242 ;  /* 0x001220f201007387 */ /* 0x0005e40000100a00 */
[----:B----4-:R-:W-:Y:S02]  /*10670*/  IMAD.WIDE R54, R13, 0x4, R24 ;  /* 0x000000040d367825 */ /* 0x010fe400078e0218 */
[----:B------:R2:W-:Y:S02]  /*10680*/  LDGSTS.E [R6+0x4], desc[UR8][R242.64], !P4 ;  /* 0x00004000f2067fae */ /* 0x0005e4000e121848 */
[----:B------:R-:W-:-:S02]  /*10690*/  IMAD R7, R12, 0x1e, RZ ;  /* 0x0000001e0c077824 */ /* 0x000fc400078e02ff */
[----:B------:R3:W-:Y:S01]  /*106a0*/  STL.64 [R1+0x1230], R228 ;  /* 0x001230e401007387 */ /* 0x0007e20000100a00 */
[----:B-1----:R-:W-:-:S03]  /*106b0*/  IMAD.WIDE R2, R13, 0x4, R26 ;  /* 0x000000040d027825 */ /* 0x002fc600078e021a */
[----:B------:R3:W-:Y:S01]  /*106c0*/  LDGSTS.E [R6+0x4004], desc[UR8][R228.64], !P4 ;  /* 0x04004000e4067fae */ /* 0x0007e2000e121848 */
[----:B------:R-:W-:Y:S02]  /*106d0*/  VIADD R13, R17, 0xffffffc0 ;  /* 0xffffffc0110d7836 */ /* 0x000fe40000000000 */
[----:B------:R-:W1:Y:S01]  /*106e0*/  LDC R17, c[0x0][0x230] ;  /* 0x00008c00ff117b82 */ /* 0x000e620000000800 */
[----:B------:R4:W-:Y:S01]  /*106f0*/  STL.64 [R1+0x1258], R54 ;  /* 0x0012583601007387 */ /* 0x0009e20000100a00 */
[----:B--2---:R-:W-:-:S03]  /*10700*/  IMAD.WIDE R242, R7, 0x4, R28 ;  /* 0x0000000407f27825 */ /* 0x004fc600078e021c */
[----:B------:R4:W-:Y:S04]  /*10710*/  LDGSTS.E [R6+0x8004], desc[UR8][R54.64], !P4 ;  /* 0x0800400036067fae */ /* 0x0009e8000e121848 */
[----:B------:R2:W-:Y:S01]  /*10720*/  STL.64 [R1+0x1270], R2 ;  /* 0x0012700201007387 */ /* 0x0005e20000100a00 */
[----:B---3--:R-:W-:-:S03]  /*10730*/  IMAD.WIDE R228, R7, 0x4, R62 ;  /* 0x0000000407e47825 */ /* 0x008fc600078e023e */
        /* <DEDUP_REMOVED lines=12> */
[----:B---3--:R-:W-:-:S03]  /*10800*/  IMAD.WIDE R242, R13, 0x4, R28 ;  /* 0x000000040df27825 */ /* 0x008fc600078e021c */
[----:B------:R1:W-:Y:S04]  /*10810*/  STL.64 [R1+0x12a0], R54 ;  /* 0x0012a03601007387 */ /* 0x0003e80000100a00 */
[----:B------:R3:W-:Y:S01]  /*10820*/  LDGSTS.E [R6+0xc008], desc[UR8][R2.64], !P6 ;  /* 0x0c00800002067fae */ /* 0x0007e2000f121848 */
[----:B------:R-:W-:Y:S01]  /*10830*/  ISETP.GE.U32.AND P6, PT, R7, 0x7fffff24, PT ;  /* 0x7fffff240700780c */ /* 0x000fe20003fc6070 */
[----:B--2---:R-:W-:Y:S02]  /*10840*/  IMAD.WIDE R228, R13, 0x4, R62 ;  /* 0x000000040de47825 */ /* 0x004fe400078e023e */
[----:B------:R3:W-:Y:S02]  /*10850*/  STL.64 [R1+0x12b0], R2 ;  /* 0x0012b00201007387 */ /* 0x0007e40000100a00 */
[----:B------:R-:W-:-:S02]  /*10860*/  IMAD R7, R12, 0x3c, RZ ;  /* 0x0000003c0c077824 */ /* 0x000fc400078e02ff */
[C---:B-1----:R-:W-:Y:S01]  /*10870*/  IMAD.WIDE R54, R13.reuse, 0x4, R24 ;  /* 0x000000040d367825 */ /* 0x042fe200078e0218 */
[----:B------:R1:W-:Y:S04]  /*10880*/  STL.64 [R1+0x12c0], R242 ;  /* 0x0012c0f201007387 */ /* 0x0003e80000100a00 */
[----:B------:R1:W-:Y:S01]  /*10890*/  LDGSTS.E [R6+0xc], desc[UR8][R242.64], !P0 ;  /* 0x0000c000f2067fae */ /* 0x0003e2000c121848 */
[----:B---3--:R-:W-:Y:S01]  /*108a0*/  IMAD.WIDE R2, R13, 0x4, R26 ;  /* 0x000000040d027825 */ /* 0x008fe200078e021a */
[----:B------:R-:W-:Y:S02]  /*108b0*/  IADD3 R13, R16, -0x5e, RZ ;  /* 0xffffffa2100d7810 */ /* 0x000fe40007ffe0ff */
[----:B------:R2:W-:Y:S01]  /*108c0*/  STL.64 [R1+0x12d0], R228 ;  /* 0x0012d0e401007387 */ /* 0x0005e20000100a00 */
[----:B------:R-:W3:Y:S03]  /*108d0*/  LDC R16, c[0x0][0x230] ;  /* 0x00008c00ff107b82 */ /* 0x000ee60000000800 */
[----:B------:R2:W-:Y:S01]  /*108e0*/  LDGSTS.E [R6+0x400c], desc[UR8][R228.64], !P0 ;  /* 0x0400c000e4067fae */ /* 0x0005e2000c121848 */
[----:B-1----:R-:W-:-:S03]  /*108f0*/  IMAD.WIDE R242, R7, 0x4, R28 ;  /* 0x0000000407f27825 */ /* 0x002fc600078e021c */
        /* <DEDUP_REMOVED lines=14> */
[----:B------:R-:W3:Y:S03]  /*109e0*/  LDC R17, c[0x0][0x230] ;  /* 0x00008c00ff117b82 */ /* 0x000ee60000000800 */
        /* <DEDUP_REMOVED lines=8> */
[C---:B----4-:R-:W-:Y:S01]  /*10a70*/  IMAD.WIDE R54, R13.reuse, 0x4, R24 ;  /* 0x000000040d367825 */ /* 0x050fe200078e0218 */
[----:B------:R2:W-:Y:S04]  /*10a80*/  LDGSTS.E [R6+0x10004], desc[UR8][R242.64], !P3 ;  /* 0x10004000f2067fae */ /* 0x0005e8000d921848 */
[----:B------:R2:W-:Y:S01]  /*10a90*/  STL.64 [R1+0x13f0], R242 ;  /* 0x0013f0f201007387 */ /* 0x0005e20000100a00 */
[----:B-1----:R-:W-:-:S03]  /*10aa0*/  IMAD.WIDE R2, R13, 0x4, R26 ;  /* 0x000000040d027825 */ /* 0x002fc600078e021a */
[----:B------:R1:W-:Y:S01]  /*10ab0*/  LDGSTS.E [R6+0x14004], desc[UR8][R228.64], !P3 ;  /* 0x14004000e4067fae */ /* 0x0003e2000d921848 */
[----:B------:R-:W-:-:S03]  /*10ac0*/  VIADD R13, R15, 0xffffffa0 ;  /* 0xffffffa00f0d7836 */ /* 0x000fc60000000000 */
[----:B------:R1:W-:Y:S01]  /*10ad0*/  STL.64 [R1+0x1400], R228 ;  /* 0x001400e401007387 */ /* 0x0003e20000100a00 */
[----:B------:R-:W4:Y:S03]  /*10ae0*/  LDC R15, c[0x0][0x230] ;  /* 0x00008c00ff0f7b82 */ /* 0x000f260000000800 */
        /* <DEDUP_REMOVED lines=8> */
[C---:B---3--:R-:W-:Y:S01]  /*10b70*/  IMAD.WIDE R54, R7.reuse, 0x4, R24 ;  /* 0x0000000407367825 */ /* 0x048fe200078e0218 */
[----:B------:R1:W-:Y:S04]  /*10b80*/  LDGSTS.E [R6+0x10008], desc[UR8][R242.64], !P2 ;  /* 0x10008000f2067fae */ /* 0x0003e8000d121848 */
[----:B------:R1:W-:Y:S01]  /*10b90*/  STL.64 [R1+0x1438], R242 ;  /* 0x001438f201007387 */ /* 0x0003e20000100a00 */
[----:B--2---:R-:W-:Y:S01]  /*10ba0*/  IMAD.WIDE R2, R7, 0x4, R26 ;  /* 0x0000000407027825 */ /* 0x004fe200078e021a */
[----:B------:R-:W-:-:S02]  /*10bb0*/  IADD3 R7, R16, -0x7d, RZ ;  /* 0xffffff8310077810 */ /* 0x000fc40007ffe0ff */
[----:B------:R2:W-:Y:S04]  /*10bc0*/  LDGSTS.E [R6+0x14008], desc[UR8][R228.64], !P2 ;  /* 0x14008000e4067fae */ /* 0x0005e8000d121848 */
[----:B------:R2:W-:Y:S01]  /*10bd0*/  STL.64 [R1+0x1460], R228 ;  /* 0x001460e401007387 */ /* 0x0005e20000100a00 */
[----:B-1----:R-:W-:-:S03]  /*10be0*/  IMAD.WIDE R242, R13, 0x4, R28 ;  /* 0x000000040df27825 */ /* 0x002fc600078e021c */
[----:B------:R1:W-:Y:S04]  /*10bf0*/  LDGSTS.E [R6+0x18008], desc[UR8][R54.64], !P2 ;  /* 0x1800800036067fae */ /* 0x0003e8000d121848 */
[----:B------:R1:W-:Y:S04]  /*10c00*/  STL.64 [R1+0x1480], R54 ;  /* 0x0014803601007387 */ /* 0x0003e80000100a00 */
[----:B------:R3:W-:Y:S01]  /*10c10*/  LDGSTS.E [R6+0x1c008], desc[UR8][R2.64], !P2 ;  /* 0x1c00800002067fae */ /* 0x0007e2000d121848 */
[----:B--2---:R-:W-:Y:S01]  /*10c20*/  IMAD.WIDE R228, R13, 0x4, R62 ;  /* 0x000000040de47825 */ /* 0x004fe200078e023e */
[----:B------:R-:W-:-:S02]  /*10c30*/  ISETP.GE.U32.AND P2, PT, R7, 0x7fffff04, PT ;  /* 0x7fffff040700780c */ /* 0x000fc40003f46070 */
[----:B------:R3:W-:Y:S01]  /*10c40*/  STL.64 [R1+0x1490], R2 ;  /* 0x0014900201007387 */ /* 0x0007e20000100a00 */
[----:B------:R-:W-:Y:S02]  /*10c50*/  IMAD R7, R12, 0x5c, RZ ;  /* 0x0000005c0c077824 */ /* 0x000fe400078e02ff */
[C---:B-1----:R-:W-:Y:S01]  /*10c60*/  IMAD.WIDE R54, R13.reuse, 0x4, R24 ;  /* 0x000000040d367825 */ /* 0x042fe200078e0218 */
[----:B------:R-:W-:Y:S04]  /*10c70*/  STL.64 [R1+0x14a0], R242 ;  /* 0x0014a0f201007387 */ /* 0x000fe80000100a00 */
[----:B------:R-:W-:Y:S01]  /*10c80*/  LDGSTS.E [R6+0x1000c], desc[UR8][R242.64], !P4 ;  /* 0x1000c000f2067fae */ /* 0x000fe2000e121848 */
[----:B---3--:R-:W-:-:S03]  /*10c90*/  IMAD.WIDE R2, R13, 0x4, R26 ;  /* 0x000000040d027825 */ /* 0x008fc600078e021a */
        /* <DEDUP_REMOVED lines=10> */
[C---:B------:R-:W-:Y:S02]  /*10d40*/  IMAD R13, R12.reuse, 0x5e, RZ ;  /* 0x0000005e0c0d7824 */ /* 0x040fe400078e02ff */
[----:B--2---:R-:W-:Y:S01]  /*10d50*/  IMAD.WIDE R54, R7, 0x4, R62 ;  /* 0x0000000407367825 */ /* 0x004fe200078e023e */
[----:B------:R2:W-:Y:S03]  /*10d60*/  LDGSTS.E [R6+0x20000], desc[UR8][R228.64], !P6 ;  /* 0x20000000e4067fae */ /* 0x0005e6000f121848 */
[----:B------:R-:W-:Y:S01]  /*10d70*/  IMAD.WIDE R242, R13, 0x4, R28 ;  /* 0x000000040df27825 */ /* 0x000fe200078e021c */
[----:B------:R3:W-:Y:S03]  /*10d80*/  LDGSTS.E [R6+0x24000], desc[UR8][R54.64], !P6 ;  /* 0x2400000036067fae */ /* 0x0007e6000f121848 */
[----:B-1----:R-:W-:Y:S01]  /*10d90*/  IMAD.WIDE R2, R7, 0x4, R26 ;  /* 0x0000000407027825 */ /* 0x002fe200078e021a */
[----:B------:R1:W-:Y:S03]  /*10da0*/  LDGSTS.E [R6+0x28000], desc[UR8][R16.64], !P6 ;  /* 0x2800000010067fae */ /* 0x0003e6000f121848 */
[----:B----4-:R-:W-:Y:S01]  /*10db0*/  VIADD R7, R15, 0xffffff81 ;  /* 0xffffff810f077836 */ /* 0x010fe20000000000 */
[----:B------:R4:W-:Y:S01]  /*10dc0*/  LDGSTS.E [R6+0x2c000], desc[UR8][R2.64], !P6 ;  /* 0x2c00000002067fae */ /* 0x0009e2000f121848 */
[----:B------:R-:W4:Y:S03]  /*10dd0*/  LDC R15, c[0x0][0x230] ;  /* 0x00008c00ff0f7b82 */ /* 0x000f260000000800 */
[----:B------:R-:W-:Y:S01]  /*10de0*/  ISETP.GE.U32.AND P6, PT, R7, 0x7fffff02, PT ;  /* 0x7fffff020700780c */ /* 0x000fe20003fc6070 */
[----:B------:R-:W-:Y:S01]  /*10df0*/  IMAD R7, R12, 0x5d, RZ ;  /* 0x0000005d0c077824 */ /* 0x000fe200078e02ff */
[----:B------:R2:W-:Y:S03]  /*10e00*/  STL.64 [R1+0x14e0], R228 ;  /* 0x0014e0e401007387 */ /* 0x0005e60000100a00 */
[C---:B------:R-:W-:Y:S01]  /*10e10*/  IMAD.WIDE R244, R7.reuse, 0x4, R28 ;  /* 0x0000000407f47825 */ /* 0x040fe200078e021c */
[----:B------:R3:W-:Y:S04]  /*10e20*/  STL.64 [R1+0x14f0], R54 ;  /* 0x0014f03601007387 */ /* 0x0007e80000100a00 */
[----:B------:R1:W-:Y:S01]  /*10e30*/  STL.64 [R1+0x1500], R16 ;  /* 0x0015001001007387 */ /* 0x0003e20000100a00 */
[----:B--2---:R-:W-:-:S03]  /*10e40*/  IMAD.WIDE R228, R7, 0x4, R62 ;  /* 0x0000000407e47825 */ /* 0x004fc600078e023e */
[----:B------:R4:W-:Y:S01]  /*10e50*/  STL.64 [R1+0x1510], R2 ;  /* 0x0015100201007387 */ /* 0x0009e20000100a00 */
[----:B---3--:R-:W-:-:S03]  /*10e60*/  IMAD.WIDE R54, R7, 0x4, R24 ;  /* 0x0000000407367825 */ /* 0x008fc600078e0218 */
[----:B------:R-:W-:Y:S01]  /*10e70*/  LDGSTS.E [R6+0x20004], desc[UR8][R244.64], !P0 ;  /* 0x20004000f4067fae */ /* 0x000fe2000c121848 */
[----:B-1----:R-:W1:Y:S03]  /*10e80*/  LDC R16, c[0x0][0x230] ;  /* 0x00008c00ff107b82 */ /* 0x002e660000000800 */
[----:B------:R-:W-:Y:S01]  /*10e90*/  STL.64 [R1+0x1528], R244 ;  /* 0x001528f401007387 */ /* 0x000fe20000100a00 */
[----:B----4-:R-:W-:-:S03]  /*10ea0*/  IMAD.WIDE R2, R7, 0x4, R26 ;  /* 0x0000000407027825 */ /* 0x010fc600078e021a */
[----:B------:R2:W-:Y:S01]  /*10eb0*/  LDGSTS.E [R6+0x24004], desc[UR8][R228.64], !P0 ;  /* 0x24004000e4067fae */ /* 0x0005e2000c121848 */
[----:B------:R-:W-:-:S03]  /*10ec0*/  IMAD R7, R12, 0x5f, RZ ;  /* 0x0000005f0c077824 */ /* 0x000fc600078e02ff */
[----:B------:R2:W-:Y:S04]  /*10ed0*/  STL.64 [R1+0x1540], R228 ;  /* 0x001540e401007387 */ /* 0x0005e80000100a00 */
[----:B------:R3:W-:Y:S04]  /*10ee0*/  LDGSTS.E [R6+0x28004], desc[UR8][R54.64], !P0 ;  /* 0x2800400036067fae */ /* 0x0007e8000c121848 */
[----:B------:R3:W-:Y:S04]  /*10ef0*/  STL.64 [R1+0x1558], R54 ;  /* 0x0015583601007387 */ /* 0x0007e80000100a00 */
[----:B------:R4:W-:Y:S01]  /*10f00*/  LDGSTS.E [R6+0x2c004], desc[UR8][R2.64], !P0 ;  /* 0x2c00400002067fae */ /* 0x0009e2000c121848 */
[----:B--2---:R-:W-:Y:S01]  /*10f10*/  IMAD.WIDE R228, R13, 0x4, R62 ;  /* 0x000000040de47825 */ /* 0x004fe200078e023e */
[----:B------:R-:W-:-:S02]  /*10f20*/  PLOP3.LUT P0, PT, PT, PT, UP0, 0x80, 0x0 ;  /* 0x000000000000781c */ /* 0x000fc40003f0f008 */
[----:B------:R4:W-:Y:S02]  /*10f30*/  STL.64 [R1+0x1568], R2 ;  /* 0x0015680201007387 */ /* 0x0009e40000100a00 */
[----:B------:R-:W-:Y:S01]  /*10f40*/  SEL R0, R0, RZ, P0 ;  /* 0x000000ff00007207 */ /* 0x000fe20000000000 */
[C---:B---3--:R-:W-:Y:S01]  /*10f50*/  IMAD.WIDE R54, R13.reuse, 0x4, R24 ;  /* 0x000000040d367825 */ /* 0x048fe200078e0218 */
[----:B------:R2:W-:Y:S02]  /*10f60*/  LDGSTS.E [R6+0x20008], desc[UR8][R242.64], !P5 ;  /* 0x20008000f2067fae */ /* 0x0005e4000e921848 */
[----:B------:R-:W-:Y:S01]  /*10f70*/  ISETP.NE.U32.AND P0, PT, R0, RZ, PT ;  /* 0x000000ff0000720c */ /* 0x000fe20003f05070 */
[----:B------:R-:W-:Y:S01]  /*10f80*/  IMAD R0, R12, 0x7c, RZ ;  /* 0x0000007c0c007824 */ /* 0x000fe200078e02ff */
[----:B------:R3:W-:Y:S01]  /*10f90*/  LDGSTS.E [R6+0x24008], desc[UR8][R228.64], !P5 ;  /* 0x24008000e4067fae */ /* 0x0007e2000e921848 */
[----:B----4-:R-:W-:-:S03]  /*10fa0*/  IMAD.WIDE R2, R13, 0x4, R26 ;  /* 0x000000040d027825 */ /* 0x010fc600078e021a */
[----:B------:R4:W-:Y:S01]  /*10fb0*/  LDGSTS.E [R6+0x28008], desc[UR8][R54.64], !P5 ;  /* 0x2800800036067fae */ /* 0x0009e2000e921848 */
[----:B------:R-:W1:Y:S03]  /*10fc0*/  LDC R13, c[0x0][0x230] ;  /* 0x00008c00ff0d7b82 */ /* 0x000e660000000800 */
[----:B------:R2:W-:Y:S04]  /*10fd0*/  STL.64 [R1+0x1578], R242 ;  /* 0x001578f201007387 */ /* 0x0005e80000100a00 */
[----:B------:R4:W-:Y:S01]  /*10fe0*/  LDGSTS.E [R6+0x2c008], desc[UR8][R2.64], !P5 ;  /* 0x2c00800002067fae */ /* 0x0009e2000e921848 */
[----:B------:R-:W-:Y:S02]  /*10ff0*/  ISETP.GE.U32.AND P5, PT, R14, 0x7fffff01, PT ;  /* 0x7fffff010e00780c */ /* 0x000fe40003fa6070 */
[----:B------:R-:W1:Y:S01]  /*11000*/  LDC R14, c[0x0][0x230] ;  /* 0x00008c00ff0e7b82 */ /* 0x000e620000000800 */
[----:B------:R3:W-:Y:S01]  /*11010*/  STL.64 [R1+0x1588], R228 ;  /* 0x001588e401007387 */ /* 0x0007e20000100a00 */
[----:B--2---:R-:W-:-:S03]  /*11020*/  IMAD.WIDE R242, R7, 0x4, R28 ;  /* 0x0000000407f27825 */ /* 0x004fc600078e021c */
[----:B------:R4:W-:Y:S04]  /*11030*/  STL.64 [R1+0x1598], R54 ;  /* 0x0015983601007387 */ /* 0x0009e80000100a00 */
[----:B------:R2:W-:Y:S01]  /*11040*/  STL.64 [R1+0x15a8], R2 ;  /* 0x0015a80201007387 */ /* 0x0005e20000100a00 */
[----:B---3--:R-:W-:-:S03]  /*11050*/  IMAD.WIDE R228, R7, 0x4, R62 ;  /* 0x0000000407e47825 */ /* 0x008fc600078e023e */
[----:B------:R3:W-:Y:S01]  /*11060*/  STL.64 [R1+0x15b8], R242 ;  /* 0x0015b8f201007387 */ /* 0x0007e20000100a00 */
[----:B----4-:R-:W-:-:S03]  /*11070*/  IMAD.WIDE R54, R7, 0x4, R24 ;  /* 0x0000000407367825 */ /* 0x010fc600078e0218 */
[----:B------:R3:W-:Y:S01]  /*11080*/  LDGSTS.E [R6+0x2000c], desc[UR8][R242.64], !P3 ;  /* 0x2000c000f2067fae */ /* 0x0007e2000d921848 */
[----:B--2---:R-:W-:Y:S01]  /*11090*/  IMAD.WIDE R2, R7, 0x4, R26 ;  /* 0x0000000407027825 */ /* 0x004fe200078e021a */
[----:B------:R-:W-:Y:S02]  /*110a0*/  IADD3 R7, R15, -0x81, RZ ;  /* 0xffffff7f0f077810 */ /* 0x000fe40007ffe0ff */
[----:B------:R2:W-:Y:S01]  /*110b0*/  STL.64 [R1+0x15c8], R228 ;  /* 0x0015c8e401007387 */ /* 0x0005e20000100a00 */
[----:B------:R-:W4:Y:S03]  /*110c0*/  LDC R15, c[0x0][0x230] ;  /* 0x00008c00ff0f7b82 */ /* 0x000f260000000800 */
[----:B------:R2:W-:Y:S01]  /*110d0*/  LDGSTS.E [R6+0x2400c], desc[UR8][R228.64], !P3 ;  /* 0x2400c000e4067fae */ /* 0x0005e2000d921848 */
[----:B---3--:R-:W-:-:S03]  /*110e0*/  IMAD.WIDE R242, R0, 0x4, R28 ;  /* 0x0000000400f27825 */ /* 0x008fc600078e021c */
[----:B------:R3:W-:Y:S04]  /*110f0*/  STL.64 [R1+0x15d8], R54 ;  /* 0x0015d83601007387 */ /* 0x0007e80000100a00 */
[----:B------:R3:W-:Y:S01]  /*11100*/  LDGSTS.E [R6+0x2800c], desc[UR8][R54.64], !P3 ;  /* 0x2800c00036067fae */ /* 0x0007e2000d921848 */
[----:B--2---:R-:W-:-:S03]  /*11110*/  IMAD.WIDE R228, R0, 0x4, R62 ;  /* 0x0000000400e47825 */ /* 0x004fc600078e023e */
[----:B------:R2:W-:Y:S04]  /*11120*/  STL.64 [R1+0x15f0], R2 ;  /* 0x0015f00201007387 */ /* 0x0005e80000100a00 */
[----:B------:R2:W-:Y:S01]  /*11130*/  LDGSTS.E [R6+0x2c00c], desc[UR8][R2.64], !P3 ;  /* 0x2c00c00002067fae */ /* 0x0005e2000d921848 */
[----:B------:R-:W-:Y:S01]  /*11140*/  ISETP.GE.U32.AND P3, PT, R7, 0x7fffff00, PT ;  /* 0x7fffff000700780c */ /* 0x000fe20003f66070 */
[----:B------:R-:W-:Y:S02]  /*11150*/  IMAD R7, R12, 0x7d, RZ ;  /* 0x0000007d0c077824 */ /* 0x000fe400078e02ff */
[C---:B---3--:R-:W-:Y:S01]  /*11160*/  IMAD.WIDE R54, R0.reuse, 0x4, R24 ;  /* 0x0000000400367825 */ /* 0x048fe200078e0218 */
[----:B------:R-:W-:Y:S04]  /*11170*/  LDGSTS.E [R6+0x30000], desc[UR8][R242.64], !P2 ;  /* 0x30000000f2067fae */ /* 0x000fe8000d121848 */
[----:B------:R-:W-:Y:S01]  /*11180*/  STL.64 [R1+0x1610], R242 ;  /* 0x001610f201007387 */ /* 0x000fe20000100a00 */
[----:B--2---:R-:W-:-:S03]  /*11190*/  IMAD.WIDE R2, R0, 0x4, R26 ;  /* 0x0000000400027825 */ /* 0x004fc600078e021a */
[----:B------:R2:W-:Y:S01]  /*111a0*/  LDGSTS.E [R6+0x34000], desc[UR8][R228.64], !P2 ;  /* 0x34000000e4067fae */ /* 0x0005e2000d121848 */
[----:B-1----:R-:W-:-:S03]  /*111b0*/  VIADD R0, R16, 0xffffff7e ;  /* 0xffffff7e10007836 */ /* 0x002fc60000000000 */
[----:B------:R2:W-:Y:S01]  /*111c0*/  STL.64 [R1+0x1620], R228 ;  /* 0x001620e401007387 */ /* 0x0005e20000100a00 */
[----:B------:R-:W-:-:S03]  /*111d0*/  IMAD.WIDE R16, R7, 0x4, R24 ;  /* 0x0000000407107825 */ /* 0x000fc600078e0218 */
[----:B------:R1:W-:Y:S04]  /*111e0*/  LDGSTS.E [R6+0x38000], desc[UR8][R54.64], !P2 ;  /* 0x3800000036067fae */ /* 0x0003e8000d121848 */
[----:B------:R1:W-:Y:S04]  /*111f0*/  STL.64 [R1+0x1638], R54 ;  /* 0x0016383601007387 */ /* 0x0003e80000100a00 */
[----:B------:R3:W-:Y:S01]  /*11200*/  LDGSTS.E [R6+0x3c000], desc[UR8][R2.64], !P2 ;  /* 0x3c00000002067fae */ /* 0x0007e2000d121848 */
[----:B--2---:R-:W-:Y:S01]  /*11210*/  IMAD.WIDE R228, R7, 0x4, R28 ;  /* 0x0000000407e47825 */ /* 0x004fe200078e021c */
[----:B------:R-:W-:-:S02]  /*11220*/  ISETP.GE.U32.AND P2, PT, R0, 0x7ffffeff, PT ;  /* 0x7ffffeff0000780c */ /* 0x000fc40003f46070 */
[----:B------:R3:W-:Y:S01]  /*11230*/  STL.64 [R1+0x1648], R2 ;  /* 0x0016480201007387 */ /* 0x0007e20000100a00 */
[C---:B------:R-:W-:Y:S02]  /*11240*/  IMAD R0, R12.reuse, 0x7e, RZ ;  /* 0x0000007e0c007824 */ /* 0x040fe400078e02ff */
[----:B------:R-:W-:Y:S01]  /*11250*/  IMAD R12, R12, 0x7f, RZ ;  /* 0x0000007f0c0c7824 */ /* 0x000fe200078e02ff */
[----:B------:R2:W-:Y:S01]  /*11260*/  STL.64 [R1+0x1658], R228 ;  /* 0x001658e401007387 */ /* 0x0005e20000100a00 */
[----:B-1----:R-:W-:-:S03]  /*11270*/  IMAD.WIDE R54, R7, 0x4, R62 ;  /* 0x0000000407367825 */ /* 0x002fc600078e023e */
[----:B------:R2:W-:Y:S01]  /*11280*/  LDGSTS.E [R6+0x30004], desc[UR8][R228.64], !P4 ;  /* 0x30004000e4067fae */ /* 0x0005e2000e121848 */
[----:B------:R-:W-:-:S03]  /*11290*/  IMAD.WIDE R242, R0, 0x4, R28 ;  /* 0x0000000400f27825 */ /* 0x000fc600078e021c */
[----:B------:R1:W-:Y:S01]  /*112a0*/  STL.64 [R1+0x1668], R54 ;  /* 0x0016683601007387 */ /* 0x0003e20000100a00 */
[----:B---3--:R-:W-:-:S03]  /*112b0*/  IMAD.WIDE R2, R7, 0x4, R26 ;  /* 0x0000000407027825 */ /* 0x008fc600078e021a */
[----:B------:R1:W-:Y:S01]  /*112c0*/  LDGSTS.E [R6+0x34004], desc[UR8][R54.64], !P4 ;  /* 0x3400400036067fae */ /* 0x0003e2000e121848 */
[----:B------:R-:W-:Y:S01]  /*112d0*/  VIADD R7, R13, 0xffffff7d ;  /* 0xffffff7d0d077836 */ /* 0x000fe20000000000 */
[----:B------:R-:W-:Y:S02]  /*112e0*/  LOP3.LUT R13, R5, 0x40, RZ, 0x3c, !PT ;  /* 0x00000040050d7812 */ /* 0x000fe400078e3cff */
[----:B------:R3:W-:Y:S01]  /*112f0*/  STL.64 [R1+0x1678], R16 ;  /* 0x0016781001007387 */ /* 0x0007e20000100a00 */
[----:B--2---:R-:W-:Y:S01]  /*11300*/  MOV R229, UR10 ;  /* 0x0000000a00e57c02 */ /* 0x004fe20008000f00 */
[----:B------:R-:W2:Y:S02]  /*11310*/  LDC R228, c[0x0][0x230] ;  /* 0x00008c00ffe47b82 */ /* 0x000ea40000000800 */
[----:B------:R3:W-:Y:S01]  /*11320*/  LDGSTS.E [R6+0x38004], desc[UR8][R16.64], !P4 ;  /* 0x3800400010067fae */ /* 0x0007e2000e121848 */
[----:B-1----:R-:W-:-:S03]  /*11330*/  IMAD.WIDE R54, R0, 0x4, R62 ;  /* 0x0000000400367825 */ /* 0x002fc600078e023e */
[----:B------:R1:W-:Y:S04]  /*11340*/  STL.64 [R1+0x1690], R2 ;  /* 0x0016900201007387 */ /* 0x0003e80000100a00 */
[----:B------:R1:W-:Y:S01]  /*11350*/  LDGSTS.E [R6+0x3c004], desc[UR8][R2.64], !P4 ;  /* 0x3c00400002067fae */ /* 0x0003e2000e121848 */
[----:B------:R-:W-:Y:S01]  /*11360*/  ISETP.GE.U32.AND P4, PT, R7, 0x7ffffefe, PT ;  /* 0x7ffffefe0700780c */ /* 0x000fe20003f86070 */
[----:B---3--:R-:W-:Y:S02]  /*11370*/  IMAD.WIDE R16, R0, 0x4, R24 ;  /* 0x0000000400107825 */ /* 0x008fe400078e0218 */
[----:B------:R3:W-:Y:S01]  /*11380*/  STL.64 [R1+0x1688], R242 ;  /* 0x001688f201007387 */ /* 0x0007e20000100a00 */
[----:B------:R-:W-:-:S03]  /*11390*/  LOP3.LUT R7, R5, 0x60, RZ, 0x3c, !PT ;  /* 0x0000006005077812 */ /* 0x000fc600078e3cff */
[----:B------:R3:W-:Y:S01]  /*113a0*/  LDGSTS.E [R6+0x30008], desc[UR8][R242.64], !P6 ;  /* 0x30008000f2067fae */ /* 0x0007e2000f121848 */
[----:B-1----:R-:W-:Y:S01]  /*113b0*/  IMAD.WIDE R2, R0, 0x4, R26 ;  /* 0x0000000400027825 */ /* 0x002fe200078e021a */
[----:B------:R-:W-:Y:S02]  /*113c0*/  IADD3 R0, R14, -0x84, RZ ;  /* 0xffffff7c0e007810 */ /* 0x000fe40007ffe0ff */
[----:B------:R1:W-:Y:S01]  /*113d0*/  STL.64 [R1+0x16a0], R54 ;  /* 0x0016a03601007387 */ /* 0x0003e20000100a00 */
[----:B------:R-:W-:Y:S01]  /*113e0*/  LOP3.LUT R14, R5, 0x30, RZ, 0x3c, !PT ;  /* 0x00000030050e7812 */ /* 0x000fe200078e3cff */
[----:B--2---:R-:W-:Y:S02]  /*113f0*/  VIADD R228, R228, 0xffffff5e ;  /* 0xffffff5ee4e47836 */ /* 0x004fe40000000000 */
[----:B------:R1:W-:Y:S01]  /*11400*/  LDGSTS.E [R6+0x34008], desc[UR8][R54.64], !P6 ;  /* 0x3400800036067fae */ /* 0x0003e2000f121848 */
[----:B---3--:R-:W-:-:S03]  /*11410*/  IMAD.WIDE R242, R12, 0x4, R28 ;  /* 0x000000040cf27825 */ /* 0x008fc600078e021c */
[----:B------:R2:W-:Y:S04]  /*11420*/  STL.64 [R1+0x16b0], R16 ;  /* 0x0016b01001007387 */ /* 0x0005e80000100a00 */
[----:B------:R2:W-:Y:S01]  /*11430*/  LDGSTS.E [R6+0x38008], desc[UR8][R16.64], !P6 ;  /* 0x3800800010067fae */ /* 0x0005e2000f121848 */
[----:B-1----:R-:W-:-:S03]  /*11440*/  IMAD.WIDE R54, R12, 0x4, R62 ;  /* 0x000000040c367825 */ /* 0x002fc600078e023e */
[----:B------:R1:W-:Y:S04]  /*11450*/  STL.64 [R1+0x16c8], R2 ;  /* 0x0016c80201007387 */ /* 0x0003e80000100a00 */
[----:B------:R1:W-:Y:S01]  /*11460*/  LDGSTS.E [R6+0x3c008], desc[UR8][R2.64], !P6 ;  /* 0x3c00800002067fae */ /* 0x0003e2000f121848 */
[----:B------:R-:W-:Y:S01]  /*11470*/  ISETP.GE.U32.AND P6, PT, R0, 0x7ffffefd, PT ;  /* 0x7ffffefd0000780c */ /* 0x000fe20003fc6070 */
[----:B----4-:R-:W-:Y:S01]  /*11480*/  VIADD R0, R15, 0xffffff5f ;  /* 0xffffff5f0f007836 */ /* 0x010fe20000000000 */
[----:B------:R-:W-:Y:S01]  /*11490*/  LOP3.LUT R15, R5, 0x20, RZ, 0x3c, !PT ;  /* 0x00000020050f7812 */ /* 0x000fe200078e3cff */
[C---:B--2---:R-:W-:Y:S01]  /*114a0*/  IMAD.WIDE R16, R12.reuse, 0x4, R24 ;  /* 0x000000040c107825 */ /* 0x044fe200078e0218 */
[----:B------:R-:W-:Y:S04]  /*114b0*/  LDGSTS.E [R6+0x3000c], desc[UR8][R242.64], !P5 ;  /* 0x3000c000f2067fae */ /* 0x000fe8000e921848 */
[----:B------:R-:W-:Y:S01]  /*114c0*/  STL.64 [R1+0x16d8], R242 ;  /* 0x0016d8f201007387 */ /* 0x000fe20000100a00 */
[----:B-1----:R-:W-:-:S03]  /*114d0*/  IMAD.WIDE R2, R12, 0x4, R26 ;  /* 0x000000040c027825 */ /* 0x002fc600078e021a */
[----:B------:R1:W-:Y:S01]  /*114e0*/  LDGSTS.E [R6+0x3400c], desc[UR8][R54.64], !P5 ;  /* 0x3400c00036067fae */ /* 0x0003e2000e921848 */
[----:B------:R-:W-:-:S03]  /*114f0*/  LOP3.LUT R12, R5, 0x50, RZ, 0x3c, !PT ;  /* 0x00000050050c7812 */ /* 0x000fc600078e3cff */
[----:B------:R1:W-:Y:S04]  /*11500*/  STL.64 [R1+0x16e8], R54 ;  /* 0x0016e83601007387 */ /* 0x0003e80000100a00 */
[----:B------:R2:W-:Y:S04]  /*11510*/  LDGSTS.E [R6+0x3800c], desc[UR8][R16.64], !P5 ;  /* 0x3800c00010067fae */ /* 0x0005e8000e921848 */
[----:B------:R2:W-:Y:S04]  /*11520*/  STL.64 [R1+0x16f8], R16 ;  /* 0x0016f81001007387 */ /* 0x0005e80000100a00 */
[----:B------:R3:W-:Y:S01]  /*11530*/  LDGSTS.E [R6+0x3c00c], desc[UR8][R2.64], !P5 ;  /* 0x3c00c00002067fae */ /* 0x0007e2000e921848 */
[----:B------:R-:W-:Y:S01]  /*11540*/  ISETP.GE.U32.AND P5, PT, R0, 0x7ffffee0, PT ;  /* 0x7ffffee00000780c */ /* 0x000fe20003fa6070 */
[----:B-1----:R-:W-:Y:S01]  /*11550*/  IMAD.MOV.U32 R54, RZ, RZ, R56 ;  /* 0x000000ffff367224 */ /* 0x002fe200078e0038 */
[C---:B------:R-:W-:Y:S01]  /*11560*/  LOP3.LUT R0, R5.reuse, 0x70, RZ, 0x3c, !PT ;  /* 0x0000007005007812 */ /* 0x040fe200078e3cff */
[----:B------:R3:W-:Y:S01]  /*11570*/  STL.64 [R1+0x1788], R2 ;  /* 0x0017880201007387 */ /* 0x0007e20000100a00 */
[----:B------:R-:W-:Y:S01]  /*11580*/  MOV R55, R57 ;  /* 0x0000003900377202 */ /* 0x000fe20000000f00 */
[----:B--2---:R-:W-:Y:S01]  /*11590*/  IMAD.U32 R17, RZ, RZ, UR11 ;  /* 0x0000000bff117e24 */ /* 0x004fe2000f8e00ff */
[----:B------:R-:W-:Y:S01]  /*115a0*/  LOP3.LUT R16, R5, 0x10, RZ, 0x3c, !PT ;  /* 0x0000001005107812 */ /* 0x000fe200078e3cff */
[----:B------:R-:W0:Y:S03]  /*115b0*/  LDGDEPBAR ;  /* 0x00000000000079af */ /* 0x000e260000000000 */
[C---:B------:R-:W-:Y:S01]  /*115c0*/  IADD3 R16, R17.reuse, 0x100000, R16 ;  /* 0x0010000011107810 */ /* 0x040fe20007ffe010 */
[----:B------:R1:W-:Y:S01]  /*115d0*/  STL.64 [R1+0x1fb8], R4 ;  /* 0x001fb80401007387 */ /* 0x0003e20000100a00 */
[C---:B------:R-:W-:Y:S01]  /*115e0*/  IADD3 R15, R17.reuse, 0x100000, R15 ;  /* 0x00100000110f7810 */ /* 0x040fe20007ffe00f */
[----:B---3--:R-:W-:Y:S01]  /*115f0*/  IMAD.MOV.U32 R2, RZ, RZ, R52 ;  /* 0x000000ffff027224 */ /* 0x008fe200078e0034 */
[----:B------:R-:W-:Y:S01]  /*11600*/  MOV R3, R53 ;  /* 0x0000003500037202 */ /* 0x000fe20000000f00 */
[----:B------:R-:W-:Y:S01]  /*11610*/  IMAD.MOV.U32 R52, RZ, RZ, R50 ;  /* 0x000000ffff347224 */ /* 0x000fe200078e0032 */
[----:B------:R-:W-:Y:S01]  /*11620*/  MOV R50, R60 ;  /* 0x0000003c00327202 */ /* 0x000fe20000000f00 */
[----:B------:R-:W-:Y:S01]  /*11630*/  IMAD.MOV.U32 R53, RZ, RZ, R51 ;  /* 0x000000ffff357224 */ /* 0x000fe200078e0033 */
[C---:B------:R-:W-:Y:S01]  /*11640*/  IADD3 R14, R17.reuse, 0x100000, R14 ;  /* 0x00100000110e7810 */ /* 0x040fe20007ffe00e */
[----:B------:R-:W-:Y:S01]  /*11650*/  IMAD.MOV.U32 R51, RZ, RZ, R61 ;  /* 0x000000ffff337224 */ /* 0x000fe200078e003d */
[----:B------:R-:W-:Y:S01]  /*11660*/  MOV R61, R47 ;  /* 0x0000002f003d7202 */ /* 0x000fe20000000f00 */
[----:B------:R-:W-:Y:S01]  /*11670*/  IMAD.MOV.U32 R60, RZ, RZ, R46 ;  /* 0x000000ffff3c7224 */ /* 0x000fe200078e002e */
[C---:B------:R-:W-:Y:S01]  /*11680*/  IADD3 R13, R17.reuse, 0x100000, R13 ;  /* 0x00100000110d7810 */ /* 0x040fe20007ffe00d */
[----:B------:R-:W-:Y:S01]  /*11690*/  IMAD.MOV.U32 R46, RZ, RZ, R38 ;  /* 0x000000ffff2e7224 */ /* 0x000fe200078e0026 */
[C---:B------:R-:W-:Y:S01]  /*116a0*/  IADD3 R12, R17.reuse, 0x100000, R12 ;  /* 0x00100000110c7810 */ /* 0x040fe20007ffe00c */
[----:B------:R-:W-:Y:S01]  /*116b0*/  IMAD.MOV.U32 R47, RZ, RZ, R39 ;  /* 0x000000ffff2f7224 */ /* 0x000fe200078e0027 */
[C---:B------:R-:W-:Y:S01]  /*116c0*/  IADD3 R7, R17.reuse, 0x100000, R7 ;  /* 0x0010000011077810 */ /* 0x040fe20007ffe007 */
[----:B------:R-:W-:Y:S01]  /*116d0*/  IMAD.MOV.U32 R39, RZ, RZ, R37 ;  /* 0x000000ffff277224 */ /* 0x000fe200078e0025 */
[C---:B------:R-:W-:Y:S01]  /*116e0*/  IADD3 R0, R17.reuse, 0x100000, R0 ;  /* 0x0010000011007810 */ /* 0x040fe20007ffe000 */
[----:B------:R-:W2:Y:S01]  /*116f0*/  LDL.64 R56, [R1+0xbf8] ;  /* 0x000bf80001387983 */ /* 0x000ea20000100a00 */
[----:B------:R-:W-:Y:S01]  /*11700*/  MOV R38, R36 ;  /* 0x0000002400267202 */ /* 0x000fe20000000f00 */
[----:B------:R-:W-:Y:S01]  /*11710*/  IMAD.MOV.U32 R36, RZ, RZ, R32 ;  /* 0x000000ffff247224 */ /* 0x000fe200078e0020 */
[----:B------:R-:W-:Y:S01]  /*11720*/  IADD3 R17, R17, 0x100000, R5 ;  /* 0x0010000011117810 */ /* 0x000fe20007ffe005 */
[----:B------:R-:W-:Y:S01]  /*11730*/  IMAD.MOV.U32 R249, RZ, RZ, R39 ;  /* 0x000000fffff97224 */ /* 0x000fe200078e0027 */
[----:B------:R-:W-:Y:S01]  /*11740*/  MOV R37, R33 ;  /* 0x0000002100257202 */ /* 0x000fe20000000f00 */
[----:B------:R-:W-:Y:S01]  /*11750*/  IMAD.MOV.U32 R248, RZ, RZ, R38 ;  /* 0x000000fffff87224 */ /* 0x000fe200078e0026 */
[----:B------:R-:W-:Y:S01]  /*11760*/  MOV R250, R36 ;  /* 0x0000002400fa7202 */ /* 0x000fe20000000f00 */
[----:B------:R-:W-:Y:S01]  /*11770*/  LDGSTS.E [R17], desc[UR8][R2.64], P1 ;  /* 0x0000000002117fae */ /* 0x000fe20008921848 */
[----:B------:R-:W-:Y:S01]  /*11780*/  IMAD.MOV.U32 R38, RZ, RZ, R30 ;  /* 0x000000ffff267224 */ /* 0x000fe200078e001e */
[----:B------:R-:W-:Y:S01]  /*11790*/  MOV R244, R50 ;  /* 0x0000003200f47202 */ /* 0x000fe20000000f00 */
[----:B------:R-:W-:Y:S01]  /*117a0*/  IMAD.MOV.U32 R251, RZ, RZ, R37 ;  /* 0x000000fffffb7224 */ /* 0x000fe200078e0025 */
[----:B------:R-:W-:Y:S01]  /*117b0*/  LDGSTS.E [R17+0x400], desc[UR8][R60.64], P1 ;  /* 0x004000003c117fae */ /* 0x000fe20008921848 */
[----:B------:R-:W-:Y:S01]  /*117c0*/  IMAD.MOV.U32 R39, RZ, RZ, R31 ;  /* 0x000000ffff277224 */ /* 0x000fe200078e001f */
[----:B------:R-:W-:Y:S01]  /*117d0*/  MOV R247, R47 ;  /* 0x0000002f00f77202 */ /* 0x000fe20000000f00 */
[----:B------:R-:W-:Y:S01]  /*117e0*/  IMAD.MOV.U32 R242, RZ, RZ, R52 ;  /* 0x000000fffff27224 */ /* 0x000fe200078e0034 */
[----:B------:R-:W3:Y:S01]  /*117f0*/  LDL.64 R36, [R1+0xb08] ;  /* 0x000b080001247983 */ /* 0x000ee20000100a00 */
[----:B------:R-:W-:Y:S01]  /*11800*/  IMAD.MOV.U32 R243, RZ, RZ, R53 ;  /* 0x000000fffff37224 */ /* 0x000fe200078e0035 */
[----:B------:R-:W4:Y:S01]  /*11810*/  LDC R32, c[0x0][0x230] ;  /* 0x00008c00ff207b82 */ /* 0x000f220000000800 */
[----:B------:R-:W-:Y:S01]  /*11820*/  IMAD.MOV.U32 R245, RZ, RZ, R51 ;  /* 0x000000fffff57224 */ /* 0x000fe200078e0033 */
[----:B------:R-:W-:Y:S01]  /*11830*/  LDGSTS.E [R17+0x800], desc[UR8][R44.64], P1 ;  /* 0x008000002c117fae */ /* 0x000fe20008921848 */
[----:B------:R-:W-:-:S03]  /*11840*/  IMAD.MOV.U32 R246, RZ, RZ, R46 ;  /* 0x000000fffff67224 */ /* 0x000fc600078e002e */
[----:B------:R-:W-:Y:S04]  /*11850*/  LDGSTS.E [R17+0xc00], desc[UR8][R42.64], P1 ;  /* 0x00c000002a117fae */ /* 0x000fe80008921848 */
[----:B------:R-:W4:Y:S04]  /*11860*/  LDL.64 R30, [R1+0xd08] ;  /* 0x000d0800011e7983 */ /* 0x000f280000100a00 */
[----:B------:R-:W-:Y:S04]  /*11870*/  LDGSTS.E [R17+0x1000], desc[UR8][R10.64], P1 ;  /* 0x010000000a117fae */ /* 0x000fe80008921848 */
[----:B------:R-:W-:Y:S04]  /*11880*/  LDGSTS.E [R17+0x1400], desc[UR8][R8.64], P1 ;  /* 0x0140000008117fae */ /* 0x000fe80008921848 */
[----:B------:R-:W-:Y:S04]  /*11890*/  LDGSTS.E [R17+0x1800], desc[UR8][R48.64], P1 ;  /* 0x0180000030117fae */ /* 0x000fe80008921848 */
[----:B------:R-:W4:Y:S04]  /*118a0*/  LDL.64 R10, [R1+0xe18] ;  /* 0x000e1800010a7983 */ /* 0x000f280000100a00 */
        /* <DEDUP_REMOVED lines=8> */
[----:B------:R-:W-:Y:S04]  /*11930*/  LDGSTS.E [R17+0x1c00], desc[UR8][R58.64], P1 ;  /* 0x01c000003a117fae */ /* 0x000fe80008921848 */
[----:B------:R-:W4:Y:S04]  /*11940*/  LDL.64 R42, [R1+0x1628] ;  /* 0x00162800012a7983 */ /* 0x000f280000100a00 */
[----:B------:R-:W-:Y:S04]  /*11950*/  LDGSTS.E [R17+0x2000], desc[UR8][R34.64], P1 ;  /* 0x0200000022117fae */ /* 0x000fe80008921848 */
[----:B------:R-:W4:Y:S04]  /*11960*/  LDL.64 R58, [R1+0x17a0] ;  /* 0x0017a000013a7983 */ /* 0x000f280000100a00 */
[----:B------:R-:W-:Y:S04]  /*11970*/  LDGSTS.E [R17+0x2400], desc[UR8][R242.64], P1 ;  /* 0x02400000f2117fae */ /* 0x000fe80008921848 */
[----:B------:R-:W4:Y:S04]  /*11980*/  LDL.64 R34, [R1+0x17c0] ;  /* 0x0017c00001227983 */ /* 0x000f280000100a00 */
[----:B------:R-:W-:Y:S04]  /*11990*/  LDGSTS.E [R17+0x2800], desc[UR8][R244.64], P1 ;  /* 0x02800000f4117fae */ /* 0x000fe80008921848 */
[----:B------:R-:W-:Y:S04]  /*119a0*/  LDGSTS.E [R17+0x2c00], desc[UR8][R40.64], P1 ;  /* 0x02c0000028117fae */ /* 0x000fe80008921848 */
[----:B------:R-:W-:Y:S04]  /*119b0*/  LDGSTS.E [R17+0x3000], desc[UR8][R246.64], P1 ;  /* 0x03000000f6117fae */ /* 0x000fe80008921848 */
[----:B------:R-:W-:Y:S04]  /*119c0*/  LDGSTS.E [R17+0x3400], desc[UR8][R248.64], P1 ;  /* 0x03400000f8117fae */ /* 0x000fe80008921848 */
[----:B------:R-:W-:Y:S04]  /*119d0*/  LDGSTS.E [R17+0x3800], desc[UR8][R250.64], P1 ;  /* 0x03800000fa117fae */ /* 0x000fe80008921848 */
[----:B------:R-:W-:Y:S04]  /*119e0*/  LDGSTS.E [R17+0x3c00], desc[UR8][R54.64], P1 ;  /* 0x03c0000036117fae */ /* 0x000fe80008921848 */
[----:B------:R-:W-:Y:S04]  /*119f0*/  LDGSTS.E [R16+0x80], desc[UR8][R38.64], P1 ;  /* 0x0008000026107fae */ /* 0x000fe80008921848 */
[----:B------:R-:W4:Y:S04]  /*11a00*/  LDL.64 R40, [R1+0xa28] ;  /* 0x000a280001287983 */ /* 0x000f280000100a00 */
[----:B------:R-:W4:Y:S04]  /*11a10*/  LDL.64 R38, [R1+0xb10] ;  /* 0x000b100001267983 */ /* 0x000f280000100a00 */
[----:B---3--:R-:W-:Y:S04]  /*11a20*/  LDGSTS.E [R16+0x480], desc[UR8][R36.64], P1 ;  /* 0x0048000024107fae */ /* 0x008fe80008921848 */
[----:B--2---:R-:W-:Y:S04]  /*11a30*/  LDGSTS.E [R16+0x880], desc[UR8][R56.64], P1 ;  /* 0x0088000038107fae */ /* 0x004fe80008921848 */
[----:B----4-:R-:W-:Y:S04]  /*11a40*/  LDGSTS.E [R16+0xc80], desc[UR8][R30.64], P1 ;  /* 0x00c800001e107fae */ /* 0x010fe80008921848 */
[----:B------:R-:W2:Y:S04]  /*11a50*/  LDL.64 R36, [R1+0xc00] ;  /* 0x000c000001247983 */ /* 0x000ea80000100a00 */
[----:B------:R-:W3:Y:S04]  /*11a60*/  LDL.64 R30, [R1+0xd10] ;  /* 0x000d1000011e7983 */ /* 0x000ee80000100a00 */
[----:B------:R-:W-:Y:S04]  /*11a70*/  LDGSTS.E [R16+0x1080], desc[UR8][R10.64], P1 ;  /* 0x010800000a107fae */ /* 0x000fe80008921848 */
[----:B------:R-:W-:Y:S04]  /*11a80*/  LDGSTS.E [R16+0x1480], desc[UR8][R8.64], P1 ;  /* 0x0148000008107fae */ /* 0x000fe80008921848 */
[----:B------:R-:W-:Y:S04]  /*11a90*/  LDGSTS.E [R16+0x1880], desc[UR8][R48.64], P1 ;  /* 0x0188000030107fae */ /* 0x000fe80008921848 */
[----:B------:R-:W-:Y:S04]  /*11aa0*/  LDGSTS.E [R16+0x1c80], desc[UR8][R2.64], P1 ;  /* 0x01c8000002107fae */ /* 0x000fe80008921848 */
[----:B------:R-:W-:Y:S04]  /*11ab0*/  LDGSTS.E [R16+0x2080], desc[UR8][R52.64], P1 ;  /* 0x0208000034107fae */ /* 0x000fe80008921848 */
[----:B------:R-:W-:Y:S04]  /*11ac0*/  LDGSTS.E [R16+0x2480], desc[UR8][R50.64], P1 ;  /* 0x0248000032107fae */ /* 0x000fe80008921848 */
[----:B------:R-:W4:Y:S04]  /*11ad0*/  LDL.LU.64 R10, [R1+0xb20] ;  /* 0x000b2000010a7983 */ /* 0x000f280000300a00 */
[----:B------:R-:W-:Y:S04]  /*11ae0*/  LDGSTS.E [R16+0x2880], desc[UR8][R60.64], P1 ;  /* 0x028800003c107fae */ /* 0x000fe80008921848 */
[----:B------:R-:W4:Y:S04]  /*11af0*/  LDL.64 R8, [R1+0xe30] ;  /* 0x000e300001087983 */ /* 0x000f280000100a00 */
[----:B------:R-:W-:Y:S04]  /*11b00*/  LDGSTS.E [R16+0x2c80], desc[UR8][R46.64], P1 ;  /* 0x02c800002e107fae */ /* 0x000fe80008921848 */
[----:B------:R-:W-:Y:S04]  /*11b10*/  LDGSTS.E [R16+0x3080], desc[UR8][R44.64], P1 ;  /* 0x030800002c107fae */ /* 0x000fe80008921848 */
[----:B------:R-:W-:Y:S04]  /*11b20*/  LDGSTS.E [R16+0x3480], desc[UR8][R42.64], P1 ;  /* 0x034800002a107fae */ /* 0x000fe80008921848 */
[----:B------:R-:W4:Y:S04]  /*11b30*/  LDL.64 R56, [R1+0xf28] ;  /* 0x000f280001387983 */ /* 0x000f280000100a00 */
[----:B------:R-:W-:Y:S04]  /*11b40*/  LDGSTS.E [R16+0x3880], desc[UR8][R58.64], P1 ;  /* 0x038800003a107fae */ /* 0x000fe80008921848 */
[----:B------:R-:W4:Y:S04]  /*11b50*/  LDL.64 R48, [R1+0xfa8] ;  /* 0x000fa80001307983 */ /* 0x000f280000100a00 */
[----:B------:R-:W-:Y:S04]  /*11b60*/  LDGSTS.E [R16+0x3c80], desc[UR8][R34.64], P1 ;  /* 0x03c8000022107fae */ /* 0x000fe80008921848 */
[----:B------:R-:W4:Y:S04]  /*11b70*/  LDL.64 R242, [R1+0x1028] ;  /* 0x0010280001f27983 */ /* 0x000f280000100a00 */
[----:B------:R-:W4:Y:S04]  /*11b80*/  LDL.64 R34, [R1+0x1098] ;  /* 0x0010980001227983 */ /* 0x000f280000100a00 */
[----:B------:R1:W-:Y:S04]  /*11b90*/  STL.64 [R1+0x2048], R16 ;  /* 0x0020481001007387 */ /* 0x0003e80000100a00 */
[----:B------:R-:W4:Y:S04]  /*11ba0*/  LDL.64 R244, [R1+0x1198] ;  /* 0x0011980001f47983 */ /* 0x000f280000100a00 */
[----:B-1----:R-:W4:Y:S04]  /*11bb0*/  LDL.64 R4, [R1+0x1468] ;  /* 0x0014680001047983 */ /* 0x002f280000100a00 */
[----:B------:R-:W4:Y:S04]  /*11bc0*/  LDL.64 R16, [R1+0x1370] ;  /* 0x0013700001107983 */ /* 0x000f280000100a00 */
[----:B------:R-:W4:Y:S04]  /*11bd0*/  LDL.64 R246, [R1+0x1848] ;  /* 0x0018480001f67983 */ /* 0x000f280000100a00 */
[----:B------:R-:W4:Y:S04]  /*11be0*/  LDL.64 R248, [R1+0x1828] ;  /* 0x0018280001f87983 */ /* 0x000f280000100a00 */
[----:B------:R-:W4:Y:S04]  /*11bf0*/  LDL.64 R250, [R1+0x1808] ;  /* 0x0018080001fa7983 */ /* 0x000f280000100a00 */
[----:B------:R-:W4:Y:S04]  /*11c00*/  LDL.64 R54, [R1+0x17e8] ;  /* 0x0017e80001367983 */ /* 0x000f280000100a00 */
[----:B------:R-:W4:Y:S04]  /*11c10*/  LDL.64 R2, [R1+0xa38] ;  /* 0x000a380001027983 */ /* 0x000f280000100a00 */
[----:B------:R-:W-:Y:S04]  /*11c20*/  LDGSTS.E [R15+0x100], desc[UR8][R40.64], P1 ;  /* 0x00100000280f7fae */ /* 0x000fe80008921848 */
[----:B------:R-:W-:Y:S04]  /*11c30*/  LDGSTS.E [R15+0x500], desc[UR8][R38.64], P1 ;  /* 0x00500000260f7fae */ /* 0x000fe80008921848 */
[----:B------:R-:W4:Y:S04]  /*11c40*/  LDL.64 R42, [R1+0xc18] ;  /* 0x000c1800012a7983 */ /* 0x000f280000100a00 */
[----:B--2---:R-:W-:Y:S04]  /*11c50*/  LDGSTS.E [R15+0x900], desc[UR8][R36.64], P1 ;  /* 0x00900000240f7fae */ /* 0x004fe80008921848 */
[----:B---3--:R-:W-:Y:S04]  /*11c60*/  LDGSTS.E [R15+0xd00], desc[UR8][R30.64], P1 ;  /* 0x00d000001e0f7fae */ /* 0x008fe80008921848 */
[----:B------:R-:W2:Y:S04]  /*11c70*/  LDL.64 R36, [R1+0xd28] ;  /* 0x000d280001247983 */ /* 0x000ea80000100a00 */
[----:B------:R-:W3:Y:S04]  /*11c80*/  LDL.64 R30, [R1+0xe40] ;  /* 0x000e4000011e7983 */ /* 0x000ee80000100a00 */
[----:B----4-:R-:W-:Y:S04]  /*11c90*/  LDGSTS.E [R15+0x1100], desc[UR8][R8.64], P1 ;  /* 0x01100000080f7fae */ /* 0x010fe80008921848 */
[----:B------:R-:W4:Y:S04]  /*11ca0*/  LDL.LU.64 R8, [R1+0xb30] ;  /* 0x000b300001087983 */ /* 0x000f280000300a00 */
[----:B------:R-:W4:Y:S04]  /*11cb0*/  LDL.64 R52, [R1+0xf40] ;  /* 0x000f400001347983 */ /* 0x000f280000100a00 */
[----:B------:R-:W-:Y:S04]  /*11cc0*/  LDGSTS.E [R15+0x1500], desc[UR8][R56.64], P1 ;  /* 0x01500000380f7fae */ /* 0x000fe80008921848 */
[----:B------:R-:W4:Y:S04]  /*11cd0*/  LDL.64 R50, [R1+0xfb0] ;  /* 0x000fb00001327983 */ /* 0x000f280000100a00 */
[----:B------:R-:W-:Y:S04]  /*11ce0*/  LDGSTS.E [R15+0x1900], desc[UR8][R48.64], P1 ;  /* 0x01900000300f7fae */ /* 0x000fe80008921848 */
        /* <DEDUP_REMOVED lines=12> */
[----:B------:R-:W4:Y:S04]  /*11db0*/  LDL.64 R48, [R1+0x17a8] ;  /* 0x0017a80001307983 */ /* 0x000f280000100a00 */
[----:B------:R-:W-:Y:S04]  /*11dc0*/  LDGSTS.E [R15+0x3100], desc[UR8][R246.64], P1 ;  /* 0x03100000f60f7fae */ /* 0x000fe80008921848 */
[----:B------:R-:W4:Y:S04]  /*11dd0*/  LDL.LU.64 R242, [R1+0x2200] ;  /* 0x0022000001f27983 */ /* 0x000f280000300a00 */
[----:B------:R-:W-:Y:S04]  /*11de0*/  LDGSTS.E [R15+0x3500], desc[UR8][R248.64], P1 ;  /* 0x03500000f80f7fae */ /* 0x000fe80008921848 */
[----:B------:R-:W4:Y:S04]  /*11df0*/  LDL.64 R34, [R1+0x17c8] ;  /* 0x0017c80001227983 */ /* 0x000f280000100a00 */
[----:B------:R-:W-:Y:S04]  /*11e00*/  LDGSTS.E [R15+0x3900], desc[UR8][R250.64], P1 ;  /* 0x03900000fa0f7fae */ /* 0x000fe80008921848 */
[----:B------:R-:W-:Y:S04]  /*11e10*/  LDGSTS.E [R15+0x3d00], desc[UR8][R54.64], P1 ;  /* 0x03d00000360f7fae */ /* 0x000fe80008921848 */
[----:B------:R-:W4:Y:S04]  /*11e20*/  LDL.LU.64 R244, [R1+0x21f8] ;  /* 0x0021f80001f47983 */ /* 0x000f280000300a00 */
[----:B------:R-:W-:Y:S04]  /*11e30*/  LDGSTS.E [R14+0x180], desc[UR8][R2.64], P1 ;  /* 0x00180000020e7fae */ /* 0x000fe80008921848 */
[----:B------:R-:W-:Y:S04]  /*11e40*/  LDGSTS.E [R14+0x580], desc[UR8][R10.64], P1 ;  /* 0x005800000a0e7fae */ /* 0x000fe80008921848 */
[----:B------:R1:W-:Y:S04]  /*11e50*/  STL.64 [R1+0x2058], R10 ;  /* 0x0020580a01007387 */ /* 0x0003e80000100a00 */
[----:B------:R-:W-:Y:S04]  /*11e60*/  LDGSTS.E [R14+0x980], desc[UR8][R42.64], P1 ;  /* 0x009800002a0e7fae */ /* 0x000fe80008921848 */
[----:B-1----:R-:W4:Y:S04]  /*11e70*/  LDL.LU.64 R10, [R1+0xa40] ;  /* 0x000a4000010a7983 */ /* 0x002f280000300a00 */
[----:B------:R-:W4:Y:S04]  /*11e80*/  LDL.64 R42, [R1+0xc20] ;  /* 0x000c2000012a7983 */ /* 0x000f280000100a00 */
[----:B--2---:R-:W-:Y:S04]  /*11e90*/  LDGSTS.E [R14+0xd80], desc[UR8][R36.64], P1 ;  /* 0x00d80000240e7fae */ /* 0x004fe80008921848 */
[----:B---3--:R-:W-:Y:S04]  /*11ea0*/  LDGSTS.E [R14+0x1180], desc[UR8][R30.64], P1 ;  /* 0x011800001e0e7fae */ /* 0x008fe80008921848 */
[----:B------:R-:W2:Y:S04]  /*11eb0*/  LDL.64 R36, [R1+0xd30] ;  /* 0x000d300001247983 */ /* 0x000ea80000100a00 */
[----:B------:R-:W3:Y:S04]  /*11ec0*/  LDL.64 R30, [R1+0xe50] ;  /* 0x000e5000011e7983 */ /* 0x000ee80000100a00 */
[----:B------:R-:W3:Y:S04]  /*11ed0*/  LDL.LU.64 R4, [R1+0xb38] ;  /* 0x000b380001047983 */ /* 0x000ee80000300a00 */
[----:B------:R-:W3:Y:S04]  /*11ee0*/  LDL.64 R16, [R1+0x1860] ;  /* 0x0018600001107983 */ /* 0x000ee80000100a00 */
[----:B------:R-:W3:Y:S04]  /*11ef0*/  LDL.64 R246, [R1+0x1840] ;  /* 0x0018400001f67983 */ /* 0x000ee80000100a00 */
[----:B------:R-:W3:Y:S04]  /*11f00*/  LDL.64 R248, [R1+0x1820] ;  /* 0x0018200001f87983 */ /* 0x000ee80000100a00 */
[----:B------:R-:W3:Y:S04]  /*11f10*/  LDL.64 R250, [R1+0x1800] ;  /* 0x0018000001fa7983 */ /* 0x000ee80000100a00 */
[----:B----4-:R-:W-:Y:S04]  /*11f20*/  LDGSTS.E [R14+0x1580], desc[UR8][R52.64], P1 ;  /* 0x01580000340e7fae */ /* 0x010fe80008921848 */
[----:B------:R-:W-:Y:S04]  /*11f30*/  LDGSTS.E [R14+0x1980], desc[UR8][R50.64], P1 ;  /* 0x01980000320e7fae */ /* 0x000fe80008921848 */
[----:B------:R-:W-:Y:S04]  /*11f40*/  LDGSTS.E [R14+0x1d80], desc[UR8][R60.64], P1 ;  /* 0x01d800003c0e7fae */ /* 0x000fe80008921848 */
[----:B------:R-:W-:Y:S04]  /*11f50*/  LDGSTS.E [R14+0x2180], desc[UR8][R46.64], P1 ;  /* 0x021800002e0e7fae */ /* 0x000fe80008921848 */
[----:B------:R-:W-:Y:S04]  /*11f60*/  LDGSTS.E [R14+0x2580], desc[UR8][R44.64], P1 ;  /* 0x025800002c0e7fae */ /* 0x000fe80008921848 */
[----:B------:R-:W-:Y:S04]  /*11f70*/  LDGSTS.E [R14+0x2980], desc[UR8][R58.64], P1 ;  /* 0x029800003a0e7fae */ /* 0x000fe80008921848 */
[----:B------:R-:W-:Y:S04]  /*11f80*/  LDGSTS.E [R14+0x2d80], desc[UR8][R40.64], P1 ;  /* 0x02d80000280e7fae */ /* 0x000fe80008921848 */
[----:B------:R-:W4:Y:S04]  /*11f90*/  LDL.64 R58, [R1+0x1038] ;  /* 0x00103800013a7983 */ /* 0x000f280000100a00 */
[----:B------:R-:W-:Y:S04]  /*11fa0*/  LDGSTS.E [R14+0x3180], desc[UR8][R38.64], P1 ;  /* 0x03180000260e7fae */ /* 0x000fe80008921848 */
[----:B------:R-:W4:Y:S04]  /*11fb0*/  LDL.64 R40, [R1+0x1238] ;  /* 0x0012380001287983 */ /* 0x000f280000100a00 */
[----:B------:R-:W-:Y:S04]  /*11fc0*/  LDGSTS.E [R14+0x3580], desc[UR8][R56.64], P1 ;  /* 0x03580000380e7fae */ /* 0x000fe80008921848 */
[----:B------:R-:W-:Y:S04]  /*11fd0*/  LDGSTS.E [R14+0x3980], desc[UR8][R48.64], P1 ;  /* 0x03980000300e7fae */ /* 0x000fe80008921848 */
[----:B------:R-:W4:Y:S04]  /*11fe0*/  LDL.64 R38, [R1+0x1388] ;  /* 0x0013880001267983 */ /* 0x000f280000100a00 */
[----:B------:R-:W4:Y:S04]  /*11ff0*/  LDL.64 R56, [R1+0x17e0] ;  /* 0x0017e00001387983 */ /* 0x000f280000100a00 */
[----:B------:R-:W4:Y:S04]  /*12000*/  LDL.64 R48, [R1+0x10b8] ;  /* 0x0010b80001307983 */ /* 0x000f280000100a00 */
[----:B------:R-:W-:Y:S04]  /*12010*/  LDGSTS.E [R14+0x3d80], desc[UR8][R34.64], P1 ;  /* 0x03d80000220e7fae */ /* 0x000fe80008921848 */
[----:B------:R-:W4:Y:S04]  /*12020*/  LDL.64 R34, [R1+0xa50] ;  /* 0x000a500001227983 */ /* 0x000f280000100a00 */
[----:B------:R1:W-:Y:S04]  /*12030*/  STL.64 [R1+0x2040], R14 ;  /* 0x0020400e01007387 */ /* 0x0003e80000100a00 */
[----:B-1----:R-:W4:Y:S04]  /*12040*/  LDL.64 R14, [R1+0xfc0] ;  /* 0x000fc000010e7983 */ /* 0x002f280000100a00 */
[----:B------:R-:W-:Y:S04]  /*12050*/  LDGSTS.E [R13+0x200], desc[UR8][R10.64], P1 ;  /* 0x002000000a0d7fae */ /* 0x000fe80008921848 */
[----:B------:R1:W-:Y:S04]  /*12060*/  STL.64 [R1+0x2060], R10 ;  /* 0x0020600a01007387 */ /* 0x0003e80000100a00 */
[----:B------:R-:W-:Y:S04]  /*12070*/  LDGSTS.E [R13+0x600], desc[UR8][R8.64], P1 ;  /* 0x00600000080d7fae */ /* 0x000fe80008921848 */
[----:B------:R-:W-:Y:S04]  /*12080*/  LDGSTS.E [R13+0xa00], desc[UR8][R42.64], P1 ;  /* 0x00a000002a0d7fae */ /* 0x000fe80008921848 */
[----:B-1----:R-:W4:Y:S04]  /*12090*/  LDL.64 R10, [R1+0xf48] ;  /* 0x000f4800010a7983 */ /* 0x002f280000100a00 */
[----:B------:R-:W-:Y:S04]  /*120a0*/  STL.64 [R1+0x2068], R8 ;  /* 0x0020680801007387 */ /* 0x000fe80000100a00 */
        /* <DEDUP_REMOVED lines=8> */
[----:B--2---:R-:W-:Y:S04]  /*12130*/  LDGSTS.E [R13+0xe00], desc[UR8][R36.64], P1 ;  /* 0x00e00000240d7fae */ /* 0x004fe80008921848 */
[----:B---3--:R-:W-:Y:S04]  /*12140*/  LDGSTS.E [R13+0x1200], desc[UR8][R30.64], P1 ;  /* 0x012000001e0d7fae */ /* 0x008fe80008921848 */
[----:B------:R-:W2:Y:S04]  /*12150*/  LDL.64 R36, [R1+0x1398] ;  /* 0x0013980001247983 */ /* 0x000ea80000100a00 */
[----:B------:R-:W3:Y:S04]  /*12160*/  LDL.64 R30, [R1+0x1518] ;  /* 0x00151800011e7983 */ /* 0x000ee80000100a00 */
[----:B----4-:R-:W-:Y:S04]  /*12170*/  LDGSTS.E [R13+0x1600], desc[UR8][R10.64], P1 ;  /* 0x016000000a0d7fae */ /* 0x010fe80008921848 */
[----:B------:R-:W-:Y:S04]  /*12180*/  LDGSTS.E [R13+0x1a00], desc[UR8][R14.64], P1 ;  /* 0x01a000000e0d7fae */ /* 0x000fe80008921848 */
[----:B------:R-:W-:Y:S04]  /*12190*/  LDGSTS.E [R13+0x1e00], desc[UR8][R58.64], P1 ;  /* 0x01e000003a0d7fae */ /* 0x000fe80008921848 */
[----:B------:R-:W-:Y:S04]  /*121a0*/  LDGSTS.E [R13+0x2200], desc[UR8][R48.64], P1 ;  /* 0x02200000300d7fae */ /* 0x000fe80008921848 */
[----:B------:R-:W-:Y:S04]  /*121b0*/  LDGSTS.E [R13+0x2600], desc[UR8][R40.64], P1 ;  /* 0x02600000280d7fae */ /* 0x000fe80008921848 */
        /* <DEDUP_REMOVED lines=18> */
[----:B------:R-:W4:Y:S04]  /*122e0*/  LDL.64 R34, [R1+0xb48] ;  /* 0x000b480001227983 */ /* 0x000f280000100a00 */
[----:B------:R-:W-:Y:S04]  /*122f0*/  LDGSTS.E [R12+0x1a80], desc[UR8][R60.64], P1 ;  /* 0x01a800003c0c7fae */ /* 0x000fe80008921848 */
[----:B------:R1:W-:Y:S04]  /*12300*/  STL.64 [R1+0x2070], R4 ;  /* 0x0020700401007387 */ /* 0x0003e80000100a00 */
[----:B------:R-:W-:Y:S04]  /*12310*/  LDGSTS.E [R12+0x1e80], desc[UR8][R46.64], P1 ;  /* 0x01e800002e0c7fae */ /* 0x000fe80008921848 */
[----:B------:R-:W-:Y:S04]  /*12320*/  LDGSTS.E [R12+0x2280], desc[UR8][R44.64], P1 ;  /* 0x022800002c0c7fae */ /* 0x000fe80008921848 */
[----:B------:R-:W4:Y:S04]  /*12330*/  LDL.64 R246, [R1+0xc40] ;  /* 0x000c400001f67983 */ /* 0x000f280000100a00 */
[----:B------:R-:W-:Y:S04]  /*12340*/  LDGSTS.E [R12+0x2680], desc[UR8][R42.64], P1 ;  /* 0x026800002a0c7fae */ /* 0x000fe80008921848 */
[----:B------:R-:W4:Y:S04]  /*12350*/  LDL.64 R248, [R1+0xdd0] ;  /* 0x000dd00001f87983 */ /* 0x000f280000100a00 */
[----:B------:R-:W4:Y:S04]  /*12360*/  LDL.64 R14, [R1+0xe78] ;  /* 0x000e7800010e7983 */ /* 0x000f280000100a00 */
[----:B------:R-:W4:Y:S04]  /*12370*/  LDL.64 R250, [R1+0x1158] ;  /* 0x0011580001fa7983 */ /* 0x000f280000100a00 */
[----:B------:R-:W4:Y:S04]  /*12380*/  LDL.64 R2, [R1+0x1250] ;  /* 0x0012500001027983 */ /* 0x000f280000100a00 */
[----:B------:R-:W4:Y:S04]  /*12390*/  LDL.64 R54, [R1+0x1428] ;  /* 0x0014280001367983 */ /* 0x000f280000100a00 */
[----:B------:R-:W4:Y:S04]  /*123a0*/  LDL.64 R52, [R1+0x1858] ;  /* 0x0018580001347983 */ /* 0x000f280000100a00 */
[----:B--2---:R-:W-:Y:S04]  /*123b0*/  LDGSTS.E [R12+0x2a80], desc[UR8][R36.64], P1 ;  /* 0x02a80000240c7fae */ /* 0x004fe80008921848 */
[----:B------:R-:W2:Y:S04]  /*123c0*/  LDL.64 R50, [R1+0x1838] ;  /* 0x0018380001327983 */ /* 0x000ea80000100a00 */
[----:B---3--:R-:W-:Y:S04]  /*123d0*/  LDGSTS.E [R12+0x2e80], desc[UR8][R30.64], P1 ;  /* 0x02e800001e0c7fae */ /* 0x008fe80008921848 */
[----:B------:R-:W3:Y:S04]  /*123e0*/  LDL.64 R36, [R1+0xf68] ;  /* 0x000f680001247983 */ /* 0x000ee80000100a00 */
[----:B------:R-:W2:Y:S04]  /*123f0*/  LDL.64 R60, [R1+0x1818] ;  /* 0x00181800013c7983 */ /* 0x000ea80000100a00 */
[----:B------:R-:W2:Y:S04]  /*12400*/  LDL.64 R30, [R1+0xfe8] ;  /* 0x000fe800011e7983 */ /* 0x000ea80000100a00 */
[----:B----4-:R-:W-:Y:S04]  /*12410*/  LDGSTS.E [R12+0x3280], desc[UR8][R48.64], P1 ;  /* 0x03280000300c7fae */ /* 0x010fe80008921848 */
[----:B------:R-:W4:Y:S04]  /*12420*/  LDL.64 R48, [R1+0x1060] ;  /* 0x0010600001307983 */ /* 0x000f280000100a00 */
[----:B------:R1:W-:Y:S04]  /*12430*/  STL.64 [R1+0x2030], R12 ;  /* 0x0020300c01007387 */ /* 0x0003e80000100a00 */
[----:B------:R-:W4:Y:S04]  /*12440*/  LDL.64 R46, [R1+0x17d8] ;  /* 0x0017d800012e7983 */ /* 0x000f280000100a00 */
[----:B------:R-:W4:Y:S04]  /*12450*/  LDL.64 R44, [R1+0xae8] ;  /* 0x000ae800012c7983 */ /* 0x000f280000100a00 */
[----:B------:R-:W4:Y:S04]  /*12460*/  LDL.64 R42, [R1+0xb58] ;  /* 0x000b5800012a7983 */ /* 0x000f280000100a00 */
[----:B-1----:R-:W4:Y:S04]  /*12470*/  LDL.64 R4, [R1+0xf78] ;  /* 0x000f780001047983 */ /* 0x002f280000100a00 */
        /* <DEDUP_REMOVED lines=8> */
[----:B------:R-:W-:Y:S04]  /*12500*/  LDGSTS.E [R7+0x700], desc[UR8][R34.64], P1 ;  /* 0x0070000022077fae */ /* 0x000fe80008921848 */
[----:B------:R-:W4:Y:S04]  /*12510*/  LDL.64 R10, [R1+0x1068] ;  /* 0x00106800010a7983 */ /* 0x000f280000100a00 */
[----:B------:R-:W4:Y:S04]  /*12520*/  LDL.64 R38, [R1+0x1168] ;  /* 0x0011680001267983 */ /* 0x000f280000100a00 */
[----:B------:R-:W4:Y:S04]  /*12530*/  LDL.64 R56, [R1+0x1260] ;  /* 0x0012600001387983 */ /* 0x000f280000100a00 */
[----:B------:R-:W4:Y:S04]  /*12540*/  LDL.64 R34, [R1+0x1440] ;  /* 0x0014400001227983 */ /* 0x000f280000100a00 */
[----:B------:R-:W-:Y:S04]  /*12550*/  LDGSTS.E [R7+0xb00], desc[UR8][R246.64], P1 ;  /* 0x00b00000f6077fae */ /* 0x000fe80008921848 */
[----:B------:R-:W-:Y:S04]  /*12560*/  LDGSTS.E [R7+0xf00], desc[UR8][R248.64], P1 ;  /* 0x00f00000f8077fae */ /* 0x000fe80008921848 */
[----:B------:R-:W-:Y:S04]  /*12570*/  LDGSTS.E [R7+0x1300], desc[UR8][R14.64], P1 ;  /* 0x013000000e077fae */ /* 0x000fe80008921848 */
[----:B------:R-:W4:Y:S04]  /*12580*/  LDL.LU.64 R246, [R1+0x21f0] ;  /* 0x0021f00001f67983 */ /* 0x000f280000300a00 */
[----:B------:R-:W4:Y:S04]  /*12590*/  LDL.LU.64 R248, [R1+0x21e8] ;  /* 0x0021e80001f87983 */ /* 0x000f280000300a00 */
[----:B------:R-:W4:Y:S04]  /*125a0*/  LDL.64 R14, [R1+0x1530] ;  /* 0x00153000010e7983 */ /* 0x000f280000100a00 */
[----:B---3--:R-:W-:Y:S04]  /*125b0*/  LDGSTS.E [R7+0x1700], desc[UR8][R36.64], P1 ;  /* 0x0170000024077fae */ /* 0x008fe80008921848 */
[----:B--2---:R-:W-:Y:S04]  /*125c0*/  LDGSTS.E [R7+0x1b00], desc[UR8][R30.64], P1 ;  /* 0x01b000001e077fae */ /* 0x004fe80008921848 */
[----:B------:R-:W2:Y:S04]  /*125d0*/  LDL.64 R36, [R1+0x1798] ;  /* 0x0017980001247983 */ /* 0x000ea80000100a00 */
[----:B------:R-:W3:Y:S04]  /*125e0*/  LDL.64 R30, [R1+0x17b8] ;  /* 0x0017b800011e7983 */ /* 0x000ee80000100a00 */
[----:B----4-:R-:W-:Y:S04]  /*125f0*/  LDGSTS.E [R7+0x1f00], desc[UR8][R48.64], P1 ;  /* 0x01f0000030077fae */ /* 0x010fe80008921848 */
[----:B------:R-:W-:Y:S04]  /*12600*/  LDGSTS.E [R7+0x2300], desc[UR8][R250.64], P1 ;  /* 0x02300000fa077fae */ /* 0x000fe80008921848 */
[----:B------:R-:W-:Y:S04]  /*12610*/  LDGSTS.E [R7+0x2700], desc[UR8][R2.64], P1 ;  /* 0x0270000002077fae */ /* 0x000fe80008921848 */
[----:B------:R-:W4:Y:S04]  /*12620*/  LDL.64 R48, [R1+0x1868] ;  /* 0x0018680001307983 */ /* 0x000f280000100a00 */
[----:B------:R-:W4:Y:S04]  /*12630*/  LDL.LU.64 R250, [R1+0x21e0] ;  /* 0x0021e00001fa7983 */ /* 0x000f280000300a00 */
[----:B------:R-:W4:Y:S04]  /*12640*/  LDL.LU.64 R2, [R1+0x21d8] ;  /* 0x0021d80001027983 */ /* 0x000f280000300a00 */
[----:B------:R-:W-:Y:S04]  /*12650*/  LDGSTS.E [R7+0x2b00], desc[UR8][R54.64], P1 ;  /* 0x02b0000036077fae */ /* 0x000fe80008921848 */
[----:B------:R-:W-:Y:S04]  /*12660*/  LDGSTS.E [R7+0x2f00], desc[UR8][R52.64], P1 ;  /* 0x02f0000034077fae */ /* 0x000fe80008921848 */
[----:B------:R-:W-:Y:S04]  /*12670*/  LDGSTS.E [R7+0x3300], desc[UR8][R50.64], P1 ;  /* 0x0330000032077fae */ /* 0x000fe80008921848 */
[----:B------:R-:W4:Y:S04]  /*12680*/  LDL.LU.64 R54, [R1+0x21d0] ;  /* 0x0021d00001367983 */ /* 0x000f280000300a00 */
[----:B------:R-:W4:Y:S04]  /*12690*/  LDL.LU.64 R52, [R1+0x21c8] ;  /* 0x0021c80001347983 */ /* 0x000f280000300a00 */
[----:B------:R-:W4:Y:S04]  /*126a0*/  LDL.LU.64 R50, [R1+0x21c0] ;  /* 0x0021c00001327983 */ /* 0x000f280000300a00 */
[----:B------:R-:W-:Y:S04]  /*126b0*/  LDGSTS.E [R7+0x3700], desc[UR8][R60.64], P1 ;  /* 0x037000003c077fae */ /* 0x000fe80008921848 */
[----:B------:R-:W-:Y:S04]  /*126c0*/  LDGSTS.E [R7+0x3b00], desc[UR8][R16.64], P1 ;  /* 0x03b0000010077fae */ /* 0x000fe80008921848 */
[----:B------:R-:W-:Y:S04]  /*126d0*/  LDGSTS.E [R7+0x3f00], desc[UR8][R46.64], P1 ;  /* 0x03f000002e077fae */ /* 0x000fe80008921848 */
[----:B------:R-:W4:Y:S04]  /*126e0*/  LDL.LU.64 R60, [R1+0x21b8] ;  /* 0x0021b800013c7983 */ /* 0x000f280000300a00 */
[----:B------:R1:W-:Y:S04]  /*126f0*/  STL.64 [R1+0x2050], R16 ;  /* 0x0020501001007387 */ /* 0x0003e80000100a00 */
[----:B------:R-:W-:Y:S04]  /*12700*/  LDGSTS.E [R0+0x380], desc[UR8][R44.64], P1 ;  /* 0x003800002c007fae */ /* 0x000fe80008921848 */
[----:B------:R-:W-:Y:S04]  /*12710*/  LDGSTS.E [R0+0x780], desc[UR8][R42.64], P1 ;  /* 0x007800002a007fae */ /* 0x000fe80008921848 */
[----:B-1----:R-:W2:Y:S04]  /*12720*/  LDL.LU.64 R16, [R1+0x1608] ;  /* 0x0016080001107983 */ /* 0x002ea80000300a00 */
[----:B------:R-:W-:Y:S04]  /*12730*/  LDGSTS.E [R0+0xb80], desc[UR8][R58.64], P1 ;  /* 0x00b800003a007fae */ /* 0x000fe80008921848 */
[----:B------:R-:W4:Y:S04]  /*12740*/  LDL.LU.64 R46, [R1+0x21b0] ;  /* 0x0021b000012e7983 */ /* 0x000f280000300a00 */
        /* <DEDUP_REMOVED lines=16> */
[----:B------:R-:W4:Y:S04]  /*12850*/  LDL.LU.64 R34, [R1+0x458] ;  /* 0x0004580001227983 */ /* 0x000f280000300a00 */
[----:B--2---:R1:W-:Y:S04]  /*12860*/  LDGSTS.E [R0+0x3380], desc[UR8][R16.64], P1 ;  /* 0x0338000010007fae */ /* 0x0043e80008921848 */
[----:B------:R2:W-:Y:S04]  /*12870*/  LDGSTS.E [R0+0x3780], desc[UR8][R36.64], P1 ;  /* 0x0378000024007fae */ /* 0x0005e80008921848 */
[----:B------:R1:W-:Y:S04]  /*12880*/  STL.64 [R1+0x2078], R16 ;  /* 0x0020781001007387 */ /* 0x0003e80000100a00 */
[----:B---3--:R-:W-:Y:S04]  /*12890*/  LDGSTS.E [R0+0x3b80], desc[UR8][R30.64], P1 ;  /* 0x03b800001e007fae */ /* 0x008fe80008921848 */
[----:B----4-:R-:W-:Y:S04]  /*128a0*/  LDGSTS.E [R0+0x3f80], desc[UR8][R48.64], P1 ;  /* 0x03f8000030007fae */ /* 0x010fe80008921848 */
[----:B------:R-:W0:Y:S01]  /*128b0*/  LDGDEPBAR ;  /* 0x00000000000079af */ /* 0x000e220000000000 */
[C---:B------:R-:W-:Y:S01]  /*128c0*/  IMAD.WIDE R28, R229.reuse, 0x4, R28 ;  /* 0x00000004e51c7825 */ /* 0x040fe200078e021c */
[----:B-1----:R-:W1:Y:S02]  /*128d0*/  LDC R16, c[0x0][0x230] ;  /* 0x00008c00ff107b82 */ /* 0x002e640000000800 */
[----:B------:R-:W3:Y:S04]  /*128e0*/  LDL.LU.64 R30, [R1+0x450] ;  /* 0x00045000011e7983 */ /* 0x000ee80000300a00 */
[----:B------:R-:W4:Y:S02]  /*128f0*/  LDL.LU.64 R48, [R1+0x448] ;  /* 0x0004480001307983 */ /* 0x000f240000300a00 */
[----:B------:R-:W-:Y:S01]  /*12900*/  BAR.SYNC.DEFER_BLOCKING 0x0 ;  /* 0x0000000000007b1d */ /* 0x000fe20000010000 */
[----:B--2---:R-:W-:-:S04]  /*12910*/  IMAD.WIDE R36, R229, 0x4, R62 ;  /* 0x00000004e5247825 */ /* 0x004fc800078e023e */
[----:B------:R-:W-:-:S04]  /*12920*/  IMAD.WIDE R14, R229, 0x4, R24 ;  /* 0x00000004e50e7825 */ /* 0x000fc800078e0218 */
[C---:B------:R-:W-:Y:S01]  /*12930*/  IMAD.WIDE R12, R229.reuse, 0x4, R26 ;  /* 0x00000004e50c7825 */ /* 0x040fe200078e021a */
[----:B------:R-:W2:Y:S01]  /*12940*/  LDL.LU.64 R8, [R1+0x440] ;  /* 0x0004400001087983 */ /* 0x000ea20000300a00 */
[----:B------:R-:W-:Y:S01]  /*12950*/  ISETP.GE.U32.AND P1, PT, R228, 0x7ffffedf, PT ;  /* 0x7ffffedfe400780c */ /* 0x000fe20003f26070 */
[----:B------:R-:W1:Y:S02]  /*12960*/  LDC R25, c[0x0][0x230] ;  /* 0x00008c00ff197b82 */ /* 0x000e640000000800 */
[----:B------:R-:W4:Y:S04]  /*12970*/  LDL.LU.64 R4, [R1+0x438] ;  /* 0x0004380001047983 */ /* 0x000f280000300a00 */
[----:B------:R1:W-:Y:S04]  /*12980*/  STL.64 [R1+0x1780], R28 ;  /* 0x0017801c01007387 */ /* 0x0003e80000100a00 */
[----:B------:R1:W-:Y:S04]  /*12990*/  STL.64 [R1+0x1778], R36 ;  /* 0x0017782401007387 */ /* 0x0003e80000100a00 */
[----:B------:R-:W-:Y:S01]  /*129a0*/  @!PT LDS RZ, [RZ] ;  /* 0x00000000fffff984 */ /* 0x000fe20000000800 */
[----:B------:R-:W-:Y:S01]  /*129b0*/  @!PT LDS RZ, [RZ] ;  /* 0x00000000fffff984 */ /* 0x000fe20000000800 */
[----:B------:R-:W-:Y:S01]  /*129c0*/  @!PT LDS RZ, [RZ] ;  /* 0x00000000fffff984 */ /* 0x000fe20000000800 */
[----:B------:R1:W-:Y:S01]  /*129d0*/  LDGSTS.E [R2+0x40000], desc[UR8][R28.64], !P3 ;  /* 0x400000001c027fae */ /* 0x0003e2000d921848 */
[----:B------:R-:W-:-:S03]  /*129e0*/  IMAD.WIDE R26, R229, 0x4, R38 ;  /* 0x00000004e51a7825 */ /* 0x000fc600078e0226 */
[----:B------:R-:W-:Y:S04]  /*129f0*/  LDGSTS.E [R2+0x44000], desc[UR8][R36.64], !P3 ;  /* 0x4400000024027fae */ /* 0x000fe8000d921848 */
[----:B------:R1:W-:Y:S02]  /*12a00*/  STL.64 [R1+0x1770], R14 ;  /* 0x0017700e01007387 */ /* 0x0003e40000100a00 */
[C---:B-1----:R-:W-:Y:S02]  /*12a10*/  IMAD.WIDE R28, R229.reuse, 0x4, R10 ;  /* 0x00000004e51c7825 */ /* 0x042fe400078e020a */
[----:B------:R-:W-:Y:S04]  /*12a20*/  LDGSTS.E [R2+0x48000], desc[UR8][R14.64], !P3 ;  /* 0x480000000e027fae */ /* 0x000fe8000d921848 */
[----:B------:R1:W-:Y:S04]  /*12a30*/  STL.64 [R1+0x1768], R12 ;  /* 0x0017680c01007387 */ /* 0x0003e80000100a00 */
[----:B------:R1:W-:Y:S04]  /*12a40*/  LDGSTS.E [R2+0x4c000], desc[UR8][R12.64], !P3 ;  /* 0x4c0000000c027fae */ /* 0x0003e8000d921848 */
[----:B------:R-:W4:Y:S04]  /*12a50*/  LDL.LU.64 R36, [R1+0x430] ;  /* 0x0004300001247983 */ /* 0x000f280000300a00 */
[----:B------:R-:W4:Y:S01]  /*12a60*/  LDL.LU.64 R14, [R1+0x428] ;  /* 0x00042800010e7983 */ /* 0x000f220000300a00 */
[----:B-1----:R-:W-:-:S03]  /*12a70*/  IMAD.WIDE R12, R229, 0x4, R56 ;  /* 0x00000004e50c7825 */ /* 0x002fc600078e0238 */
[----:B------:R-:W-:Y:S04]  /*12a80*/  STL.64 [R1+0x1760], R28 ;  /* 0x0017601c01007387 */ /* 0x000fe80000100a00 */
[----:B------:R1:W-:Y:S01]  /*12a90*/  STL.64 [R1+0x1758], R26 ;  /* 0x0017581a01007387 */ /* 0x0003e20000100a00 */
[----:B------:R-:W-:-:S03]  /*12aa0*/  IMAD.WIDE R10, R229, 0x4, R34 ;  /* 0x00000004e50a7825 */ /* 0x000fc600078e0222 */
[----:B------:R-:W4:Y:S04]  /*12ab0*/  LDL.LU.64 R38, [R1+0x420] ;  /* 0x0004200001267983 */ /* 0x000f280000300a00 */
[----:B------:R3:W-:Y:S04]  /*12ac0*/  STL.64 [R1+0x1750], R12 ;  /* 0x0017500c01007387 */ /* 0x0007e80000100a00 */
[----:B------:R-:W4:Y:S04]  /*12ad0*/  LDL.LU.64 R56, [R1+0x418] ;  /* 0x0004180001387983 */ /* 0x000f280000300a00 */
[----:B------:R-:W-:Y:S04]  /*12ae0*/  LDGSTS.E [R2+0x40004], desc[UR8][R28.64], !P2 ;  /* 0x400040001c027fae */ /* 0x000fe8000d121848 */
[----:B------:R1:W-:Y:S04]  /*12af0*/  LDGSTS.E [R2+0x44004], desc[UR8][R26.64], !P2 ;  /* 0x440040001a027fae */ /* 0x0003e8000d121848 */
[----:B------:R3:W-:Y:S04]  /*12b00*/  LDGSTS.E [R2+0x48004], desc[UR8][R12.64], !P2 ;  /* 0x480040000c027fae */ /* 0x0007e8000d121848 */
[----:B------:R4:W-:Y:S04]  /*12b10*/  STL.64 [R1+0x1748], R10 ;  /* 0x0017480a01007387 */ /* 0x0009e80000100a00 */
[----:B------:R4:W-:Y:S01]  /*12b20*/  LDGSTS.E [R2+0x4c004], desc[UR8][R10.64], !P2 ;  /* 0x4c0040000a027fae */ /* 0x0009e2000d121848 */
[----:B------:R-:W-:-:S02]  /*12b30*/  VIADD R24, R32, 0xffffff5c ;  /* 0xffffff5c20187836 */ /* 0x000fc40000000000 */
[C---:B--2---:R-:W-:Y:S01]  /*12b40*/  IMAD.WIDE R8, R229.reuse, 0x4, R8 ;  /* 0x00000004e5087825 */ /* 0x044fe200078e0208 */
[----:B------:R-:W-:Y:S01]  /*12b50*/  IADD3 R228, R252, -0xa3, RZ ;  /* 0xffffff5dfce47810 */ /* 0x000fe20007ffe0ff */
[----:B-1----:R-:W1:Y:S02]  /*12b60*/  LDC R27, c[0x0][0x230] ;  /* 0x00008c00ff1b7b82 */ /* 0x002e640000000800 */
[C---:B---3--:R-:W-:Y:S02]  /*12b70*/  IMAD.WIDE R12, R229.reuse, 0x4, R30 ;  /* 0x00000004e50c7825 */ /* 0x048fe400078e021e */
[----:B------:R-:W2:Y:S02]  /*12b80*/  LDL.LU.64 R30, [R1+0x290] ;  /* 0x00029000011e7983 */ /* 0x000ea40000300a00 */
[C---:B----4-:R-:W-:Y:S02]  /*12b90*/  IMAD.WIDE R10, R229.reuse, 0x4, R48 ;  /* 0x00000004e50a7825 */ /* 0x050fe400078e0230 */
[----:B------:R-:W3:Y:S01]  /*12ba0*/  LDL.LU.64 R34, [R1+0x288] ;  /* 0x0002880001227983 */ /* 0x000ee20000300a00 */
[----:B------:R-:W4:Y:S03]  /*12bb0*/  LDC R26, c[0x0][0x230] ;  /* 0x00008c00ff1a7b82 */ /* 0x000f260000000800 */
[----:B------:R-:W-:Y:S04]  /*12bc0*/  STL.64 [R1+0x1740], R12 ;  /* 0x0017400c01007387 */ /* 0x000fe80000100a00 */
[----:B------:R-:W4:Y:S04]  /*12bd0*/  LDL.LU.64 R32, [R1+0x280] ;  /* 0x0002800001207983 */ /* 0x000f280000300a00 */
[----:B------:R-:W-:Y:S04]  /*12be0*/  STL.64 [R1+0x1738], R10 ;  /* 0x0017380a01007387 */ /* 0x000fe80000100a00 */
[----:B------:R-:W4:Y:S01]  /*12bf0*/  LDL.LU.64 R48, [R1+0x278] ;  /* 0x0002780001307983 */ /* 0x000f220000300a00 */
[----:B------:R-:W-:-:S03]  /*12c00*/  IMAD.WIDE R4, R229, 0x4, R4 ;  /* 0x00000004e5047825 */ /* 0x000fc600078e0204 */
[----:B------:R1:W-:Y:S01]  /*12c10*/  LDGSTS.E [R2+0x40008], desc[UR8][R12.64], !P4 ;  /* 0x400080000c027fae */ /* 0x0003e2000e121848 */
[----:B------:R-:W-:-:S03]  /*12c20*/  ISETP.GE.U32.AND P2, PT, R24, 0x7ffffedd, PT ;  /* 0x7ffffedd1800780c */ /* 0x000fc60003f46070 */
[----:B------:R-:W-:Y:S01]  /*12c30*/  LDGSTS.E [R2+0x44008], desc[UR8][R10.64], !P4 ;  /* 0x440080000a027fae */ /* 0x000fe2000e121848 */
[----:B------:R-:W-:-:S03]  /*12c40*/  VIADD R24, R16, 0xffffff3f ;  /* 0xffffff3f10187836 */ /* 0x000fc60000000000 */
[----:B------:R-:W-:Y:S01]  /*12c50*/  STL.64 [R1+0x1730], R8 ;  /* 0x0017300801007387 */ /* 0x000fe20000100a00 */
[----:B------:R-:W-:-:S03]  /*12c60*/  IMAD.WIDE R36, R229, 0x4, R36 ;  /* 0x00000004e5247825 */ /* 0x000fc600078e0224 */
[----:B------:R-:W-:Y:S01]  /*12c70*/  LDGSTS.E [R2+0x48008], desc[UR8][R8.64], !P4 ;  /* 0x4800800008027fae */ /* 0x000fe2000e121848 */
[----:B------:R-:W-:-:S03]  /*12c80*/  IMAD.WIDE R28, R229, 0x4, R14 ;  /* 0x00000004e51c7825 */ /* 0x000fc600078e020e */
[----:B------:R1:W-:Y:S04]  /*12c90*/  STL.64 [R1+0x1728], R4 ;  /* 0x0017280401007387 */ /* 0x0003e80000100a00 */
[----:B------:R-:W-:Y:S04]  /*12ca0*/  LDGSTS.E [R2+0x4c008], desc[UR8][R4.64], !P4 ;  /* 0x4c00800004027fae */ /* 0x000fe8000e121848 */
[----:B------:R-:W-:Y:S01]  /*12cb0*/  LDGSTS.E [R2+0x4000c], desc[UR8][R36.64], !P6 ;  /* 0x4000c00024027fae */ /* 0x000fe2000f121848 */
[----:B------:R-:W-:-:S03]  /*12cc0*/  IMAD.WIDE R16, R229, 0x4, R38 ;  /* 0x00000004e5107825 */ /* 0x000fc600078e0226 */
[----:B------:R3:W-:Y:S04]  /*12cd0*/  LDGSTS.E [R2+0x4400c], desc[UR8][R28.64], !P6 ;  /* 0x4400c0001c027fae */ /* 0x0007e8000f121848 */
[----:B-1----:R-:W4:Y:S04]  /*12ce0*/  LDL.LU.64 R4, [R1+0x270] ;  /* 0x0002700001047983 */ /* 0x002f280000300a00 */
[----:B------:R-:W4:Y:S01]  /*12cf0*/  LDL.LU.64 R8, [R1+0x268] ;  /* 0x0002680001087983 */ /* 0x000f220000300a00 */
[----:B------:R-:W-:-:S03]  /*12d00*/  IMAD.WIDE R12, R229, 0x4, R56 ;  /* 0x00000004e50c7825 */ /* 0x000fc600078e0238 */
[----:B------:R1:W-:Y:S04]  /*12d10*/  STL.64 [R1+0x1720], R36 ;  /* 0x0017202401007387 */ /* 0x0003e80000100a00 */
[----:B------:R-:W4:Y:S04]  /*12d20*/  LDL.LU.64 R10, [R1+0x260] ;  /* 0x00026000010a7983 */ /* 0x000f280000300a00 */
[----:B------:R3:W-:Y:S04]  /*12d30*/  STL.64 [R1+0x1718], R28 ;  /* 0x0017181c01007387 */ /* 0x0007e80000100a00 */
[----:B------:R-:W4:Y:S04]  /*12d40*/  LDL.LU.64 R14, [R1+0x258] ;  /* 0x00025800010e7983 */ /* 0x000f280000300a00 */
[----:B------:R4:W-:Y:S04]  /*12d50*/  STL.64 [R1+0x1710], R16 ;  /* 0x0017101001007387 */ /* 0x0009e80000100a00 */
[----:B------:R4:W-:Y:S04]  /*12d60*/  STL.64 [R1+0x1708], R12 ;  /* 0x0017080c01007387 */ /* 0x0009e80000100a00 */
[----:B------:R-:W4:Y:S04]  /*12d70*/  LDL.LU.64 R38, [R1+0x250] ;  /* 0x0002500001267983 */ /* 0x000f280000300a00 */
[----:B-1----:R-:W4:Y:S04]  /*12d80*/  LDL.LU.64 R36, [R1+0x248] ;  /* 0x0002480001247983 */ /* 0x002f280000300a00 */
[----:B------:R4:W-:Y:S04]  /*12d90*/  LDGSTS.E [R2+0x4800c], desc[UR8][R16.64], !P6 ;  /* 0x4800c00010027fae */ /* 0x0009e8000f121848 */
[----:B------:R-:W4:Y:S04]  /*12da0*/  LDL.LU.64 R56, [R1+0x240] ;  /* 0x0002400001387983 */ /* 0x000f280000300a00 */
[----:B------:R1:W-:Y:S01]  /*12db0*/  LDGSTS.E [R2+0x4c00c], desc[UR8][R12.64], !P6 ;  /* 0x4c00c0000c027fae */ /* 0x0003e2000f121848 */
[----:B--2---:R-:W-:-:S04]  /*12dc0*/  IMAD.WIDE R30, R229, 0x4, R30 ;  /* 0x00000004e51e7825 */ /* 0x004fc800078e021e */
[C---:B---3--:R-:W-:Y:S01]  /*12dd0*/  IMAD.WIDE R28, R229.reuse, 0x4, R34 ;  /* 0x00000004e51c7825 */ /* 0x048fe200078e0222 */
[----:B------:R2:W-:Y:S03]  /*12de0*/  STL.64 [R1+0x1700], R30 ;  /* 0x0017001e01007387 */ /* 0x0005e60000100a00 */
[C---:B----4-:R-:W-:Y:S01]  /*12df0*/  IMAD.WIDE R16, R229.reuse, 0x4, R32 ;  /* 0x00000004e5107825 */ /* 0x050fe200078e0220 */
[----:B------:R-:W-:Y:S04]  /*12e00*/  STL.64 [R1+0x16f0], R28 ;  /* 0x0016f01c01007387 */ /* 0x000fe80000100a00 */
[----:B------:R-:W-:Y:S01]  /*12e10*/  STL.64 [R1+0x16e0], R16 ;  /* 0x0016e01001007387 */ /* 0x000fe20000100a00 */
[----:B-1----:R-:W-:-:S03]  /*12e20*/  IMAD.WIDE R12, R229, 0x4, R48 ;  /* 0x00000004e50c7825 */ /* 0x002fc600078e0230 */
[----:B------:R-:W3:Y:S04]  /*12e30*/  LDL.LU.64 R34, [R1+0x238] ;  /* 0x0002380001227983 */ /* 0x000ee80000300a00 */
[----:B------:R1:W-:Y:S04]  /*12e40*/  STL.64 [R1+0x16d0], R12 ;  /* 0x0016d00c01007387 */ /* 0x0003e80000100a00 */
[----:B------:R-:W4:Y:S04]  /*12e50*/  LDL.LU.64 R32, [R1+0x230] ;  /* 0x0002300001207983 */ /* 0x000f280000300a00 */
[----:B------:R-:W-:Y:S04]  /*12e60*/  LDGSTS.E [R2+0x50000], desc[UR8][R30.64], !P5 ;  /* 0x500000001e027fae */ /* 0x000fe8000e921848 */
[----:B------:R-:W-:Y:S04]  /*12e70*/  LDGSTS.E [R2+0x54000], desc[UR8][R28.64], !P5 ;  /* 0x540000001c027fae */ /* 0x000fe8000e921848 */
[----:B------:R-:W-:Y:S04]  /*12e80*/  LDGSTS.E [R2+0x58000], desc[UR8][R16.64], !P5 ;  /* 0x5800000010027fae */ /* 0x000fe8000e921848 */
[----:B--2---:R-:W2:Y:S04]  /*12e90*/  LDL.LU.64 R30, [R1+0x228] ;  /* 0x00022800011e7983 */ /* 0x004ea80000300a00 */
[----:B------:R-:W2:Y:S04]  /*12ea0*/  LDL.LU.64 R48, [R1+0x220] ;  /* 0x0002200001307983 */ /* 0x000ea80000300a00 */
[----:B------:R1:W-:Y:S01]  /*12eb0*/  LDGSTS.E [R2+0x5c000], desc[UR8][R12.64], !P5 ;  /* 0x5c0000000c027fae */ /* 0x0003e2000e921848 */
[----:B------:R-:W-:Y:S01]  /*12ec0*/  IMAD.WIDE R4, R229, 0x4, R4 ;  /* 0x00000004e5047825 */ /* 0x000fe200078e0204 */
[----:B------:R-:W-:-:S02]  /*12ed0*/  ISETP.GE.U32.AND P3, PT, R228, 0x7ffffede, PT ;  /* 0x7ffffedee400780c */ /* 0x000fc40003f66070 */
[----:B------:R-:W-:Y:S01]  /*12ee0*/  ISETP.GE.U32.AND P4, PT, R24, 0x7ffffec0, PT ;  /* 0x7ffffec01800780c */ /* 0x000fe20003f86070 */
[----:B------:R-:W2:Y:S01]  /*12ef0*/  S2R R252, SR_TID.X ;  /* 0x0000000000fc7919 */ /* 0x000ea20000002100 */
[C---:B-1----:R-:W-:Y:S01]  /*12f00*/  IMAD.WIDE R12, R229.reuse, 0x4, R8 ;  /* 0x00000004e50c7825 */ /* 0x042fe200078e0208 */
[----:B------:R1:W-:Y:S01]  /*12f10*/  STL.64 [R1+0x16b8], R4 ;  /* 0x0016b80401007387 */ /* 0x0003e20000100a00 */
[----:B------:R-:W-:Y:S01]  /*12f20*/  UISETP.GT.AND UP0, UPT, UR6, 0x17f, UPT ;  /* 0x0000017f0600788c */ /* 0x000fe2000bf04270 */
[----:B------:R-:W2:Y:S01]  /*12f30*/  LDC R228, c[0x0][0x230] ;  /* 0x00008c00ffe47b82 */ /* 0x000ea20000000800 */
[C---:B------:R-:W-:Y:S01]  /*12f40*/  IMAD.WIDE R10, R229.reuse, 0x4, R10 ;  /* 0x00000004e50a7825 */ /* 0x040fe200078e020a */
[----:B------:R1:W-:Y:S04]  /*12f50*/  STL.64 [R1+0x16a8], R12 ;  /* 0x0016a80c01007387 */ /* 0x0003e80000100a00 */
[----:B------:R-:W-:Y:S01]  /*12f60*/  LDGSTS.E [R2+0x50004], desc[UR8][R4.64], !P1 ;  /* 0x5000400004027fae */ /* 0x000fe2000c921848 */
[----:B------:R-:W-:-:S03]  /*12f70*/  IMAD.WIDE R8, R229, 0x4, R14 ;  /* 0x00000004e5087825 */ /* 0x000fc600078e020e */
[----:B------:R1:W-:Y:S04]  /*12f80*/  STL.64 [R1+0x1698], R10 ;  /* 0x0016980a01007387 */ /* 0x0003e80000100a00 */
[----:B------:R1:W-:Y:S04]  /*12f90*/  LDGSTS.E [R2+0x54004], desc[UR8][R12.64], !P1 ;  /* 0x540040000c027fae */ /* 0x0003e8000c921848 */
[----:B-1----:R-:W2:Y:S01]  /*12fa0*/  LDL.LU.64 R4, [R1+0x218] ;  /* 0x0002180001047983 */ /* 0x002ea20000300a00 */
[----:B------:R-:W-:-:S03]  /*12fb0*/  IMAD.WIDE R16, R229, 0x4, R38 ;  /* 0x00000004e5107825 */ /* 0x000fc600078e0226 */
[----:B------:R3:W-:Y:S01]  /*12fc0*/  STL.64 [R1+0x1680], R8 ;  /* 0x0016800801007387 */ /* 0x0007e20000100a00 */
[----:B------:R-:W-:-:S03]  /*12fd0*/  IMAD.WIDE R12, R229, 0x4, R36 ;  /* 0x00000004e50c7825 */ /* 0x000fc600078e0224 */
[----:B------:R1:W-:Y:S04]  /*12fe0*/  LDGSTS.E [R2+0x58004], desc[UR8][R10.64], !P1 ;  /* 0x580040000a027fae */ /* 0x0003e8000c921848 */
[----:B------:R-:W2:Y:S04]  /*12ff0*/  LDL.LU.64 R14, [R1+0x90] ;  /* 0x00009000010e7983 */ /* 0x000ea80000300a00 */
[----:B------:R-:W-:Y:S01]  /*13000*/  STL.64 [R1+0x1670], R16 ;  /* 0x0016701001007387 */ /* 0x000fe20000100a00 */
[----:B-1----:R-:W-:-:S03]  /*13010*/  IMAD.WIDE R10, R229, 0x4, R56 ;  /* 0x00000004e50a7825 */ /* 0x002fc600078e0238 */
[----:B------:R-:W2:Y:S04]  /*13020*/  LDL.LU.64 R38, [R1+0x88] ;  /* 0x0000880001267983 */ /* 0x000ea80000300a00 */
[----:B------:R4:W-:Y:S04]  /*13030*/  STL.64 [R1+0x1660], R12 ;  /* 0x0016600c01007387 */ /* 0x0009e80000100a00 */
[----:B------:R-:W2:Y:S04]  /*13040*/  LDL.LU.64 R36, [R1+0x80] ;  /* 0x0000800001247983 */ /* 0x000ea80000300a00 */
[----:B------:R3:W-:Y:S04]  /*13050*/  LDGSTS.E [R2+0x5c004], desc[UR8][R8.64], !P1 ;  /* 0x5c00400008027fae */ /* 0x0007e8000c921848 */
[----:B------:R2:W-:Y:S04]  /*13060*/  STL.64 [R1+0x1650], R10 ;  /* 0x0016500a01007387 */ /* 0x0005e80000100a00 */
[----:B------:R-:W2:Y:S04]  /*13070*/  LDL.LU.64 R56, [R1+0x78] ;  /* 0x0000780001387983 */ /* 0x000ea80000300a00 */
[----:B------:R-:W-:Y:S04]  /*13080*/  LDGSTS.E [R2+0x50008], desc[UR8][R16.64], !P3 ;  /* 0x5000800010027fae */ /* 0x000fe8000d921848 */
[----:B------:R4:W-:Y:S04]  /*13090*/  LDGSTS.E [R2+0x54008], desc[UR8][R12.64], !P3 ;  /* 0x540080000c027fae */ /* 0x0009e8000d921848 */
[----:B------:R2:W-:Y:S01]  /*130a0*/  LDGSTS.E [R2+0x58008], desc[UR8][R10.64], !P3 ;  /* 0x580080000a027fae */ /* 0x0005e2000d921848 */
[----:B---3--:R-:W-:-:S05]  /*130b0*/  IMAD.WIDE R8, R229, 0x4, R34 ;  /* 0x00000004e5087825 */ /* 0x008fca00078e0222 */
[----:B------:R1:W-:Y:S01]  /*130c0*/  STL.64 [R1+0x1640], R8 ;  /* 0x0016400801007387 */ /* 0x0003e20000100a00 */
[----:B----4-:R-:W-:-:S03]  /*130d0*/  IMAD.WIDE R12, R229, 0x4, R32 ;  /* 0x00000004e50c7825 */ /* 0x010fc600078e0220 */
[----:B------:R1:W-:Y:S04]  /*130e0*/  LDGSTS.E [R2+0x5c008], desc[UR8][R8.64], !P3 ;  /* 0x5c00800008027fae */ /* 0x0003e8000d921848 */
[----:B------:R-:W3:Y:S04]  /*130f0*/  LDL.LU.64 R34, [R1+0x70] ;  /* 0x0000700001227983 */ /* 0x000ee80000300a00 */
[----:B------:R-:W-:Y:S04]  /*13100*/  STL.64 [R1+0x1630], R12 ;  /* 0x0016300c01007387 */ /* 0x000fe80000100a00 */
[----:B------:R-:W4:Y:S01]  /*13110*/  LDL.LU.64 R32, [R1+0x68] ;  /* 0x0000680001207983 */ /* 0x000f220000300a00 */
[----:B--2---:R-:W-:-:S03]  /*13120*/  IMAD.WIDE R10, R229, 0x4, R30 ;  /* 0x00000004e50a7825 */ /* 0x004fc600078e021e */
[----:B------:R-:W-:Y:S01]  /*13130*/  LDGSTS.E [R2+0x5000c], desc[UR8][R12.64], !P2 ;  /* 0x5000c0000c027fae */ /* 0x000fe2000d121848 */
[----:B-1----:R-:W-:-:S03]  /*13140*/  IMAD.WIDE R8, R229, 0x4, R48 ;  /* 0x00000004e5087825 */ /* 0x002fc600078e0230 */
[----:B------:R-:W-:Y:S04]  /*13150*/  STL.64 [R1+0x1618], R10 ;  /* 0x0016180a01007387 */ /* 0x000fe80000100a00 */
[----:B------:R-:W2:Y:S04]  /*13160*/  LDL.LU.64 R30, [R1+0x60] ;  /* 0x00006000011e7983 */ /* 0x000ea80000300a00 */
[----:B------:R-:W-:Y:S04]  /*13170*/  STL.64 [R1+0x1600], R8 ;  /* 0x0016000801007387 */ /* 0x000fe80000100a00 */
[----:B------:R-:W2:Y:S01]  /*13180*/  LDL.LU.64 R48, [R1+0x58] ;  /* 0x0000580001307983 */ /* 0x000ea20000300a00 */
[----:B------:R-:W-:-:S02]  /*13190*/  IADD3 R24, R25, -0xc2, RZ ;  /* 0xffffff3e19187810 */ /* 0x000fc40007ffe0ff */
[----:B------:R-:W1:Y:S01]  /*131a0*/  LDC R25, c[0x0][0x230] ;  /* 0x00008c00ff197b82 */ /* 0x000e620000000800 */
[----:B------:R-:W-:Y:S04]  /*131b0*/  LDGSTS.E [R2+0x5400c], desc[UR8][R10.64], !P2 ;  /* 0x5400c0000a027fae */ /* 0x000fe8000d121848 */
[----:B------:R-:W-:Y:S01]  /*131c0*/  LDGSTS.E [R2+0x5800c], desc[UR8][R8.64], !P2 ;  /* 0x5800c00008027fae */ /* 0x000fe2000d121848 */
[----:B------:R-:W-:Y:S01]  /*131d0*/  ISETP.GE.U32.AND P6, PT, R24, 0x7ffffebf, PT ;  /* 0x7ffffebf1800780c */ /* 0x000fe20003fc6070 */
[----:B------:R-:W-:-:S05]  /*131e0*/  IMAD.WIDE R4, R229, 0x4, R4 ;  /* 0x00000004e5047825 */ /* 0x000fca00078e0204 */
[----:B------:R1:W-:Y:S04]  /*131f0*/  STL.64 [R1+0x15e8], R4 ;  /* 0x0015e80401007387 */ /* 0x0003e80000100a00 */
[----:B------:R1:W-:Y:S04]  /*13200*/  LDGSTS.E [R2+0x5c00c], desc[UR8][R4.64], !P2 ;  /* 0x5c00c00004027fae */ /* 0x0003e8000d121848 */
[----:B------:R-:W2:Y:S04]  /*13210*/  LDL.LU.64 R62, [R1+0x50] ;  /* 0x00005000013e7983 */ /* 0x000ea80000300a00 */
[----:B------:R-:W2:Y:S01]  /*13220*/  LDL.LU.64 R28, [R1+0x48] ;  /* 0x00004800011c7983 */ /* 0x000ea20000300a00 */
[----:B-1----:R-:W-:-:S03]  /*13230*/  IMAD.WIDE R4, R229, 0x4, R14 ;  /* 0x00000004e5047825 */ /* 0x002fc600078e020e */
[----:B------:R-:W2:Y:S01]  /*13240*/  LDL.LU.64 R16, [R1+0x40] ;  /* 0x0000400001107983 */ /* 0x000ea20000300a00 */
[----:B------:R-:W-:-:S03]  /*13250*/  IMAD.WIDE R38, R229, 0x4, R38 ;  /* 0x00000004e5267825 */ /* 0x000fc600078e0226 */
[----:B------:R-:W2:Y:S01]  /*13260*/  LDL.LU.64 R12, [R1+0x38] ;  /* 0x00003800010c7983 */ /* 0x000ea20000300a00 */
[----:B------:R-:W-:-:S03]  /*13270*/  IMAD.WIDE R36, R229, 0x4, R36 ;  /* 0x00000004e5247825 */ /* 0x000fc600078e0224 */
[----:B------:R1:W-:Y:S04]  /*13280*/  STL.64 [R1+0x15d0], R4 ;  /* 0x0015d00401007387 */ /* 0x0003e80000100a00 */
[----:B------:R1:W-:Y:S04]  /*13290*/  STL.64 [R1+0x15c0], R38 ;  /* 0x0015c02601007387 */ /* 0x0003e80000100a00 */
[----:B------:R-:W-:Y:S01]  /*132a0*/  LDGSTS.E [R2+0x60000], desc[UR8][R4.64], !P4 ;  /* 0x6000000004027fae */ /* 0x000fe2000e121848 */
[----:B------:R-:W-:-:S03]  /*132b0*/  IMAD.WIDE R56, R229, 0x4, R56 ;  /* 0x00000004e5387825 */ /* 0x000fc600078e0238 */
[----:B------:R1:W-:Y:S04]  /*132c0*/  STL.64 [R1+0x15b0], R36 ;  /* 0x0015b02401007387 */ /* 0x0003e80000100a00 */
[----:B------:R-:W-:Y:S04]  /*132d0*/  LDGSTS.E [R2+0x64000], desc[UR8][R38.64], !P4 ;  /* 0x6400000026027fae */ /* 0x000fe8000e121848 */
[----:B-1----:R-:W2:Y:S04]  /*132e0*/  LDL.LU.64 R4, [R1+0x30] ;  /* 0x0000300001047983 */ /* 0x002ea80000300a00 */
[----:B------:R1:W-:Y:S04]  /*132f0*/  STL.64 [R1+0x15a0], R56 ;  /* 0x0015a03801007387 */ /* 0x0003e80000100a00 */
[----:B------:R-:W2:Y:S04]  /*13300*/  LDL.LU.64 R10, [R1+0x28] ;  /* 0x00002800010a7983 */ /* 0x000ea80000300a00 */
[----:B------:R-:W2:Y:S04]  /*13310*/  LDL.LU.64 R8, [R1+0x20] ;  /* 0x0000200001087983 */ /* 0x000ea80000300a00 */
[----:B------:R-:W2:Y:S04]  /*13320*/  LDL.LU.64 R14, [R1+0x18] ;  /* 0x00001800010e7983 */ /* 0x000ea80000300a00 */
[----:B------:R-:W2:Y:S04]  /*13330*/  LDL.LU.64 R38, [R1+0x2188] ;  /* 0x0021880001267983 */ /* 0x000ea80000300a00 */
[----:B------:R-:W-:Y:S04]  /*13340*/  LDGSTS.E [R2+0x68000], desc[UR8][R36.64], !P4 ;  /* 0x6800000024027fae */ /* 0x000fe8000e121848 */
[----:B------:R-:W-:Y:S04]  /*13350*/  LDGSTS.E [R2+0x6c000], desc[UR8][R56.64], !P4 ;  /* 0x6c00000038027fae */ /* 0x000fe8000e121848 */
[----:B------:R-:W2:Y:S04]  /*13360*/  LDL.LU.64 R36, [R1+0x2180] ;  /* 0x0021800001247983 */ /* 0x000ea80000300a00 */
[----:B-1----:R-:W2:Y:S01]  /*13370*/  LDL.LU.64 R56, [R1+0x2178] ;  /* 0x0021780001387983 */ /* 0x002ea20000300a00 */
[----:B---3--:R-:W-:-:S04]  /*13380*/  IMAD.WIDE R34, R229, 0x4, R34 ;  /* 0x00000004e5227825 */ /* 0x008fc800078e0222 */
[C---:B----4-:R-:W-:Y:S01]  /*13390*/  IMAD.WIDE R32, R229.reuse, 0x4, R32 ;  /* 0x00000004e5207825 */ /* 0x050fe200078e0220 */
[----:B------:R1:W-:Y:S04]  /*133a0*/  STL.64 [R1+0x1590], R34 ;  /* 0x0015902201007387 */ /* 0x0003e80000100a00 */
[----:B------:R3:W-:Y:S04]  /*133b0*/  STL.64 [R1+0x1580], R32 ;  /* 0x0015802001007387 */ /* 0x0007e80000100a00 */
[----:B------:R-:W-:Y:S01]  /*133c0*/  LDGSTS.E [R2+0x60004], desc[UR8][R34.64], !P6 ;  /* 0x6000400022027fae */ /* 0x000fe2000f121848 */
[----:B--2---:R-:W-:-:S03]  /*133d0*/  IMAD.WIDE R30, R229, 0x4, R30 ;  /* 0x00000004e51e7825 */ /* 0x004fc600078e021e */
[----:B------:R-:W-:Y:S04]  /*133e0*/  LDGSTS.E [R2+0x64004], desc[UR8][R32.64], !P6 ;  /* 0x6400400020027fae */ /* 0x000fe8000f121848 */
[----:B------:R-:W-:Y:S01]  /*133f0*/  LDGSTS.E [R2+0x68004], desc[UR8][R30.64], !P6 ;  /* 0x680040001e027fae */ /* 0x000fe2000f121848 */
[----:B------:R-:W-:-:S03]  /*13400*/  IMAD.WIDE R48, R229, 0x4, R48 ;  /* 0x00000004e5307825 */ /* 0x000fc600078e0230 */
[----:B-1----:R-:W2:Y:S04]  /*13410*/  LDL.LU.64 R34, [R1+0x2170] ;  /* 0x0021700001227983 */ /* 0x002ea80000300a00 */
[----:B------:R1:W-:Y:S04]  /*13420*/  STL.64 [R1+0x1570], R30 ;  /* 0x0015701e01007387 */ /* 0x0003e80000100a00 */
[----:B---3--:R-:W3:Y:S04]  /*13430*/  LDL.LU.64 R32, [R1+0x2168] ;  /* 0x0021680001207983 */ /* 0x008ee80000300a00 */
[----:B------:R4:W-:Y:S04]  /*13440*/  STL.64 [R1+0x1560], R48 ;  /* 0x0015603001007387 */ /* 0x0009e80000100a00 */
[----:B-1----:R-:W3:Y:S04]  /*13450*/  LDL.LU.64 R30, [R1+0x2160] ;  /* 0x00216000011e7983 */ /* 0x002ee80000300a00 */
[----:B------:R-:W-:Y:S04]  /*13460*/  LDGSTS.E [R2+0x6c004], desc[UR8][R48.64], !P6 ;  /* 0x6c00400030027fae */ /* 0x000fe8000f121848 */
[----:B----4-:R-:W4:Y:S01]  /*13470*/  LDL.LU.64 R48, [R1+0x2158] ;  /* 0x0021580001307983 */ /* 0x010f220000300a00 */
[----:B------:R-:W-:-:S02]  /*13480*/  VIADD R24, R27, 0xffffff3d ;  /* 0xffffff3d1b187836 */ /* 0x000fc40000000000 */
[----:B------:R-:W1:Y:S03]  /*13490*/  LDC R27, c[0x0][0x230] ;  /* 0x00008c00ff1b7b82 */ /* 0x000e660000000800 */
[----:B------:R-:W-:Y:S01]  /*134a0*/  ISETP.GE.U32.AND P5, PT, R24, 0x7ffffebe, PT ;  /* 0x7ffffebe1800780c */ /* 0x000fe20003fa6070 */
[----:B------:R-:W-:Y:S02]  /*134b0*/  VIADD R24, R26, 0xffffff3c ;  /* 0xffffff3c1a187836 */ /* 0x000fe40000000000 */
[C---:B------:R-:W-:Y:S02]  /*134c0*/  IMAD.WIDE R62, R229.reuse, 0x4, R62 ;  /* 0x00000004e53e7825 */ /* 0x040fe400078e023e */
[----:B------:R-:W4:Y:S01]  /*134d0*/  LDC R26, c[0x0][0x230] ;  /* 0x00008c00ff1a7b82 */ /* 0x000f220000000800 */
[----:B------:R-:W-:Y:S01]  /*134e0*/  ISETP.GE.U32.AND P1, PT, R24, 0x7ffffebd, PT ;  /* 0x7ffffebd1800780c */ /* 0x000fe20003f26070 */
[----:B------:R-:W-:Y:S01]  /*134f0*/  IMAD.WIDE R28, R229, 0x4, R28 ;  /* 0x00000004e51c7825 */ /* 0x000fe200078e021c */
[----:B------:R-:W-:-:S03]  /*13500*/  IADD3 R24, R25, -0xe1, RZ ;  /* 0xffffff1f19187810 */ /* 0x000fc60007ffe0ff */
[C---:B------:R-:W-:Y:S01]  /*13510*/  IMAD.WIDE R16, R229.reuse, 0x4, R16 ;  /* 0x00000004e5107825 */ /* 0x040fe200078e0210 */
[----:B------:R-:W-:Y:S03]  /*13520*/  STL.64 [R1+0x1550], R62 ;  /* 0x0015503e01007387 */ /* 0x000fe60000100a00 */
[----:B------:R-:W-:Y:S01]  /*13530*/  IMAD.WIDE R12, R229, 0x4, R12 ;  /* 0x00000004e50c7825 */ /* 0x000fe200078e020c */
[----:B------:R-:W-:Y:S01]  /*13540*/  LDGSTS.E [R2+0x60008], desc[UR8][R62.64], !P5 ;  /* 0x600080003e027fae */ /* 0x000fe2000e921848 */
[----:B------:R-:W-:Y:S01]  /*13550*/  ISETP.GE.U32.AND P3, PT, R24, 0x7ffffea0, PT ;  /* 0x7ffffea01800780c */ /* 0x000fe20003f66070 */
[----:B------:R-:W4:Y:S02]  /*13560*/  LDC R25, c[0x0][0x230] ;  /* 0x00008c00ff197b82 */ /* 0x000f240000000800 */
[----:B------:R-:W-:Y:S04]  /*13570*/  STL.64 [R1+0x1538], R28 ;  /* 0x0015381c01007387 */ /* 0x000fe80000100a00 */
[----:B------:R-:W-:Y:S04]  /*13580*/  LDGSTS.E [R2+0x64008], desc[UR8][R28.64], !P5 ;  /* 0x640080001c027fae */ /* 0x000fe8000e921848 */
[----:B------:R-:W-:Y:S04]  /*13590*/  STL.64 [R1+0x1520], R16 ;  /* 0x0015201001007387 */ /* 0x000fe80000100a00 */
[----:B------:R-:W-:Y:S04]  /*135a0*/  LDGSTS.E [R2+0x68008], desc[UR8][R16.64], !P5 ;  /* 0x6800800010027fae */ /* 0x000fe8000e921848 */
[----:B------:R1:W-:Y:S04]  /*135b0*/  STL.64 [R1+0x1508], R12 ;  /* 0x0015080c01007387 */ /* 0x0003e80000100a00 */
[----:B------:R1:W-:Y:S02]  /*135c0*/  LDGSTS.E [R2+0x6c008], desc[UR8][R12.64], !P5 ;  /* 0x6c0080000c027fae */ /* 0x0003e4000e921848 */
[----:B-1----:R-:W-:-:S02]  /*135d0*/  VIADD R24, R27, 0xffffff1e ;  /* 0xffffff1e1b187836 */ /* 0x002fc40000000000 */
[----:B------:R-:W1:Y:S01]  /*135e0*/  LDC R27, c[0x0][0x230] ;  /* 0x00008c00ff1b7b82 */ /* 0x000e620000000800 */
[----:B------:R-:W-:-:S04]  /*135f0*/  IMAD.WIDE R10, R229, 0x4, R10 ;  /* 0x00000004e50a7825 */ /* 0x000fc800078e020a */
[----:B------:R-:W-:-:S04]  /*13600*/  IMAD.WIDE R8, R229, 0x4, R8 ;  /* 0x00000004e5087825 */ /* 0x000fc800078e0208 */
[----:B------:R-:W-:-:S04]  /*13610*/  IMAD.WIDE R12, R229, 0x4, R4 ;  /* 0x00000004e50c7825 */ /* 0x000fc800078e0204 */
[----:B------:R-:W-:Y:S01]  /*13620*/  IMAD.WIDE R4, R229, 0x4, R14 ;  /* 0x00000004e5047825 */ /* 0x000fe200078e020e */
[----:B------:R-:W-:Y:S01]  /*13630*/  STL.64 [R1+0x14f8], R12 ;  /* 0x0014f80c01007387 */ /* 0x000fe20000100a00 */
[----:B------:R-:W-:-:S03]  /*13640*/  ISETP.GE.U32.AND P2, PT, R24, 0x7ffffe9f, PT ;  /* 0x7ffffe9f1800780c */ /* 0x000fc60003f46070 */
[----:B------:R-:W-:Y:S04]  /*13650*/  LDGSTS.E [R2+0x6000c], desc[UR8][R12.64], !P1 ;  /* 0x6000c0000c027fae */ /* 0x000fe8000c921848 */
[----:B------:R-:W-:Y:S04]  /*13660*/  STL.64 [R1+0x14e8], R10 ;  /* 0x0014e80a01007387 */ /* 0x000fe80000100a00 */
[----:B------:R-:W-:Y:S04]  /*13670*/  LDGSTS.E [R2+0x6400c], desc[UR8][R10.64], !P1 ;  /* 0x6400c0000a027fae */ /* 0x000fe8000c921848 */
[----:B------:R-:W-:Y:S04]  /*13680*/  STL.64 [R1+0x14d8], R8 ;  /* 0x0014d80801007387 */ /* 0x000fe80000100a00 */
[----:B------:R-:W-:Y:S04]  /*13690*/  LDGSTS.E [R2+0x6800c], desc[UR8][R8.64], !P1 ;  /* 0x6800c00008027fae */ /* 0x000fe8000c921848 */
[----:B------:R2:W-:Y:S04]  /*136a0*/  STL.64 [R1+0x14c8], R4 ;  /* 0x0014c80401007387 */ /* 0x0005e80000100a00 */
[----:B------:R2:W-:Y:S02]  /*136b0*/  LDGSTS.E [R2+0x6c00c], desc[UR8][R4.64], !P1 ;  /* 0x6c00c00004027fae */ /* 0x0005e4000c921848 */
[----:B--2---:R-:W-:-:S04]  /*136c0*/  IMAD.WIDE R4, R229, 0x4, R34 ;  /* 0x00000004e5047825 */ /* 0x004fc800078e0222 */
[----:B---3--:R-:W-:-:S04]  /*136d0*/  IMAD.WIDE R8, R229, 0x4, R32 ;  /* 0x00000004e5087825 */ /* 0x008fc800078e0220 */
[----:B------:R-:W-:-:S04]  /*136e0*/  IMAD.WIDE R10, R229, 0x4, R30 ;  /* 0x00000004e50a7825 */ /* 0x000fc800078e021e */
[----:B----4-:R-:W-:-:S05]  /*136f0*/  IMAD.WIDE R12, R229, 0x4, R48 ;  /* 0x00000004e50c7825 */ /* 0x010fca00078e0230 */
[----:B------:R2:W-:Y:S04]  /*13700*/  STL.64 [R1+0x14b8], R12 ;  /* 0x0014b80c01007387 */ /* 0x0005e80000100a00 */
[----:B------:R2:W-:Y:S04]  /*13710*/  LDGSTS.E [R2+0x70000], desc[UR8][R12.64], !P3 ;  /* 0x700000000c027fae */ /* 0x0005e8000d921848 */
[----:B------:R3:W-:Y:S04]  /*13720*/  STL.64 [R1+0x14a8], R10 ;  /* 0x0014a80a01007387 */ /* 0x0007e80000100a00 */
[----:B------:R3:W-:Y:S01]  /*13730*/  LDGSTS.E [R2+0x74000], desc[UR8][R10.64], !P3 ;  /* 0x740000000a027fae */ /* 0x0007e2000d921848 */
[----:B--2---:R-:W-:-:S03]  /*13740*/  IMAD.WIDE R12, R229, 0x4, R56 ;  /* 0x00000004e50c7825 */ /* 0x004fc600078e0238 */
[----:B------:R2:W-:Y:S04]  /*13750*/  STL.64 [R1+0x1498], R8 ;  /* 0x0014980801007387 */ /* 0x0005e80000100a00 */
[----:B------:R2:W-:Y:S01]  /*13760*/  LDGSTS.E [R2+0x78000], desc[UR8][R8.64], !P3 ;  /* 0x7800000008027fae */ /* 0x0005e2000d921848 */
[----:B---3--:R-:W-:-:S03]  /*13770*/  IMAD.WIDE R10, R229, 0x4, R36 ;  /* 0x00000004e50a7825 */ /* 0x008fc600078e0224 */
[----:B------:R3:W-:Y:S04]  /*13780*/  STL.64 [R1+0x1488], R4 ;  /* 0x0014880401007387 */ /* 0x0007e80000100a00 */
[----:B------:R3:W-:Y:S01]  /*13790*/  LDGSTS.E [R2+0x7c000], desc[UR8][R4.64], !P3 ;  /* 0x7c00000004027fae */ /* 0x0007e2000d921848 */
[----:B--2---:R-:W-:-:S03]  /*137a0*/  IMAD.WIDE R8, R229, 0x4, R38 ;  /* 0x00000004e5087825 */ /* 0x004fc600078e0226 */
[----:B------:R-:W-:Y:S04]  /*137b0*/  STL.64 [R1+0x1470], R12 ;  /* 0x0014700c01007387 */ /* 0x000fe80000100a00 */
[----:B------:R2:W-:Y:S01]  /*137c0*/  STL.64 [R1+0x1458], R10 ;  /* 0x0014580a01007387 */ /* 0x0005e20000100a00 */
[----:B---3--:R-:W-:-:S03]  /*137d0*/  IMAD.WIDE R4, R229, 0x4, R40 ;  /* 0x00000004e5047825 */ /* 0x008fc600078e0228 */
[----:B------:R3:W-:Y:S04]  /*137e0*/  STL.64 [R1+0x1430], R8 ;  /* 0x0014300801007387 */ /* 0x0007e80000100a00 */
[----:B------:R4:W-:Y:S04]  /*137f0*/  STL.64 [R1+0x1418], R4 ;  /* 0x0014180401007387 */ /* 0x0009e80000100a00 */
[----:B------:R1:W-:Y:S04]  /*13800*/  LDGSTS.E [R2+0x70004], desc[UR8][R12.64], !P2 ;  /* 0x700040000c027fae */ /* 0x0003e8000d121848 */
[----:B------:R-:W4:Y:S04]  /*13810*/  LDL.LU.64 R14, [R1+0x410] ;  /* 0x00041000010e7983 */ /* 0x000f280000300a00 */
[----:B------:R-:W-:Y:S04]  /*13820*/  LDGSTS.E [R2+0x74004], desc[UR8][R10.64], !P2 ;  /* 0x740040000a027fae */ /* 0x000fe8000d121848 */
[----:B------:R-:W-:Y:S01]  /*13830*/  LDGSTS.E [R2+0x78004], desc[UR8][R8.64], !P2 ;  /* 0x7800400008027fae */ /* 0x000fe2000d121848 */
[----:B------:R-:W-:-:S02]  /*13840*/  VIADD R24, R26, 0xffffff1d ;  /* 0xffffff1d1a187836 */ /* 0x000fc40000000000 */
[C---:B------:R-:W-:Y:S01]  /*13850*/  IMAD.WIDE R28, R229.reuse, 0x4, R58 ;  /* 0x00000004e51c7825 */ /* 0x040fe200078e023a */
[----:B------:R4:W-:Y:S01]  /*13860*/  LDGSTS.E [R2+0x7c004], desc[UR8][R4.64], !P2 ;  /* 0x7c00400004027fae */ /* 0x0009e2000d121848 */
[----:B------:R-:W4:Y:S03]  /*13870*/  LDC R26, c[0x0][0x230] ;  /* 0x00008c00ff1a7b82 */ /* 0x000f260000000800 */
[----:B--2---:R-:W2:Y:S04]  /*13880*/  LDL.LU.64 R10, [R1+0x408] ;  /* 0x00040800010a7983 */ /* 0x004ea80000300a00 */
[----:B---3--:R-:W3:Y:S01]  /*13890*/  LDL.LU.64 R8, [R1+0x400] ;  /* 0x0004000001087983 */ /* 0x008ee20000300a00 */
[----:B------:R-:W-:Y:S01]  /*138a0*/  ISETP.GE.U32.AND P4, PT, R24, 0x7ffffe9e, PT ;  /* 0x7ffffe9e1800780c */ /* 0x000fe20003f86070 */
[----:B------:R-:W-:Y:S01]  /*138b0*/  IMAD.WIDE R16, R229, 0x4, R42 ;  /* 0x00000004e5107825 */ /* 0x000fe200078e022a */
[----:B------:R-:W3:Y:S01]  /*138c0*/  LDC R58, c[0x0][0x230] ;  /* 0x00008c00ff3a7b82 */ /* 0x000ee20000000800 */
[----:B------:R-:W3:Y:S01]  /*138d0*/  LDL.LU.64 R34, [R1+0x3f8] ;  /* 0x0003f80001227983 */ /* 0x000ee20000300a00 */
[----:B------:R-:W-:Y:S01]  /*138e0*/  IADD3 R24, R25, -0xe4, RZ ;  /* 0xffffff1c19187810 */ /* 0x000fe20007ffe0ff */
[----:B-1----:R-:W-:-:S03]  /*138f0*/  IMAD.WIDE R12, R229, 0x4, R44 ;  /* 0x00000004e50c7825 */ /* 0x002fc600078e022c */
[----:B------:R-:W-:Y:S01]  /*13900*/  ISETP.GE.U32.AND P6, PT, R24, 0x7ffffe9d, PT ;  /* 0x7ffffe9d1800780c */ /* 0x000fe20003fc6070 */
[----:B----4-:R-:W-:Y:S01]  /*13910*/  IMAD.WIDE R4, R229, 0x4, R46 ;  /* 0x00000004e5047825 */ /* 0x010fe200078e022e */
[----:B------:R1:W-:Y:S01]  /*13920*/  STL.64 [R1+0x1408], R28 ;  /* 0x0014081c01007387 */ /* 0x0003e20000100a00 */
[----:B------:R-:W4:Y:S02]  /*13930*/  LDC R25, c[0x0][0x230] ;  /* 0x00008c00ff197b82 */ /* 0x000f240000000800 */
[----:B------:R-:W-:Y:S01]  /*13940*/  VIADD R24, R27, 0xffffff7b ;  /* 0xffffff7b1b187836 */ /* 0x000fe20000000000 */
[----:B------:R1:W-:Y:S01]  /*13950*/  STL.64 [R1+0x13f8], R16 ;  /* 0x0013f81001007387 */ /* 0x0003e20000100a00 */
[----:B------:R-:W-:-:S03]  /*13960*/  IMAD.WIDE R36, R229, 0x4, R60 ;  /* 0x00000004e5247825 */ /* 0x000fc600078e023c */
[----:B------:R1:W-:Y:S01]  /*13970*/  LDGSTS.E [R2+0x70008], desc[UR8][R28.64], !P4 ;  /* 0x700080001c027fae */ /* 0x0003e2000e121848 */
[C---:B------:R-:W-:Y:S01]  /*13980*/  IMAD.WIDE R30, R229.reuse, 0x4, R50 ;  /* 0x00000004e51e7825 */ /* 0x040fe200078e0232 */
[----:B------:R-:W-:Y:S01]  /*13990*/  ISETP.GE.U32.AND P5, PT, R24, 0x7ffffefc, PT ;  /* 0x7ffffefc1800780c */ /* 0x000fe20003fa6070 */
[----:B------:R-:W4:Y:S01]  /*139a0*/  LDC R27, c[0x0][0x230] ;  /* 0x00008c00ff1b7b82 */ /* 0x000f220000000800 */
[----:B------:R1:W-:Y:S04]  /*139b0*/  STL.64 [R1+0x13e8], R12 ;  /* 0x0013e80c01007387 */ /* 0x0003e80000100a00 */
[----:B------:R-:W-:Y:S03]  /*139c0*/  LDGSTS.E [R2+0x74008], desc[UR8][R16.64], !P4 ;  /* 0x7400800010027fae */ /* 0x000fe6000e121848 */
[----:B------:R-:W4:Y:S01]  /*139d0*/  LDC R42, c[0x0][0x230] ;  /* 0x00008c00ff2a7b82 */ /* 0x000f220000000800 */
[----:B------:R4:W-:Y:S01]  /*139e0*/  STL.64 [R1+0x13d8], R4 ;  /* 0x0013d80401007387 */ /* 0x0009e20000100a00 */
[----:B-1----:R-:W-:-:S03]  /*139f0*/  IMAD.WIDE R28, R229, 0x4, R52 ;  /* 0x00000004e51c7825 */ /* 0x002fc600078e0234 */
[----:B------:R-:W-:Y:S03]  /*13a00*/  LDGSTS.E [R2+0x78008], desc[UR8][R12.64], !P4 ;  /* 0x780080000c027fae */ /* 0x000fe6000e121848 */
[----:B------:R-:W1:Y:S01]  /*13a10*/  LDC R50, c[0x0][0x230] ;  /* 0x00008c00ff327b82 */ /* 0x000e620000000800 */
[----:B------:R-:W3:Y:S04]  /*13a20*/  LDL.LU.64 R32, [R1+0x3f0] ;  /* 0x0003f00001207983 */ /* 0x000ee80000300a00 */
[----:B------:R4:W-:Y:S03]  /*13a30*/  LDGSTS.E [R2+0x7c008], desc[UR8][R4.64], !P4 ;  /* 0x7c00800004027fae */ /* 0x0009e6000e121848 */
[----:B------:R-:W1:Y:S01]  /*13a40*/  LDC R59, c[0x0][0x230] ;  /* 0x00008c00ff3b7b82 */ /* 0x000e620000000800 */
[----:B------:R-:W3:Y:S04]  /*13a50*/  LDL.LU.64 R16, [R1+0x3e8] ;  /* 0x0003e80001107983 */ /* 0x000ee80000300a00 */
[----:B------:R-:W3:Y:S01]  /*13a60*/  LDL.LU.64 R12, [R1+0x3e0] ;  /* 0x0003e000010c7983 */ /* 0x000ee20000300a00 */
[----:B------:R-:W-:-:S03]  /*13a70*/  IMAD.WIDE R14, R229, 0x4, R14 ;  /* 0x00000004e50e7825 */ /* 0x000fc600078e020e */
[----:B------:R-:W3:Y:S01]  /*13a80*/  LDL.LU.64 R48, [R1+0x3d8] ;  /* 0x0003d80001307983 */ /* 0x000ee20000300a00 */
[----:B------:R-:W1:Y:S01]  /*13a90*/  LDC R61, c[0x0][0x230] ;  /* 0x00008c00ff3d7b82 */ /* 0x000e620000000800 */
[C---:B----4-:R-:W-:Y:S02]  /*13aa0*/  IMAD.WIDE R4, R229.reuse, 0x4, R54 ;  /* 0x00000004e5047825 */ /* 0x050fe400078e0236 */
[----:B------:R-:W-:Y:S04]  /*13ab0*/  STL.64 [R1+0x13c8], R36 ;  /* 0x0013c82401007387 */ /* 0x000fe80000100a00 */
[----:B------:R4:W-:Y:S01]  /*13ac0*/  STL.64 [R1+0x13b8], R30 ;  /* 0x0013b81e01007387 */ /* 0x0009e20000100a00 */
[----:B--2---:R-:W-:-:S03]  /*13ad0*/  IMAD.WIDE R10, R229, 0x4, R10 ;  /* 0x00000004e50a7825 */ /* 0x004fc600078e020a */
[----:B------:R2:W-:Y:S01]  /*13ae0*/  STL.64 [R1+0x13a8], R28 ;  /* 0x0013a81c01007387 */ /* 0x0005e20000100a00 */
[----:B------:R-:W1:Y:S03]  /*13af0*/  LDC R60, c[0x0][0x230] ;  /* 0x00008c00ff3c7b82 */ /* 0x000e660000000800 */
[----:B------:R-:W-:Y:S04]  /*13b00*/  LDGSTS.E [R2+0x7000c], desc[UR8][R36.64], !P6 ;  /* 0x7000c00024027fae */ /* 0x000fe8000f121848 */
[----:B------:R-:W-:Y:S01]  /*13b10*/  STL.64 [R1+0x1390], R4 ;  /* 0x0013900401007387 */ /* 0x000fe20000100a00 */
[----:B---3--:R-:W-:-:S03]  /*13b20*/  IMAD.WIDE R8, R229, 0x4, R8 ;  /* 0x00000004e5087825 */ /* 0x008fc600078e0208 */
[----:B------:R-:W-:Y:S04]  /*13b30*/  LDGSTS.E [R2+0x7400c], desc[UR8][R30.64], !P6 ;  /* 0x7400c0001e027fae */ /* 0x000fe8000f121848 */
[----:B------:R3:W-:Y:S04]  /*13b40*/  STL.64 [R1+0x2080], R2 ;  /* 0x0020800201007387 */ /* 0x0007e80000100a00 */
[----:B------:R-:W-:Y:S04]  /*13b50*/  LDGSTS.E [R2+0x7800c], desc[UR8][R28.64], !P6 ;  /* 0x7800c0001c027fae */ /* 0x000fe8000f121848 */
[----:B----4-:R-:W4:Y:S04]  /*13b60*/  LDL.LU.64 R30, [R1+0x3d0] ;  /* 0x0003d000011e7983 */ /* 0x010f280000300a00 */
[----:B------:R3:W-:Y:S04]  /*13b70*/  LDGSTS.E [R2+0x7c00c], desc[UR8][R4.64], !P6 ;  /* 0x7c00c00004027fae */ /* 0x0007e8000f121848 */
[----:B------:R-:W4:Y:S04]  /*13b80*/  LDL.LU.64 R62, [R1+0x3c8] ;  /* 0x0003c800013e7983 */ /* 0x000f280000300a00 */
[----:B--2---:R-:W2:Y:S01]  /*13b90*/  LDL.LU.64 R28, [R1+0x3c0] ;  /* 0x0003c000011c7983 */ /* 0x004ea20000300a00 */
[----:B---3--:R-:W-:-:S03]  /*13ba0*/  IMAD.WIDE R2, R229, 0x4, R34 ;  /* 0x00000004e5027825 */ /* 0x008fc600078e0222 */
[----:B------:R-:W-:Y:S04]  /*13bb0*/  STL.64 [R1+0x1368], R14 ;  /* 0x0013680e01007387 */ /* 0x000fe80000100a00 */
[----:B------:R-:W3:Y:S04]  /*13bc0*/  LDL.LU.64 R4, [R1+0x3b8] ;  /* 0x0003b80001047983 */ /* 0x000ee80000300a00 */
[----:B------:R-:W-:Y:S04]  /*13bd0*/  STL.64 [R1+0x1360], R10 ;  /* 0x0013600a01007387 */ /* 0x000fe80000100a00 */
[----:B------:R-:W-:Y:S04]  /*13be0*/  LDGSTS.E [R23+0x40000], desc[UR8][R14.64], !P5 ;  /* 0x400000000e177fae */ /* 0x000fe8000e921848 */
[----:B------:R1:W-:Y:S04]  /*13bf0*/  STL.64 [R1+0x1358], R8 ;  /* 0x0013580801007387 */ /* 0x0003e80000100a00 */
[----:B------:R-:W-:Y:S04]  /*13c00*/  LDGSTS.E [R23+0x44000], desc[UR8][R10.64], !P5 ;  /* 0x440000000a177fae */ /* 0x000fe8000e921848 */
[----:B------:R1:W-:Y:S04]  /*13c10*/  STL.64 [R1+0x1350], R2 ;  /* 0x0013500201007387 */ /* 0x0003e80000100a00 */
[----:B------:R-:W-:Y:S01]  /*13c20*/  LDGSTS.E [R23+0x48000], desc[UR8][R8.64], !P5 ;  /* 0x4800000008177fae */ /* 0x000fe2000e921848 */
[----:B------:R-:W-:-:S02]  /*13c30*/  VIADD R24, R26, 0xffffff7a ;  /* 0xffffff7a1a187836 */ /* 0x000fc40000000000 */
[----:B------:R-:W-:Y:S01]  /*13c40*/  IMAD.WIDE R32, R229, 0x4, R32 ;  /* 0x00000004e5207825 */ /* 0x000fe200078e0220 */
[----:B------:R1:W-:Y:S01]  /*13c50*/  LDGSTS.E [R23+0x4c000], desc[UR8][R2.64], !P5 ;  /* 0x4c00000002177fae */ /* 0x0003e2000e921848 */
[----:B------:R-:W3:Y:S03]  /*13c60*/  LDC R26, c[0x0][0x230] ;  /* 0x00008c00ff1a7b82 */ /* 0x000ee60000000800 */
[----:B-1----:R-:W3:Y:S04]  /*13c70*/  LDL.LU.64 R8, [R1+0x3b0] ;  /* 0x0003b00001087983 */ /* 0x002ee80000300a00 */
[----:B------:R-:W3:Y:S04]  /*13c80*/  LDL.LU.64 R10, [R1+0x3a8] ;  /* 0x0003a800010a7983 */ /* 0x000ee80000300a00 */
[----:B------:R-:W3:Y:S01]  /*13c90*/  LDL.LU.64 R14, [R1+0x3a0] ;  /* 0x0003a000010e7983 */ /* 0x000ee20000300a00 */
[----:B------:R-:W-:-:S02]  /*13ca0*/  ISETP.GE.U32.AND P1, PT, R24, 0x7ffffefb, PT ;  /* 0x7ffffefb1800780c */ /* 0x000fc40003f26070 */
[----:B------:R-:W-:Y:S01]  /*13cb0*/  IADD3 R24, R25, -0x87, RZ ;  /* 0xffffff7919187810 */ /* 0x000fe20007ffe0ff */
[C---:B------:R-:W-:Y:S01]  /*13cc0*/  IMAD.WIDE R16, R229.reuse, 0x4, R16 ;  /* 0x00000004e5107825 */ /* 0x040fe200078e0210 */
[----:B------:R-:W-:Y:S01]  /*13cd0*/  STL.64 [R1+0x1348], R32 ;  /* 0x0013482001007387 */ /* 0x000fe20000100a00 */
[----:B------:R-:W1:Y:S01]  /*13ce0*/  LDC R25, c[0x0][0x230] ;  /* 0x00008c00ff197b82 */ /* 0x000e620000000800 */
[----:B------:R-:W-:Y:S01]  /*13cf0*/  ISETP.GE.U32.AND P3, PT, R24, 0x7ffffefa, PT ;  /* 0x7ffffefa1800780c */ /* 0x000fe20003f66070 */
[C---:B------:R-:W-:Y:S01]  /*13d00*/  IMAD.WIDE R12, R229.reuse, 0x4, R12 ;  /* 0x00000004e50c7825 */ /* 0x040fe200078e020c */
[----:B------:R1:W-:Y:S04]  /*13d10*/  STL.64 [R1+0x1338], R16 ;  /* 0x0013381001007387 */ /* 0x0003e80000100a00 */
[----:B------:R1:W-:Y:S04]  /*13d20*/  STL.64 [R1+0x1330], R12 ;  /* 0x0013300c01007387 */ /* 0x0003e80000100a00 */
[----:B------:R4:W-:Y:S04]  /*13d30*/  LDGSTS.E [R23+0x40004], desc[UR8][R32.64], !P1 ;  /* 0x4000400020177fae */ /* 0x0009e8000c921848 */
[----:B------:R-:W-:Y:S04]  /*13d40*/  LDGSTS.E [R23+0x44004], desc[UR8][R16.64], !P1 ;  /* 0x4400400010177fae */ /* 0x000fe8000c921848 */
[----:B------:R-:W-:Y:S01]  /*13d50*/  LDGSTS.E [R23+0x48004], desc[UR8][R12.64], !P1 ;  /* 0x480040000c177fae */ /* 0x000fe2000c921848 */
[----:B------:R-:W-:-:S03]  /*13d60*/  IMAD.WIDE R2, R229, 0x4, R48 ;  /* 0x00000004e5027825 */ /* 0x000fc600078e0230 */
[----:B------:R-:W3:Y:S04]  /*13d70*/  LDL.LU.64 R48, [R1+0x398] ;  /* 0x0003980001307983 */ /* 0x000ee80000300a00 */
[----:B------:R3:W-:Y:S04]  /*13d80*/  STL.64 [R1+0x1320], R2 ;  /* 0x0013200201007387 */ /* 0x0007e80000100a00 */
[----:B-1----:R-:W3:Y:S04]  /*13d90*/  LDL.LU.64 R16, [R1+0x210] ;  /* 0x0002100001107983 */ /* 0x002ee80000300a00 */
[----:B------:R3:W-:Y:S04]  /*13da0*/  LDGSTS.E [R23+0x4c004], desc[UR8][R2.64], !P1 ;  /* 0x4c00400002177fae */ /* 0x0007e8000c921848 */
[----:B------:R-:W3:Y:S01]  /*13db0*/  LDL.LU.64 R12, [R1+0x208] ;  /* 0x00020800010c7983 */ /* 0x000ee20000300a00 */
[----:B----4-:R-:W-:-:S05]  /*13dc0*/  IMAD.WIDE R32, R229, 0x4, R30 ;  /* 0x00000004e5207825 */ /* 0x010fca00078e021e */
[----:B------:R1:W-:Y:S01]  /*13dd0*/  STL.64 [R1+0x1318], R32 ;  /* 0x0013182001007387 */ /* 0x0003e20000100a00 */
[----:B------:R-:W-:-:S03]  /*13de0*/  IMAD.WIDE R30, R229, 0x4, R62 ;  /* 0x00000004e51e7825 */ /* 0x000fc600078e023e */
[----:B------:R1:W-:Y:S01]  /*13df0*/  LDGSTS.E [R23+0x40008], desc[UR8][R32.64], !P3 ;  /* 0x4000800020177fae */ /* 0x0003e2000d921848 */
[----:B--2---:R-:W-:-:S03]  /*13e00*/  IMAD.WIDE R28, R229, 0x4, R28 ;  /* 0x00000004e51c7825 */ /* 0x004fc600078e021c */
[----:B------:R2:W-:Y:S04]  /*13e10*/  LDGSTS.E [R23+0x44008], desc[UR8][R30.64], !P3 ;  /* 0x440080001e177fae */ /* 0x0005e8000d921848 */
[----:B------:R4:W-:Y:S01]  /*13e20*/  LDGSTS.E [R23+0x48008], desc[UR8][R28.64], !P3 ;  /* 0x480080001c177fae */ /* 0x0009e2000d921848 */
[----:B---3--:R-:W-:-:S03]  /*13e30*/  IMAD.WIDE R2, R229, 0x4, R4 ;  /* 0x00000004e5027825 */ /* 0x008fc600078e0204 */
[----:B------:R-:W3:Y:S04]  /*13e40*/  LDL.LU.64 R4, [R1+0x200] ;  /* 0x0002000001047983 */ /* 0x000ee80000300a00 */
[----:B------:R2:W-:Y:S04]  /*13e50*/  STL.64 [R1+0x1310], R30 ;  /* 0x0013101e01007387 */ /* 0x0005e80000100a00 */
[----:B------:R-:W3:Y:S04]  /*13e60*/  LDL.LU.64 R62, [R1+0x1f8] ;  /* 0x0001f800013e7983 */ /* 0x000ee80000300a00 */
[----:B------:R4:W-:Y:S04]  /*13e70*/  STL.64 [R1+0x1308], R28 ;  /* 0x0013081c01007387 */ /* 0x0009e80000100a00 */
[----:B------:R4:W-:Y:S04]  /*13e80*/  STL.64 [R1+0x1300], R2 ;  /* 0x0013000201007387 */ /* 0x0009e80000100a00 */
[----:B------:R-:W3:Y:S01]  /*13e90*/  LDL.LU.64 R56, [R1+0x1f0] ;  /* 0x0001f00001387983 */ /* 0x000ee20000300a00 */
[----:B------:R-:W-:-:S02]  /*13ea0*/  VIADD R24, R27, 0xffffff78 ;  /* 0xffffff781b187836 */ /* 0x000fc40000000000 */
[----:B------:R-:W3:Y:S01]  /*13eb0*/  LDC R27, c[0x0][0x230] ;  /* 0x00008c00ff1b7b82 */ /* 0x000ee20000000800 */
[----:B------:R4:W-:Y:S01]  /*13ec0*/  LDGSTS.E [R23+0x4c008], desc[UR8][R2.64], !P3 ;  /* 0x4c00800002177fae */ /* 0x0009e2000d921848 */
[----:B-1----:R-:W-:-:S04]  /*13ed0*/  IMAD.WIDE R32, R229, 0x4, R8 ;  /* 0x00000004e5207825 */ /* 0x002fc800078e0208 */
[C---:B--2---:R-:W-:Y:S01]  /*13ee0*/  IMAD.WIDE R30, R229.reuse, 0x4, R10 ;  /* 0x00000004e51e7825 */ /* 0x044fe200078e020a */
[----:B------:R1:W-:Y:S03]  /*13ef0*/  STL.64 [R1+0x12f8], R32 ;  /* 0x0012f82001007387 */ /* 0x0003e60000100a00 */
[----:B----4-:R-:W-:Y:S01]  /*13f00*/  IMAD.WIDE R28, R229, 0x4, R14 ;  /* 0x00000004e51c7825 */ /* 0x010fe200078e020e */
[----:B------:R-:W2:Y:S04]  /*13f10*/  LDL.LU.64 R8, [R1+0x1e8] ;  /* 0x0001e80001087983 */ /* 0x000ea80000300a00 */
[----:B------:R4:W-:Y:S04]  /*13f20*/  STL.64 [R1+0x12f0], R30 ;  /* 0x0012f01e01007387 */ /* 0x0009e80000100a00 */
[----:B------:R-:W4:Y:S04]  /*13f30*/  LDL.LU.64 R10, [R1+0x1e0] ;  /* 0x0001e000010a7983 */ /* 0x000f280000300a00 */
[----:B------:R4:W-:Y:S04]  /*13f40*/  STL.64 [R1+0x12e8], R28 ;  /* 0x0012e81c01007387 */ /* 0x0009e80000100a00 */
[----:B------:R-:W4:Y:S01]  /*13f50*/  LDL.LU.64 R14, [R1+0x1d8] ;  /* 0x0001d800010e7983 */ /* 0x000f220000300a00 */
[----:B------:R-:W-:Y:S01]  /*13f60*/  ISETP.GE.U32.AND P2, PT, R24, 0x7ffffef9, PT ;  /* 0x7ffffef91800780c */ /* 0x000fe20003f46070 */
[----:B------:R-:W-:-:S02]  /*13f70*/  VIADD R24, R26, 0xffffff5b ;  /* 0xffffff5b1a187836 */ /* 0x000fc40000000000 */
[----:B------:R-:W4:Y:S03]  /*13f80*/  LDC R26, c[0x0][0x230] ;  /* 0x00008c00ff1a7b82 */ /* 0x000f260000000800 */
[----:B------:R-:W-:-:S07]  /*13f90*/  ISETP.GE.U32.AND P4, PT, R24, 0x7ffffedc, PT ;  /* 0x7ffffedc1800780c */ /* 0x000fce0003f86070 */
[----:B------:R-:W-:Y:S04]  /*13fa0*/  LDGSTS.E [R23+0x4000c], desc[UR8][R32.64], !P2 ;  /* 0x4000c00020177fae */ /* 0x000fe8000d121848 */
[----:B------:R-:W-:Y:S04]  /*13fb0*/  LDGSTS.E [R23+0x4400c], desc[UR8][R30.64], !P2 ;  /* 0x4400c0001e177fae */ /* 0x000fe8000d121848 */
[----:B------:R4:W-:Y:S01]  /*13fc0*/  LDGSTS.E [R23+0x4800c], desc[UR8][R28.64], !P2 ;  /* 0x4800c0001c177fae */ /* 0x0009e2000d121848 */
[----:B------:R-:W-:-:S04]  /*13fd0*/  IMAD.WIDE R2, R229, 0x4, R48 ;  /* 0x00000004e5027825 */ /* 0x000fc800078e0230 */
[C---:B------:R-:W-:Y:S01]  /*13fe0*/  IMAD.WIDE R16, R229.reuse, 0x4, R16 ;  /* 0x00000004e5107825 */ /* 0x040fe200078e0210 */
[----:B------:R4:W-:Y:S03]  /*13ff0*/  STL.64 [R1+0x12e0], R2 ;  /* 0x0012e00201007387 */ /* 0x0009e60000100a00 */
[C---:B------:R-:W-:Y:S01]  /*14000*/  IMAD.WIDE R12, R229.reuse, 0x4, R12 ;  /* 0x00000004e50c7825 */ /* 0x040fe200078e020c */
[----:B------:R-:W4:Y:S03]  /*14010*/  LDL.LU.64 R34, [R1+0x1d0] ;  /* 0x0001d00001227983 */ /* 0x000f260000300a00 */
[C---:B---3--:R-:W-:Y:S01]  /*14020*/  IMAD.WIDE R4, R229.reuse, 0x4, R4 ;  /* 0x00000004e5047825 */ /* 0x048fe200078e0204 */
[----:B------:R3:W-:Y:S03]  /*14030*/  LDGSTS.E [R23+0x4c00c], desc[UR8][R2.64], !P2 ;  /* 0x4c00c00002177fae */ /* 0x0007e6000d121848 */
[C---:B------:R-:W-:Y:S01]  /*14040*/  IMAD.WIDE R40, R229.reuse, 0x4, R56 ;  /* 0x00000004e5287825 */ /* 0x040fe200078e0238 */
[----:B-1----:R-:W3:Y:S03]  /*14050*/  LDL.LU.64 R32, [R1+0x1c8] ;  /* 0x0001c80001207983 */ /* 0x002ee60000300a00 */
[C---:B--2---:R-:W-:Y:S01]  /*14060*/  IMAD.WIDE R38, R229.reuse, 0x4, R8 ;  /* 0x00000004e5267825 */ /* 0x044fe200078e0208 */
[----:B------:R1:W-:Y:S03]  /*14070*/  STL.64 [R1+0x12d8], R16 ;  /* 0x0012d81001007387 */ /* 0x0003e60000100a00 */
[----:B----4-:R-:W-:Y:S01]  /*14080*/  IMAD.WIDE R36, R229, 0x4, R10 ;  /* 0x00000004e5247825 */ /* 0x010fe200078e020a */
[----:B------:R-:W2:Y:S01]  /*14090*/  LDL.LU.64 R30, [R1+0x1c0] ;  /* 0x0001c000011e7983 */ /* 0x000ea20000300a00 */
[----:B------:R-:W-:Y:S01]  /*140a0*/  IADD3 R24, R25, -0xa6, RZ ;  /* 0xffffff5a19187810 */ /* 0x000fe20007ffe0ff */
[----:B------:R-:W4:Y:S01]  /*140b0*/  LDC R28, c[0x0][0x230] ;  /* 0x00008c00ff1c7b82 */ /* 0x000f220000000800 */
[C---:B---3--:R-:W-:Y:S01]  /*140c0*/  IMAD.WIDE R2, R229.reuse, 0x4, R62 ;  /* 0x00000004e5027825 */ /* 0x048fe200078e023e */
[----:B------:R3:W-:Y:S04]  /*140d0*/  STL.64 [R1+0x12c8], R12 ;  /* 0x0012c80c01007387 */ /* 0x0007e80000100a00 */
[----:B------:R-:W2:Y:S02]  /*140e0*/  LDL.LU.64 R48, [R1+0x1b8] ;  /* 0x0001b80001307983 */ /* 0x000ea40000300a00 */
[----:B------:R-:W3:Y:S02]  /*140f0*/  LDC R25, c[0x0][0x230] ;  /* 0x00008c00ff197b82 */ /* 0x000ee40000000800 */
[----:B------:R3:W-:Y:S04]  /*14100*/  STL.64 [R1+0x12b8], R4 ;  /* 0x0012b80401007387 */ /* 0x0007e80000100a00 */
[----:B------:R-:W-:Y:S04]  /*14110*/  LDGSTS.E [R23+0x50000], desc[UR8][R16.64], !P4 ;  /* 0x5000000010177fae */ /* 0x000fe8000e121848 */
[----:B------:R3:W-:Y:S04]  /*14120*/  STL.64 [R1+0x12a8], R2 ;  /* 0x0012a80201007387 */ /* 0x0007e80000100a00 */
[----:B------:R-:W-:Y:S04]  /*14130*/  LDGSTS.E [R23+0x54000], desc[UR8][R12.64], !P4 ;  /* 0x540000000c177fae */ /* 0x000fe8000e121848 */
[----:B-1----:R-:W2:Y:S04]  /*14140*/  LDL.LU.64 R16, [R1+0x1b0] ;  /* 0x0001b00001107983 */ /* 0x002ea80000300a00 */
[----:B------:R-:W-:Y:S04]  /*14150*/  LDGSTS.E [R23+0x58000], desc[UR8][R4.64], !P4 ;  /* 0x5800000004177fae */ /* 0x000fe8000e121848 */
[----:B---3--:R-:W3:Y:S04]  /*14160*/  LDL.LU.64 R12, [R1+0x1a8] ;  /* 0x0001a800010c7983 */ /* 0x008ee80000300a00 */
[----:B------:R1:W-:Y:S04]  /*14170*/  LDGSTS.E [R23+0x5c000], desc[UR8][R2.64], !P4 ;  /* 0x5c00000002177fae */ /* 0x0003e8000e121848 */
[----:B------:R-:W3:Y:S04]  /*14180*/  LDL.LU.64 R4, [R1+0x1a0] ;  /* 0x0001a00001047983 */ /* 0x000ee80000300a00 */
[----:B------:R-:W3:Y:S04]  /*14190*/  LDL.LU.64 R62, [R1+0x198] ;  /* 0x00019800013e7983 */ /* 0x000ee80000300a00 */
[----:B------:R-:W-:Y:S01]  /*141a0*/  STL.64 [R1+0x1298], R40 ;  /* 0x0012982801007387 */ /* 0x000fe20000100a00 */
[----:B-1----:R-:W-:-:S03]  /*141b0*/  IMAD.WIDE R2, R229, 0x4, R14 ;  /* 0x00000004e5027825 */ /* 0x002fc600078e020e */
[----:B------:R-:W3:Y:S04]  /*141c0*/  LDL.LU.64 R10, [R1+0x10] ;  /* 0x00001000010a7983 */ /* 0x000ee80000300a00 */
[----:B------:R-:W-:Y:S04]  /*141d0*/  STL.64 [R1+0x1288], R38 ;  /* 0x0012882601007387 */ /* 0x000fe80000100a00 */
[----:B------:R-:W3:Y:S04]  /*141e0*/  LDL.LU.64 R8, [R1+0x8] ;  /* 0x0000080001087983 */ /* 0x000ee80000300a00 */
[----:B------:R-:W-:Y:S04]  /*141f0*/  STL.64 [R1+0x1278], R36 ;  /* 0x0012782401007387 */ /* 0x000fe80000100a00 */
[----:B------:R-:W3:Y:S01]  /*14200*/  LDL.LU.64 R14, [R1] ;  /* 0x00000000010e7983 */ /* 0x000ee20000300a00 */
[----:B------:R-:W-:Y:S01]  /*14210*/  ISETP.GE.U32.AND P6, PT, R24, 0x7ffffedb, PT ;  /* 0x7ffffedb1800780c */ /* 0x000fe20003fc6070 */
[----:B------:R-:W-:-:S02]  /*14220*/  VIADD R24, R27, 0xffffff59 ;  /* 0xffffff591b187836 */ /* 0x000fc40000000000 */
[----:B------:R-:W1:Y:S03]  /*14230*/  LDC R27, c[0x0][0x230] ;  /* 0x00008c00ff1b7b82 */ /* 0x000e660000000800 */
[----:B------:R-:W-:Y:S01]  /*14240*/  ISETP.GE.U32.AND P5, PT, R24, 0x7ffffeda, PT ;  /* 0x7ffffeda1800780c */ /* 0x000fe20003fa6070 */
[----:B------:R-:W-:-:S04]  /*14250*/  VIADD R24, R26, 0xffffff58 ;  /* 0xffffff581a187836 */ /* 0x000fc80000000000 */
[----:B------:R-:W1:Y:S01]  /*14260*/  LDC R26, c[0x0][0x230] ;  /* 0x00008c00ff1a7b82 */ /* 0x000e620000000800 */
[----:B------:R-:W-:Y:S01]  /*14270*/  ISETP.GE.U32.AND P1, PT, R24, 0x7ffffed9, PT ;  /* 0x7ffffed91800780c */ /* 0x000fe20003f26070 */
[----:B------:R-:W-:Y:S01]  /*14280*/  LDGSTS.E [R23+0x50004], desc[UR8][R40.64], !P6 ;  /* 0x5000400028177fae */ /* 0x000fe2000f121848 */
[----:B------:R-:W-:-:S03]  /*14290*/  IADD3 R24, R25, -0xc5, RZ ;  /* 0xffffff3b19187810 */ /* 0x000fc60007ffe0ff */
[----:B------:R-:W-:Y:S02]  /*142a0*/  LDGSTS.E [R23+0x54004], desc[UR8][R38.64], !P6 ;  /* 0x5400400026177fae */ /* 0x000fe4000f121848 */
[----:B------:R-:W4:Y:S02]  /*142b0*/  LDC R25, c[0x0][0x230] ;  /* 0x00008c00ff197b82 */ /* 0x000f240000000800 */
[----:B------:R-:W-:Y:S01]  /*142c0*/  LDGSTS.E [R23+0x58004], desc[UR8][R36.64], !P6 ;  /* 0x5800400024177fae */ /* 0x000fe2000f121848 */
[----:B------:R-:W-:-:S03]  /*142d0*/  ISETP.GE.U32.AND P3, PT, R24, 0x7ffffebc, PT ;  /* 0x7ffffebc1800780c */ /* 0x000fc60003f66070 */
[----:B------:R2:W-:Y:S04]  /*142e0*/  STL.64 [R1+0x1268], R2 ;  /* 0x0012680201007387 */ /* 0x0005e80000100a00 */
[----:B------:R2:W-:Y:S01]  /*142f0*/  LDGSTS.E [R23+0x5c004], desc[UR8][R2.64], !P6 ;  /* 0x5c00400002177fae */ /* 0x0005e2000f121848 */
[----:B-1----:R-:W-:Y:S02]  /*14300*/  VIADD R24, R27, 0xffffff3a ;  /* 0xffffff3a1b187836 */ /* 0x002fe40000000000 */
[----:B------:R-:W1:Y:S03]  /*14310*/  LDC R27, c[0x0][0x230] ;  /* 0x00008c00ff1b7b82 */ /* 0x000e660000000800 */
[----:B------:R-:W-:Y:S01]  /*14320*/  ISETP.GE.U32.AND P2, PT, R24, 0x7ffffebb, PT ;  /* 0x7ffffebb1800780c */ /* 0x000fe20003f46070 */
[----:B------:R-:W-:-:S04]  /*14330*/  VIADD R24, R26, 0xffffff39 ;  /* 0xffffff391a187836 */ /* 0x000fc80000000000 */
[----:B------:R-:W1:Y:S01]  /*14340*/  LDC R26, c[0x0][0x230] ;  /* 0x00008c00ff1a7b82 */ /* 0x000e620000000800 */
[----:B------:R-:W-:Y:S02]  /*14350*/  ISETP.GE.U32.AND P4, PT, R24, 0x7ffffeba, PT ;  /* 0x7ffffeba1800780c */ /* 0x000fe40003f86070 */
[----:B----4-:R-:W-:-:S04]  /*14360*/  IADD3 R24, R25, -0xc8, RZ ;  /* 0xffffff3819187810 */ /* 0x010fc80007ffe0ff */
[----:B------:R-:W-:Y:S01]  /*14370*/  ISETP.GE.U32.AND P6, PT, R24, 0x7ffffeb9, PT ;  /* 0x7ffffeb91800780c */ /* 0x000fe20003fc6070 */
[----:B------:R-:W4:Y:S01]  /*14380*/  LDC R25, c[0x0][0x230] ;  /* 0x00008c00ff197b82 */ /* 0x000f220000000800 */
[----:B------:R-:W-:Y:S02]  /*14390*/  VIADD R24, R28, 0xffffff1b ;  /* 0xffffff1b1c187836 */ /* 0x000fe40000000000 */
[----:B------:R-:W-:-:S05]  /*143a0*/  IMAD.WIDE R34, R229, 0x4, R34 ;  /* 0x00000004e5227825 */ /* 0x000fca00078e0222 */
[----:B------:R-:W-:Y:S04]  /*143b0*/  STL.64 [R1+0x1248], R34 ;  /* 0x0012482201007387 */ /* 0x000fe80000100a00 */
[----:B------:R-:W-:Y:S01]  /*143c0*/  LDGSTS.E [R23+0x50008], desc[UR8][R34.64], !P5 ;  /* 0x5000800022177fae */ /* 0x000fe2000e921848 */
[----:B------:R-:W-:-:S05]  /*143d0*/  IMAD.WIDE R32, R229, 0x4, R32 ;  /* 0x00000004e5207825 */ /* 0x000fca00078e0220 */
[----:B------:R-:W-:Y:S04]  /*143e0*/  STL.64 [R1+0x1228], R32 ;  /* 0x0012282001007387 */ /* 0x000fe80000100a00 */
[----:B------:R-:W-:Y:S01]  /*143f0*/  LDGSTS.E [R23+0x54008], desc[UR8][R32.64], !P5 ;  /* 0x5400800020177fae */ /* 0x000fe2000e921848 */
[----:B--2---:R-:W-:-:S04]  /*14400*/  IMAD.WIDE R30, R229, 0x4, R30 ;  /* 0x00000004e51e7825 */ /* 0x004fc800078e021e */
[C---:B------:R-:W-:Y:S01]  /*14410*/  IMAD.WIDE R2, R229.reuse, 0x4, R48 ;  /* 0x00000004e5027825 */ /* 0x040fe200078e0230 */
[----:B------:R-:W-:Y:S04]  /*14420*/  STL.64 [R1+0x1218], R30 ;  /* 0x0012181e01007387 */ /* 0x000fe80000100a00 */
[----:B------:R-:W-:Y:S04]  /*14430*/  LDGSTS.E [R23+0x58008], desc[UR8][R30.64], !P5 ;  /* 0x580080001e177fae */ /* 0x000fe8000e921848 */
[----:B------:R2:W-:Y:S04]  /*14440*/  STL.64 [R1+0x1208], R2 ;  /* 0x0012080201007387 */ /* 0x0005e80000100a00 */
[----:B------:R2:W-:Y:S01]  /*14450*/  LDGSTS.E [R23+0x5c008], desc[UR8][R2.64], !P5 ;  /* 0x5c00800002177fae */ /* 0x0005e2000e921848 */
[----:B------:R-:W-:-:S04]  /*14460*/  IMAD.WIDE R16, R229, 0x4, R16 ;  /* 0x00000004e5107825 */ /* 0x000fc800078e0210 */
[C---:B---3--:R-:W-:Y:S01]  /*14470*/  IMAD.WIDE R12, R229.reuse, 0x4, R12 ;  /* 0x00000004e50c7825 */ /* 0x048fe200078e020c */
[----:B------:R-:W-:Y:S04]  /*14480*/  STL.64 [R1+0x11f8], R16 ;  /* 0x0011f81001007387 */ /* 0x000fe80000100a00 */
[----:B------:R-:W-:Y:S01]  /*14490*/  LDGSTS.E [R23+0x5000c], desc[UR8][R16.64], !P1 ;  /* 0x5000c00010177fae */ /* 0x000fe2000c921848 */
[----:B------:R-:W-:-:S03]  /*144a0*/  IMAD.WIDE R4, R229, 0x4, R4 ;  /* 0x00000004e5047825 */ /* 0x000fc600078e0204 */
[----:B------:R-:W-:Y:S01]  /*144b0*/  STL.64 [R1+0x11e8], R12 ;  /* 0x0011e80c01007387 */ /* 0x000fe20000100a00 */
[----:B--2---:R-:W-:-:S03]  /*144c0*/  IMAD.WIDE R2, R229, 0x4, R62 ;  /* 0x00000004e5027825 */ /* 0x004fc600078e023e */
[----:B------:R-:W-:Y:S04]  /*144d0*/  LDGSTS.E [R23+0x5400c], desc[UR8][R12.64], !P1 ;  /* 0x5400c0000c177fae */ /* 0x000fe8000c921848 */
[----:B------:R2:W-:Y:S01]  /*144e0*/  STL.64 [R1+0x11d8], R4 ;  /* 0x0011d80401007387 */ /* 0x0005e20000100a00 */
[----:B------:R-:W-:-:S03]  /*144f0*/  IMAD.WIDE R10, R229, 0x4, R10 ;  /* 0x00000004e50a7825 */ /* 0x000fc600078e020a */
[----:B------:R2:W-:Y:S04]  /*14500*/  LDGSTS.E [R23+0x5800c], desc[UR8][R4.64], !P1 ;  /* 0x5800c00004177fae */ /* 0x0005e8000c921848 */
[----:B------:R3:W-:Y:S01]  /*14510*/  STL.64 [R1+0x11c8], R2 ;  /* 0x0011c80201007387 */ /* 0x0007e20000100a00 */
[----:B------:R-:W-:-:S03]  /*14520*/  IMAD.WIDE R8, R229, 0x4, R8 ;  /* 0x00000004e5087825 */ /* 0x000fc600078e0208 */
[----:B------:R3:W-:Y:S04]  /*14530*/  LDGSTS.E [R23+0x5c00c], desc[UR8][R2.64], !P1 ;  /* 0x5c00c00002177fae */ /* 0x0007e8000c921848 */
[----:B------:R1:W-:Y:S01]  /*14540*/  STL.64 [R1+0x11b8], R10 ;  /* 0x0011b80a01007387 */ /* 0x0003e20000100a00 */
[----:B--2---:R-:W-:-:S03]  /*14550*/  IMAD.WIDE R4, R229, 0x4, R14 ;  /* 0x00000004e5047825 */ /* 0x004fc600078e020e */
[----:B------:R1:W-:Y:S01]  /*14560*/  LDGSTS.E [R23+0x60000], desc[UR8][R10.64], !P3 ;  /* 0x600000000a177fae */ /* 0x0003e2000d921848 */
[----:B---3--:R-:W-:-:S03]  /*14570*/  IMAD.WIDE R2, R229, 0x4, R250 ;  /* 0x00000004e5027825 */ /* 0x008fc600078e02fa */
[----:B------:R2:W-:Y:S04]  /*14580*/  STL.64 [R1+0x11a8], R8 ;  /* 0x0011a80801007387 */ /* 0x0005e80000100a00 */
[----:B------:R2:W-:Y:S01]  /*14590*/  LDGSTS.E [R23+0x64000], desc[UR8][R8.64], !P3 ;  /* 0x6400000008177fae */ /* 0x0005e2000d921848 */
[----:B-1----:R-:W-:-:S03]  /*145a0*/  IMAD.WIDE R10, R229, 0x4, R248 ;  /* 0x00000004e50a7825 */ /* 0x002fc600078e02f8 */
[----:B------:R1:W-:Y:S04]  /*145b0*/  STL.64 [R1+0x1188], R4 ;  /* 0x0011880401007387 */ /* 0x0003e80000100a00 */
[----:B------:R1:W-:Y:S01]  /*145c0*/  LDGSTS.E [R23+0x68000], desc[UR8][R4.64], !P3 ;  /* 0x6800000004177fae */ /* 0x0003e2000d921848 */
[----:B--2---:R-:W-:-:S03]  /*145d0*/  IMAD.WIDE R8, R229, 0x4, R246 ;  /* 0x00000004e5087825 */ /* 0x004fc600078e02f6 */
        /* <DEDUP_REMOVED lines=9> */
[----:B------:R1:W-:Y:S01]  /*14670*/  STL.64 [R1+0x1120], R4 ;  /* 0x0011200401007387 */ /* 0x0003e20000100a00 */
[----:B------:R-:W-:-:S03]  /*14680*/  ISETP.GE.U32.AND P5, PT, R24, 0x7ffffe9c, PT ;  /* 0x7ffffe9c1800780c */ /* 0x000fc60003fa6070 */
        /* <DEDUP_REMOVED lines=8> */
[----:B------:R2:W-:Y:S01]  /*14710*/  STL.64 [R1+0x10f0], R8 ;  /* 0x0010f00801007387 */ /* 0x0005e20000100a00 */
[----:B------:R-:W-:-:S03]  /*14720*/  VIADD R24, R27, 0xffffff1a ;  /* 0xffffff1a1b187836 */ /* 0x000fc60000000000 */
[----:B------:R2:W-:Y:S01]  /*14730*/  LDGSTS.E [R23+0x64008], desc[UR8][R8.64], !P4 ;  /* 0x6400800008177fae */ /* 0x0005e2000e121848 */
[C---:B------:R-:W-:Y:S01]  /*14740*/  IMAD.WIDE R14, R229.reuse, 0x4, R90 ;  /* 0x00000004e50e7825 */ /* 0x040fe200078e025a */
[----:B------:R-:W3:Y:S02]  /*14750*/  LDC R27, c[0x0][0x230] ;  /* 0x00008c00ff1b7b82 */ /* 0x000ee40000000800 */
[----:B------:R4:W-:Y:S01]  /*14760*/  STL.64 [R1+0x10e0], R4 ;  /* 0x0010e00401007387 */ /* 0x0009e20000100a00 */
[----:B-1----:R-:W-:-:S03]  /*14770*/  IMAD.WIDE R10, R229, 0x4, R232 ;  /* 0x00000004e50a7825 */ /* 0x002fc600078e02e8 */
[----:B------:R4:W-:Y:S01]  /*14780*/  LDGSTS.E [R23+0x68008], desc[UR8][R4.64], !P4 ;  /* 0x6800800004177fae */ /* 0x0009e2000e121848 */
[----:B--2---:R-:W-:-:S03]  /*14790*/  IMAD.WIDE R8, R229, 0x4, R230 ;  /* 0x00000004e5087825 */ /* 0x004fc600078e02e6 */
[----:B------:R1:W-:Y:S04]  /*147a0*/  STL.64 [R1+0x10d0], R2 ;  /* 0x0010d00201007387 */ /* 0x0003e80000100a00 */
[----:B------:R1:W-:Y:S01]  /*147b0*/  LDGSTS.E [R23+0x6c008], desc[UR8][R2.64], !P4 ;  /* 0x6c00800002177fae */ /* 0x0003e2000e121848 */
[----:B----4-:R-:W-:-:S03]  /*147c0*/  IMAD.WIDE R4, R229, 0x4, R226 ;  /* 0x00000004e5047825 */ /* 0x010fc600078e02e2 */
[----:B------:R2:W-:Y:S01]  /*147d0*/  STL.64 [R1+0x10c0], R10 ;  /* 0x0010c00a01007387 */ /* 0x0005e20000100a00 */
[----:B------:R-:W-:-:S03]  /*147e0*/  ISETP.GE.U32.AND P1, PT, R24, 0x7ffffe9b, PT ;  /* 0x7ffffe9b1800780c */ /* 0x000fc60003f26070 */
[----:B------:R2:W-:Y:S01]  /*147f0*/  LDGSTS.E [R23+0x6000c], desc[UR8][R10.64], !P6 ;  /* 0x6000c0000a177fae */ /* 0x0005e2000f121848 */
[----:B-1----:R-:W-:-:S03]  /*14800*/  IMAD.WIDE R2, R229, 0x4, R64 ;  /* 0x00000004e5027825 */ /* 0x002fc600078e0240 */
[----:B------:R1:W-:Y:S04]  /*14810*/  STL.64 [R1+0x10a0], R8 ;  /* 0x0010a00801007387 */ /* 0x0003e80000100a00 */
[----:B------:R1:W-:Y:S01]  /*14820*/  LDGSTS.E [R23+0x6400c], desc[UR8][R8.64], !P6 ;  /* 0x6400c00008177fae */ /* 0x0003e2000f121848 */
[----:B--2---:R-:W-:-:S03]  /*14830*/  IMAD.WIDE R10, R229, 0x4, R66 ;  /* 0x00000004e50a7825 */ /* 0x004fc600078e0242 */
[----:B------:R2:W-:Y:S01]  /*14840*/  STL.64 [R1+0x1080], R4 ;  /* 0x0010800401007387 */ /* 0x0005e20000100a00 */
[----:B------:R-:W-:Y:S02]  /*14850*/  IADD3 R24, R26, -0xe7, RZ ;  /* 0xffffff191a187810 */ /* 0x000fe40007ffe0ff */
[----:B------:R-:W4:Y:S01]  /*14860*/  LDC R26, c[0x0][0x230] ;  /* 0x00008c00ff1a7b82 */ /* 0x000f220000000800 */
[----:B------:R2:W-:Y:S01]  /*14870*/  LDGSTS.E [R23+0x6800c], desc[UR8][R4.64], !P6 ;  /* 0x6800c00004177fae */ /* 0x0005e2000f121848 */
[----:B-1----:R-:W-:-:S03]  /*14880*/  IMAD.WIDE R8, R229, 0x4, R68 ;  /* 0x00000004e5087825 */ /* 0x002fc600078e0244 */
[----:B------:R1:W-:Y:S01]  /*14890*/  STL.64 [R1+0x1058], R2 ;  /* 0x0010580201007387 */ /* 0x0003e20000100a00 */
[----:B------:R-:W-:Y:S02]  /*148a0*/  ISETP.GE.U32.AND P3, PT, R24, 0x7ffffe9a, PT ;  /* 0x7ffffe9a1800780c */ /* 0x000fe40003f66070 */
[----:B------:R-:W4:Y:S01]  /*148b0*/  LDC R68, c[0x0][0x230] ;  /* 0x00008c00ff447b82 */ /* 0x000f220000000800 */
        /* <DEDUP_REMOVED lines=10> */
[----:B------:R-:W-:Y:S02]  /*14960*/  VIADD R24, R25, 0xffffff18 ;  /* 0xffffff1819187836 */ /* 0x000fe40000000000 */
[----:B------:R-:W4:Y:S01]  /*14970*/  LDC R25, c[0x0][0x230] ;  /* 0x00008c00ff197b82 */ /* 0x000f220000000800 */
[C---:B-1----:R-:W-:Y:S01]  /*14980*/  IMAD.WIDE R8, R229.reuse, 0x4, R76 ;  /* 0x00000004e5087825 */ /* 0x042fe200078e024c */
[----:B------:R1:W-:Y:S04]  /*14990*/  STL.64 [R1+0xfd8], R2 ;  /* 0x000fd80201007387 */ /* 0x0003e80000100a00 */
[----:B------:R1:W-:Y:S01]  /*149a0*/  LDGSTS.E [R23+0x7c000], desc[UR8][R2.64], !P5 ;  /* 0x7c00000002177fae */ /* 0x0003e2000e921848 */
[----:B--2---:R-:W-:-:S03]  /*149b0*/  IMAD.WIDE R4, R229, 0x4, R78 ;  /* 0x00000004e5047825 */ /* 0x004fc600078e024e */
[----:B------:R2:W-:Y:S01]  /*149c0*/  STL.64 [R1+0xfb8], R10 ;  /* 0x000fb80a01007387 */ /* 0x0005e20000100a00 */
[----:B------:R-:W-:Y:S01]  /*149d0*/  ISETP.GE.U32.AND P2, PT, R24, 0x7ffffe99, PT ;  /* 0x7ffffe991800780c */ /* 0x000fe20003f46070 */
[----:B------:R-:W4:Y:S02]  /*149e0*/  LDC R76, c[0x0][0x230] ;  /* 0x00008c00ff4c7b82 */ /* 0x000f240000000800 */
[----:B------:R3:W-:Y:S01]  /*149f0*/  STL.64 [R1+0xf98], R8 ;  /* 0x000f980801007387 */ /* 0x0007e20000100a00 */
[----:B-1----:R-:W-:-:S03]  /*14a00*/  IMAD.WIDE R2, R229, 0x4, R80 ;  /* 0x00000004e5027825 */ /* 0x002fc600078e0250 */
[----:B------:R2:W-:Y:S04]  /*14a10*/  LDGSTS.E [R23+0x70004], desc[UR8][R10.64], !P1 ;  /* 0x700040000a177fae */ /* 0x0005e8000c921848 */
[----:B------:R1:W-:Y:S04]  /*14a20*/  STL.64 [R1+0xf70], R4 ;  /* 0x000f700401007387 */ /* 0x0003e80000100a00 */
[----:B------:R3:W-:Y:S04]  /*14a30*/  LDGSTS.E [R23+0x74004], desc[UR8][R8.64], !P1 ;  /* 0x7400400008177fae */ /* 0x0007e8000c921848 */
[----:B------:R1:W-:Y:S01]  /*14a40*/  STL.64 [R1+0xf58], R2 ;  /* 0x000f580201007387 */ /* 0x0003e20000100a00 */
[----:B--2---:R-:W-:-:S03]  /*14a50*/  IMAD.WIDE R10, R229, 0x4, R82 ;  /* 0x00000004e50a7825 */ /* 0x004fc600078e0252 */
[----:B------:R1:W-:Y:S04]  /*14a60*/  LDGSTS.E [R23+0x78004], desc[UR8][R4.64], !P1 ;  /* 0x7800400004177fae */ /* 0x0003e8000c921848 */
[----:B------:R-:W2:Y:S01]  /*14a70*/  LDL.LU.64 R34, [R1+0x390] ;  /* 0x0003900001227983 */ /* 0x000ea20000300a00 */
[----:B---3--:R-:W-:-:S04]  /*14a80*/  IMAD.WIDE R8, R229, 0x4, R84 ;  /* 0x00000004e5087825 */ /* 0x008fc800078e0254 */
[----:B------:R-:W-:Y:S01]  /*14a90*/  VIADD R42, R42, 0xffffff68 ;  /* 0xffffff682a2a7836 */ /* 0x000fe20000000000 */
[----:B------:R3:W-:Y:S01]  /*14aa0*/  LDGSTS.E [R23+0x7c004], desc[UR8][R2.64], !P1 ;  /* 0x7c00400002177fae */ /* 0x0007e2000c921848 */
[----:B------:R-:W-:Y:S01]  /*14ab0*/  VIADD R24, R27, 0xffffff77 ;  /* 0xffffff771b187836 */ /* 0x000fe20000000000 */
[----:B------:R-:W-:Y:S01]  /*14ac0*/  IADD3 R50, R50, -0xb5, RZ ;  /* 0xffffff4b32327810 */ /* 0x000fe20007ffe0ff */
[C---:B-1----:R-:W-:Y:S01]  /*14ad0*/  IMAD.WIDE R4, R229.reuse, 0x4, R86 ;  /* 0x00000004e5047825 */ /* 0x042fe200078e0256 */
[----:B------:R-:W2:Y:S01]  /*14ae0*/  LDL.LU.64 R16, [R1+0x388] ;  /* 0x0003880001107983 */ /* 0x000ea20000300a00 */
[----:B------:R-:W1:Y:S03]  /*14af0*/  LDC R27, c[0x0][0x230] ;  /* 0x00008c00ff1b7b82 */ /* 0x000e660000000800 */
[----:B------:R-:W2:Y:S01]  /*14b00*/  LDL.LU.64 R12, [R1+0x380] ;  /* 0x00038000010c7983 */ /* 0x000ea20000300a00 */
[----:B---3--:R-:W-:-:S03]  /*14b10*/  IMAD.WIDE R2, R229, 0x4, R88 ;  /* 0x00000004e5027825 */ /* 0x008fc600078e0258 */
[----:B------:R-:W3:Y:S01]  /*14b20*/  LDL.LU.64 R48, [R1+0x378] ;  /* 0x0003780001307983 */ /* 0x000ee20000300a00 */
[----:B------:R-:W1:Y:S03]  /*14b30*/  LDC R84, c[0x0][0x230] ;  /* 0x00008c00ff547b82 */ /* 0x000e660000000800 */
[----:B------:R4:W-:Y:S04]  /*14b40*/  STL.64 [R1+0xf30], R10 ;  /* 0x000f300a01007387 */ /* 0x0009e80000100a00 */
[----:B------:R4:W-:Y:S04]  /*14b50*/  STL.64 [R1+0xf10], R8 ;  /* 0x000f100801007387 */ /* 0x0009e80000100a00 */
[----:B------:R4:W-:Y:S04]  /*14b60*/  LDGSTS.E [R23+0x70008], desc[UR8][R10.64], !P3 ;  /* 0x700080000a177fae */ /* 0x0009e8000d921848 */
[----:B------:R4:W-:Y:S04]  /*14b70*/  STL.64 [R1+0xef0], R4 ;  /* 0x000ef00401007387 */ /* 0x0009e80000100a00 */
[----:B------:R4:W-:Y:S04]  /*14b80*/  LDGSTS.E [R23+0x74008], desc[UR8][R8.64], !P3 ;  /* 0x7400800008177fae */ /* 0x0009e8000d921848 */
[----:B------:R1:W-:Y:S01]  /*14b90*/  STL.64 [R1+0xee0], R2 ;  /* 0x000ee00201007387 */ /* 0x0003e20000100a00 */
[C---:B----4-:R-:W-:Y:S01]  /*14ba0*/  IMAD.WIDE R10, R229.reuse, 0x4, R92 ;  /* 0x00000004e50a7825 */ /* 0x050fe200078e025c */
[----:B------:R-:W-:Y:S01]  /*14bb0*/  ISETP.GE.U32.AND P4, PT, R24, 0x7ffffef8, PT ;  /* 0x7ffffef81800780c */ /* 0x000fe20003f86070 */
[----:B------:R-:W4:Y:S01]  /*14bc0*/  LDC R92, c[0x0][0x230] ;  /* 0x00008c00ff5c7b82 */ /* 0x000f220000000800 */
[----:B------:R-:W-:Y:S04]  /*14bd0*/  LDGSTS.E [R23+0x78008], desc[UR8][R4.64], !P3 ;  /* 0x7800800004177fae */ /* 0x000fe8000d921848 */
[----:B------:R-:W4:Y:S01]  /*14be0*/  LDL.LU.64 R30, [R1+0x370] ;  /* 0x00037000011e7983 */ /* 0x000f220000300a00 */
[----:B------:R-:W-:-:S03]  /*14bf0*/  IMAD.WIDE R8, R229, 0x4, R94 ;  /* 0x00000004e5087825 */ /* 0x000fc600078e025e */
[----:B------:R1:W-:Y:S04]  /*14c00*/  LDGSTS.E [R23+0x7c008], desc[UR8][R2.64], !P3 ;  /* 0x7c00800002177fae */ /* 0x0003e8000d921848 */
[----:B------:R-:W4:Y:S04]  /*14c10*/  LDL.LU.64 R32, [R1+0x368] ;  /* 0x0003680001207983 */ /* 0x000f280000300a00 */
[----:B------:R-:W4:Y:S01]  /*14c20*/  LDL.LU.64 R4, [R1+0x360] ;  /* 0x0003600001047983 */ /* 0x000f220000300a00 */
[----:B-1----:R-:W-:-:S03]  /*14c30*/  IMAD.WIDE R2, R229, 0x4, R96 ;  /* 0x00000004e5027825 */ /* 0x002fc600078e0260 */
[----:B------:R-:W4:Y:S04]  /*14c40*/  LDL.LU.64 R62, [R1+0x358] ;  /* 0x00035800013e7983 */ /* 0x000f280000300a00 */
[----:B------:R-:W-:Y:S04]  /*14c50*/  STL.64 [R1+0xed0], R14 ;  /* 0x000ed00e01007387 */ /* 0x000fe80000100a00 */
[----:B------:R-:W-:Y:S04]  /*14c60*/  STL.64 [R1+0xec0], R10 ;  /* 0x000ec00a01007387 */ /* 0x000fe80000100a00 */
[----:B------:R-:W-:Y:S04]  /*14c70*/  LDGSTS.E [R23+0x7000c], desc[UR8][R14.64], !P2 ;  /* 0x7000c0000e177fae */ /* 0x000fe8000d121848 */
[----:B------:R1:W-:Y:S04]  /*14c80*/  STL.64 [R1+0xeb0], R8 ;  /* 0x000eb00801007387 */ /* 0x0003e80000100a00 */
[----:B------:R-:W-:Y:S04]  /*14c90*/  LDGSTS.E [R23+0x7400c], desc[UR8][R10.64], !P2 ;  /* 0x7400c0000a177fae */ /* 0x000fe8000d121848 */
[----:B------:R3:W-:Y:S04]  /*14ca0*/  STL.64 [R1+0xea0], R2 ;  /* 0x000ea00201007387 */ /* 0x0007e80000100a00 */
[----:B------:R-:W-:Y:S01]  /*14cb0*/  LDGSTS.E [R23+0x7800c], desc[UR8][R8.64], !P2 ;  /* 0x7800c00008177fae */ /* 0x000fe2000d121848 */
[----:B------:R-:W-:-:S02]  /*14cc0*/  IADD3 R24, R26, -0x8a, RZ ;  /* 0xffffff761a187810 */ /* 0x000fc40007ffe0ff */
[----:B------:R-:W4:Y:S01]  /*14cd0*/  LDC R26, c[0x0][0x230] ;  /* 0x00008c00ff1a7b82 */ /* 0x000f220000000800 */
[----:B------:R3:W-:Y:S04]  /*14ce0*/  LDGSTS.E [R23+0x7c00c], desc[UR8][R2.64], !P2 ;  /* 0x7c00c00002177fae */ /* 0x0007e8000d121848 */
[----:B-1----:R-:W4:Y:S04]  /*14cf0*/  LDL.LU.64 R8, [R1+0x350] ;  /* 0x0003500001087983 */ /* 0x002f280000300a00 */
[----:B------:R-:W4:Y:S04]  /*14d00*/  LDL.LU.64 R10, [R1+0x348] ;  /* 0x00034800010a7983 */ /* 0x000f280000300a00 */
[----:B------:R-:W4:Y:S01]  /*14d10*/  LDL.LU.64 R14, [R1+0x340] ;  /* 0x00034000010e7983 */ /* 0x000f220000300a00 */
[----:B------:R-:W-:Y:S01]  /*14d20*/  ISETP.GE.U32.AND P6, PT, R24, 0x7ffffef7, PT ;  /* 0x7ffffef71800780c */ /* 0x000fe20003fc6070 */
[----:B--2---:R-:W-:-:S05]  /*14d30*/  IMAD.WIDE R28, R229, 0x4, R34 ;  /* 0x00000004e51c7825 */ /* 0x004fca00078e0222 */
[----:B------:R-:W-:Y:S04]  /*14d40*/  STL.64 [R1+0xe90], R28 ;  /* 0x000e901c01007387 */ /* 0x000fe80000100a00 */
[----:B------:R1:W-:Y:S01]  /*14d50*/  LDGSTS.E [R22+0x40000], desc[UR8][R28.64], !P4 ;  /* 0x400000001c167fae */ /* 0x0003e2000e121848 */
[----:B------:R-:W-:-:S04]  /*14d60*/  IMAD.WIDE R16, R229, 0x4, R16 ;  /* 0x00000004e5107825 */ /* 0x000fc800078e0210 */
[C---:B------:R-:W-:Y:S01]  /*14d70*/  IMAD.WIDE R12, R229.reuse, 0x4, R12 ;  /* 0x00000004e50c7825 */ /* 0x040fe200078e020c */
[----:B------:R2:W-:Y:S03]  /*14d80*/  STL.64 [R1+0xe88], R16 ;  /* 0x000e881001007387 */ /* 0x0005e60000100a00 */
[C---:B---3--:R-:W-:Y:S01]  /*14d90*/  IMAD.WIDE R2, R229.reuse, 0x4, R48 ;  /* 0x00000004e5027825 */ /* 0x048fe200078e0230 */
[----:B------:R3:W-:Y:S04]  /*14da0*/  STL.64 [R1+0xe80], R12 ;  /* 0x000e800c01007387 */ /* 0x0007e80000100a00 */
[----:B------:R-:W3:Y:S04]  /*14db0*/  LDL.LU.64 R34, [R1+0x338] ;  /* 0x0003380001227983 */ /* 0x000ee80000300a00 */
[----:B------:R1:W-:Y:S04]  /*14dc0*/  STL.64 [R1+0xe70], R2 ;  /* 0x000e700201007387 */ /* 0x0003e80000100a00 */
[----:B------:R-:W-:Y:S04]  /*14dd0*/  LDGSTS.E [R22+0x44000], desc[UR8][R16.64], !P4 ;  /* 0x4400000010167fae */ /* 0x000fe8000e121848 */
[----:B------:R-:W3:Y:S04]  /*14de0*/  LDL.LU.64 R48, [R1+0x330] ;  /* 0x0003300001307983 */ /* 0x000ee80000300a00 */
[----:B------:R-:W-:Y:S04]  /*14df0*/  LDGSTS.E [R22+0x48000], desc[UR8][R12.64], !P4 ;  /* 0x480000000c167fae */ /* 0x000fe8000e121848 */
[----:B--2---:R-:W2:Y:S04]  /*14e00*/  LDL.LU.64 R16, [R1+0x328] ;  /* 0x0003280001107983 */ /* 0x004ea80000300a00 */
[----:B------:R1:W-:Y:S01]  /*14e10*/  LDGSTS.E [R22+0x4c000], desc[UR8][R2.64], !P4 ;  /* 0x4c00000002167fae */ /* 0x0003e2000e121848 */
[----:B----4-:R-:W-:-:S03]  /*14e20*/  IMAD.WIDE R30, R229, 0x4, R30 ;  /* 0x00000004e51e7825 */ /* 0x010fc600078e021e */
[----:B---3--:R-:W3:Y:S01]  /*14e30*/  LDL.LU.64 R12, [R1+0x320] ;  /* 0x00032000010c7983 */ /* 0x008ee20000300a00 */
[----:B-1----:R-:W-:-:S03]  /*14e40*/  IMAD.WIDE R28, R229, 0x4, R32 ;  /* 0x00000004e51c7825 */ /* 0x002fc600078e0220 */
[----:B------:R-:W-:Y:S01]  /*14e50*/  STL.64 [R1+0xdd8], R30 ;  /* 0x000dd81e01007387 */ /* 0x000fe20000100a00 */
[----:B------:R-:W-:-:S03]  /*14e60*/  IMAD.WIDE R4, R229, 0x4, R4 ;  /* 0x00000004e5047825 */ /* 0x000fc600078e0204 */
[----:B------:R-:W-:Y:S01]  /*14e70*/  STL.64 [R1+0xdb8], R28 ;  /* 0x000db81c01007387 */ /* 0x000fe20000100a00 */
[----:B------:R-:W-:-:S03]  /*14e80*/  IMAD.WIDE R2, R229, 0x4, R62 ;  /* 0x00000004e5027825 */ /* 0x000fc600078e023e */
[----:B------:R1:W-:Y:S04]  /*14e90*/  STL.64 [R1+0xda0], R4 ;  /* 0x000da00401007387 */ /* 0x0003e80000100a00 */
[----:B------:R4:W-:Y:S04]  /*14ea0*/  LDGSTS.E [R22+0x40004], desc[UR8][R30.64], !P6 ;  /* 0x400040001e167fae */ /* 0x0009e8000f121848 */
[----:B------:R-:W3:Y:S04]  /*14eb0*/  LDL.LU.64 R62, [R1+0x318] ;  /* 0x00031800013e7983 */ /* 0x000ee80000300a00 */
[----:B------:R4:W-:Y:S04]  /*14ec0*/  LDGSTS.E [R22+0x44004], desc[UR8][R28.64], !P6 ;  /* 0x440040001c167fae */ /* 0x0009e8000f121848 */
[----:B------:R4:W-:Y:S04]  /*14ed0*/  STL.64 [R1+0xd88], R2 ;  /* 0x000d880201007387 */ /* 0x0009e80000100a00 */
[----:B------:R-:W-:Y:S01]  /*14ee0*/  LDGSTS.E [R22+0x48004], desc[UR8][R4.64], !P6 ;  /* 0x4800400004167fae */ /* 0x000fe2000f121848 */
[----:B------:R-:W-:-:S02]  /*14ef0*/  VIADD R24, R25, 0xffffff75 ;  /* 0xffffff7519187836 */ /* 0x000fc40000000000 */
[----:B------:R-:W3:Y:S01]  /*14f00*/  LDC R25, c[0x0][0x230] ;  /* 0x00008c00ff197b82 */ /* 0x000ee20000000800 */
[----:B------:R4:W-:Y:S04]  /*14f10*/  LDGSTS.E [R22+0x4c004], desc[UR8][R2.64], !P6 ;  /* 0x4c00400002167fae */ /* 0x0009e8000f121848 */
[----:B-1----:R-:W3:Y:S01]  /*14f20*/  LDL.LU.64 R4, [R1+0x190] ;  /* 0x0001900001047983 */ /* 0x002ee20000300a00 */
[----:B------:R-:W-:-:S04]  /*14f30*/  IMAD.WIDE R32, R229, 0x4, R8 ;  /* 0x00000004e5207825 */ /* 0x000fc800078e0208 */
[C---:B----4-:R-:W-:Y:S01]  /*14f40*/  IMAD.WIDE R30, R229.reuse, 0x4, R10 ;  /* 0x00000004e51e7825 */ /* 0x050fe200078e020a */
[----:B------:R-:W-:Y:S03]  /*14f50*/  STL.64 [R1+0xd70], R32 ;  /* 0x000d702001007387 */ /* 0x000fe60000100a00 */
[----:B------:R-:W-:Y:S01]  /*14f60*/  IMAD.WIDE R28, R229, 0x4, R14 ;  /* 0x00000004e51c7825 */ /* 0x000fe200078e020e */
[----:B------:R-:W4:Y:S04]  /*14f70*/  LDL.LU.64 R8, [R1+0x188] ;  /* 0x0001880001087983 */ /* 0x000f280000300a00 */
[----:B------:R-:W-:Y:S04]  /*14f80*/  STL.64 [R1+0xd58], R30 ;  /* 0x000d581e01007387 */ /* 0x000fe80000100a00 */
        /* <DEDUP_REMOVED lines=10> */
[----:B------:R-:W-:Y:S02]  /*15030*/  IADD3 R24, R26, -0xa9, RZ ;  /* 0xffffff571a187810 */ /* 0x000fe40007ffe0ff */
[----:B------:R-:W4:Y:S02]  /*15040*/  LDC R26, c[0x0][0x230] ;  /* 0x00008c00ff1a7b82 */ /* 0x000f240000000800 */
[----:B------:R-:W-:Y:S01]  /*15050*/  ISETP.GE.U32.AND P3, PT, R24, 0x7ffffed8, PT ;  /* 0x7ffffed81800780c */ /* 0x000fe20003f66070 */
[----:B------:R-:W-:-:S05]  /*15060*/  IMAD.WIDE R2, R229, 0x4, R34 ;  /* 0x00000004e5027825 */ /* 0x000fca00078e0222 */
[----:B------:R3:W-:Y:S04]  /*15070*/  STL.64 [R1+0xcb8], R2 ;  /* 0x000cb80201007387 */ /* 0x0007e80000100a00 */
[----:B------:R-:W4:Y:S01]  /*15080*/  LDL.LU.64 R34, [R1+0x170] ;  /* 0x0001700001227983 */ /* 0x000f220000300a00 */
[----:B-1----:R-:W-:-:S03]  /*15090*/  IMAD.WIDE R28, R229, 0x4, R48 ;  /* 0x00000004e51c7825 */ /* 0x002fc600078e0230 */
[----:B------:R1:W-:Y:S04]  /*150a0*/  LDGSTS.E [R22+0x4c008], desc[UR8][R2.64], !P5 ;  /* 0x4c00800002167fae */ /* 0x0003e8000e921848 */
[----:B------:R1:W-:Y:S01]  /*150b0*/  STL.64 [R1+0xca0], R28 ;  /* 0x000ca01c01007387 */ /* 0x0003e20000100a00 */
[----:B--2---:R-:W-:-:S03]  /*150c0*/  IMAD.WIDE R16, R229, 0x4, R16 ;  /* 0x00000004e5107825 */ /* 0x004fc600078e0210 */
[----:B------:R-:W2:Y:S04]  /*150d0*/  LDL.LU.64 R32, [R1+0x168] ;  /* 0x0001680001207983 */ /* 0x000ea80000300a00 */
[----:B------:R1:W-:Y:S01]  /*150e0*/  STL.64 [R1+0xc88], R16 ;  /* 0x000c881001007387 */ /* 0x0003e20000100a00 */
[----:B---3--:R-:W-:-:S03]  /*150f0*/  IMAD.WIDE R12, R229, 0x4, R12 ;  /* 0x00000004e50c7825 */ /* 0x008fc600078e020c */
[----:B------:R-:W3:Y:S04]  /*15100*/  LDL.LU.64 R30, [R1+0x160] ;  /* 0x00016000011e7983 */ /* 0x000ee80000300a00 */
[----:B------:R1:W-:Y:S04]  /*15110*/  STL.64 [R1+0xc70], R12 ;  /* 0x000c700c01007387 */ /* 0x0003e80000100a00 */
[----:B------:R-:W3:Y:S04]  /*15120*/  LDL.LU.64 R56, [R1+0x158] ;  /* 0x0001580001387983 */ /* 0x000ee80000300a00 */
[----:B------:R1:W-:Y:S04]  /*15130*/  LDGSTS.E [R22+0x4000c], desc[UR8][R28.64], !P1 ;  /* 0x4000c0001c167fae */ /* 0x0003e8000c921848 */
[----:B------:R-:W-:Y:S04]  /*15140*/  LDGSTS.E [R22+0x4400c], desc[UR8][R16.64], !P1 ;  /* 0x4400c00010167fae */ /* 0x000fe8000c921848 */
[----:B------:R-:W-:Y:S01]  /*15150*/  LDGSTS.E [R22+0x4800c], desc[UR8][R12.64], !P1 ;  /* 0x4800c0000c167fae */ /* 0x000fe2000c921848 */
[C---:B-1----:R-:W-:Y:S01]  /*15160*/  IMAD.WIDE R2, R229.reuse, 0x4, R62 ;  /* 0x00000004e5027825 */ /* 0x042fe200078e023e */
[----:B------:R-:W1:Y:S04]  /*15170*/  LDC R28, c[0x0][0x230] ;  /* 0x00008c00ff1c7b82 */ /* 0x000e680000000800 */
[----:B------:R4:W-:Y:S04]  /*15180*/  STL.64 [R1+0xc60], R2 ;  /* 0x000c600201007387 */ /* 0x0009e80000100a00 */
[----:B------:R-:W3:Y:S04]  /*15190*/  LDL.LU.64 R48, [R1+0x150] ;  /* 0x0001500001307983 */ /* 0x000ee80000300a00 */
[----:B------:R-:W3:Y:S04]  /*151a0*/  LDL.LU.64 R16, [R1+0x148] ;  /* 0x0001480001107983 */ /* 0x000ee80000300a00 */
[----:B------:R4:W-:Y:S04]  /*151b0*/  LDGSTS.E [R22+0x4c00c], desc[UR8][R2.64], !P1 ;  /* 0x4c00c00002167fae */ /* 0x0009e8000c921848 */
[----:B------:R-:W3:Y:S01]  /*151c0*/  LDL.LU.64 R12, [R1+0x140] ;  /* 0x00014000010c7983 */ /* 0x000ee20000300a00 */
[----:B------:R-:W-:-:S03]  /*151d0*/  IMAD.WIDE R4, R229, 0x4, R4 ;  /* 0x00000004e5047825 */ /* 0x000fc600078e0204 */
[----:B------:R-:W3:Y:S04]  /*151e0*/  LDL.LU.64 R62, [R1+0x138] ;  /* 0x00013800013e7983 */ /* 0x000ee80000300a00 */
[----:B------:R1:W-:Y:S04]  /*151f0*/  STL.64 [R1+0xbe0], R4 ;  /* 0x000be00401007387 */ /* 0x0003e80000100a00 */
[----:B------:R-:W-:Y:S01]  /*15200*/  LDGSTS.E [R22+0x50000], desc[UR8][R4.64], !P3 ;  /* 0x5000000004167fae */ /* 0x000fe2000d921848 */
[----:B----4-:R-:W-:-:S04]  /*15210*/  IMAD.WIDE R38, R229, 0x4, R8 ;  /* 0x00000004e5267825 */ /* 0x010fc800078e0208 */
[C---:B------:R-:W-:Y:S01]  /*15220*/  IMAD.WIDE R36, R229.reuse, 0x4, R10 ;  /* 0x00000004e5247825 */ /* 0x040fe200078e020a */
[----:B------:R-:W-:Y:S04]  /*15230*/  STL.64 [R1+0xbc8], R38 ;  /* 0x000bc82601007387 */ /* 0x000fe80000100a00 */
[----:B------:R-:W-:Y:S01]  /*15240*/  STL.64 [R1+0xbb8], R36 ;  /* 0x000bb82401007387 */ /* 0x000fe20000100a00 */
[----:B------:R-:W-:-:S03]  /*15250*/  IMAD.WIDE R2, R229, 0x4, R14 ;  /* 0x00000004e5027825 */ /* 0x000fc600078e020e */
[----:B------:R-:W4:Y:S04]  /*15260*/  LDL.LU.64 R10, [R1+0x130] ;  /* 0x00013000010a7983 */ /* 0x000f280000300a00 */
[----:B------:R3:W-:Y:S04]  /*15270*/  STL.64 [R1+0xba8], R2 ;  /* 0x000ba80201007387 */ /* 0x0007e80000100a00 */
[----:B------:R-:W4:Y:S04]  /*15280*/  LDL.LU.64 R8, [R1+0x128] ;  /* 0x0001280001087983 */ /* 0x000f280000300a00 */
[----:B-1----:R-:W4:Y:S04]  /*15290*/  LDL.LU.64 R4, [R1+0x120] ;  /* 0x0001200001047983 */ /* 0x002f280000300a00 */
[----:B------:R-:W4:Y:S01]  /*152a0*/  LDL.LU.64 R14, [R1+0x118] ;  /* 0x00011800010e7983 */ /* 0x000f220000300a00 */
[----:B------:R-:W-:-:S02]  /*152b0*/  VIADD R24, R25, 0xffffff56 ;  /* 0xffffff5619187836 */ /* 0x000fc40000000000 */
[----:B------:R-:W1:Y:S01]  /*152c0*/  LDC R25, c[0x0][0x230] ;  /* 0x00008c00ff197b82 */ /* 0x000e620000000800 */
[----:B------:R-:W-:Y:S02]  /*152d0*/  LDGSTS.E [R22+0x54000], desc[UR8][R38.64], !P3 ;  /* 0x5400000026167fae */ /* 0x000fe4000d921848 */
[----:B------:R-:W-:Y:S01]  /*152e0*/  ISETP.GE.U32.AND P2, PT, R24, 0x7ffffed7, PT ;  /* 0x7ffffed71800780c */ /* 0x000fe20003f46070 */
[----:B------:R-:W-:Y:S01]  /*152f0*/  VIADD R24, R27, 0xffffff55 ;  /* 0xffffff551b187836 */ /* 0x000fe20000000000 */
[----:B------:R-:W-:Y:S03]  /*15300*/  LDGSTS.E [R22+0x58000], desc[UR8][R36.64], !P3 ;  /* 0x5800000024167fae */ /* 0x000fe6000d921848 */
[----:B------:R-:W1:Y:S01]  /*15310*/  LDC R27, c[0x0][0x230] ;  /* 0x00008c00ff1b7b82 */ /* 0x000e620000000800 */
[----:B------:R-:W-:Y:S01]  /*15320*/  ISETP.GE.U32.AND P4, PT, R24, 0x7ffffed6, PT ;  /* 0x7ffffed61800780c */ /* 0x000fe20003f86070 */
[----:B------:R3:W-:Y:S01]  /*15330*/  LDGSTS.E [R22+0x5c000], desc[UR8][R2.64], !P3 ;  /* 0x5c00000002167fae */ /* 0x0007e2000d921848 */
[----:B------:R-:W-:-:S05]  /*15340*/  IADD3 R24, R26, -0xac, RZ ;  /* 0xffffff541a187810 */ /* 0x000fca0007ffe0ff */
[----:B------:R-:W1:Y:S01]  /*15350*/  LDC R26, c[0x0][0x230] ;  /* 0x00008c00ff1a7b82 */ /* 0x000e620000000800 */
[----:B------:R-:W-:Y:S01]  /*15360*/  ISETP.GE.U32.AND P6, PT, R24, 0x7ffffed5, PT ;  /* 0x7ffffed51800780c */ /* 0x000fe20003fc6070 */
[----:B-1----:R-:W-:-:S06]  /*15370*/  VIADD R24, R25, 0xffffff37 ;  /* 0xffffff3719187836 */ /* 0x002fcc0000000000 */
[----:B------:R-:W1:Y:S01]  /*15380*/  LDC R25, c[0x0][0x230] ;  /* 0x00008c00ff197b82 */ /* 0x000e620000000800 */
[----:B------:R-:W-:Y:S01]  /*15390*/  ISETP.GE.U32.AND P5, PT, R24, 0x7ffffeb8, PT ;  /* 0x7ffffeb81800780c */ /* 0x000fe20003fa6070 */
[----:B------:R-:W-:-:S06]  /*153a0*/  VIADD R24, R27, 0xffffff36 ;  /* 0xffffff361b187836 */ /* 0x000fcc0000000000 */
[----:B------:R-:W4:Y:S01]  /*153b0*/  LDC R27, c[0x0][0x230] ;  /* 0x00008c00ff1b7b82 */ /* 0x000f220000000800 */
[----:B------:R-:W-:Y:S02]  /*153c0*/  ISETP.GE.U32.AND P1, PT, R24, 0x7ffffeb7, PT ;  /* 0x7ffffeb71800780c */ /* 0x000fe40003f26070 */
[----:B------:R-:W-:-:S05]  /*153d0*/  IADD3 R24, R26, -0xcb, RZ ;  /* 0xffffff351a187810 */ /* 0x000fca0007ffe0ff */
[----:B------:R-:W4:Y:S01]  /*153e0*/  LDC R26, c[0x0][0x230] ;  /* 0x00008c00ff1a7b82 */ /* 0x000f220000000800 */
[----:B------:R-:W-:Y:S01]  /*153f0*/  ISETP.GE.U32.AND P3, PT, R24, 0x7ffffeb6, PT ;  /* 0x7ffffeb61800780c */ /* 0x000fe20003f66070 */
[----:B-1----:R-:W-:-:S06]  /*15400*/  VIADD R24, R25, 0xffffff34 ;  /* 0xffffff3419187836 */ /* 0x002fcc0000000000 */
[----:B------:R-:W1:Y:S01]  /*15410*/  LDC R25, c[0x0][0x230] ;  /* 0x00008c00ff197b82 */ /* 0x000e620000000800 */
[----:B------:R-:W-:-:S05]  /*15420*/  IMAD.WIDE R34, R229, 0x4, R34 ;  /* 0x00000004e5227825 */ /* 0x000fca00078e0222 */
[----:B------:R-:W-:Y:S04]  /*15430*/  STL.64 [R1+0xb98], R34 ;  /* 0x000b982201007387 */ /* 0x000fe80000100a00 */
[----:B------:R-:W-:Y:S01]  /*15440*/  LDGSTS.E [R22+0x50004], desc[UR8][R34.64], !P2 ;  /* 0x5000400022167fae */ /* 0x000fe2000d121848 */
[----:B--2---:R-:W-:-:S04]  /*15450*/  IMAD.WIDE R32, R229, 0x4, R32 ;  /* 0x00000004e5207825 */ /* 0x004fc800078e0220 */
[C---:B---3--:R-:W-:Y:S01]  /*15460*/  IMAD.WIDE R30, R229.reuse, 0x4, R30 ;  /* 0x00000004e51e7825 */ /* 0x048fe200078e021e */
[----:B------:R-:W-:Y:S04]  /*15470*/  STL.64 [R1+0xb88], R32 ;  /* 0x000b882001007387 */ /* 0x000fe80000100a00 */
[----:B------:R-:W-:Y:S01]  /*15480*/  LDGSTS.E [R22+0x54004], desc[UR8][R32.64], !P2 ;  /* 0x5400400020167fae */ /* 0x000fe2000d121848 */
[----:B------:R-:W-:-:S03]  /*15490*/  IMAD.WIDE R2, R229, 0x4, R56 ;  /* 0x00000004e5027825 */ /* 0x000fc600078e0238 */
[----:B------:R2:W-:Y:S04]  /*154a0*/  STL.64 [R1+0xb78], R30 ;  /* 0x000b781e01007387 */ /* 0x0005e80000100a00 */
[----:B------:R2:W-:Y:S04]  /*154b0*/  LDGSTS.E [R22+0x58004], desc[UR8][R30.64], !P2 ;  /* 0x580040001e167fae */ /* 0x0005e8000d121848 */
[----:B------:R3:W-:Y:S04]  /*154c0*/  STL.64 [R1+0xb68], R2 ;  /* 0x000b680201007387 */ /* 0x0007e80000100a00 */
[----:B------:R3:W-:Y:S01]  /*154d0*/  LDGSTS.E [R22+0x5c004], desc[UR8][R2.64], !P2 ;  /* 0x5c00400002167fae */ /* 0x0007e2000d121848 */
[----:B--2---:R-:W-:-:S04]  /*154e0*/  IMAD.WIDE R30, R229, 0x4, R48 ;  /* 0x00000004e51e7825 */ /* 0x004fc800078e0230 */
[C---:B------:R-:W-:Y:S01]  /*154f0*/  IMAD.WIDE R16, R229.reuse, 0x4, R16 ;  /* 0x00000004e5107825 */ /* 0x040fe200078e0210 */
[----:B------:R-:W-:Y:S04]  /*15500*/  STL.64 [R1+0xb50], R30 ;  /* 0x000b501e01007387 */ /* 0x000fe80000100a00 */
[----:B------:R-:W-:Y:S01]  /*15510*/  LDGSTS.E [R22+0x50008], desc[UR8][R30.64], !P4 ;  /* 0x500080001e167fae */ /* 0x000fe2000e121848 */
[----:B------:R-:W-:-:S03]  /*15520*/  IMAD.WIDE R12, R229, 0x4, R12 ;  /* 0x00000004e50c7825 */ /* 0x000fc600078e020c */
[----:B------:R-:W-:Y:S01]  /*15530*/  STL.64 [R1+0xb28], R16 ;  /* 0x000b281001007387 */ /* 0x000fe20000100a00 */
[----:B---3--:R-:W-:-:S03]  /*15540*/  IMAD.WIDE R2, R229, 0x4, R62 ;  /* 0x00000004e5027825 */ /* 0x008fc600078e023e */
[----:B------:R-:W-:Y:S04]  /*15550*/  LDGSTS.E [R22+0x54008], desc[UR8][R16.64], !P4 ;  /* 0x5400800010167fae */ /* 0x000fe8000e121848 */
[----:B------:R-:W-:Y:S04]  /*15560*/  STL.64 [R1+0xb00], R12 ;  /* 0x000b000c01007387 */ /* 0x000fe80000100a00 */
[----:B------:R-:W-:Y:S04]  /*15570*/  LDGSTS.E [R22+0x58008], desc[UR8][R12.64], !P4 ;  /* 0x580080000c167fae */ /* 0x000fe8000e121848 */
[----:B------:R2:W-:Y:S04]  /*15580*/  STL.64 [R1+0xae0], R2 ;  /* 0x000ae00201007387 */ /* 0x0005e80000100a00 */
[----:B------:R2:W-:Y:S01]  /*15590*/  LDGSTS.E [R22+0x5c008], desc[UR8][R2.64], !P4 ;  /* 0x5c00800002167fae */ /* 0x0005e2000e121848 */
[----:B----4-:R-:W-:-:S04]  /*155a0*/  IMAD.WIDE R10, R229, 0x4, R10 ;  /* 0x00000004e50a7825 */ /* 0x010fc800078e020a */
[C---:B------:R-:W-:Y:S01]  /*155b0*/  IMAD.WIDE R8, R229.reuse, 0x4, R8 ;  /* 0x00000004e5087825 */ /* 0x040fe200078e0208 */
[----:B------:R3:W-:Y:S03]  /*155c0*/  STL.64 [R1+0xad0], R10 ;  /* 0x000ad00a01007387 */ /* 0x0007e60000100a00 */
[C---:B------:R-:W-:Y:S01]  /*155d0*/  IMAD.WIDE R4, R229.reuse, 0x4, R4 ;  /* 0x00000004e5047825 */ /* 0x040fe200078e0204 */
[----:B------:R3:W-:Y:S03]  /*155e0*/  LDGSTS.E [R22+0x5000c], desc[UR8][R10.64], !P6 ;  /* 0x5000c0000a167fae */ /* 0x0007e6000f121848 */
[C---:B--2---:R-:W-:Y:S01]  /*155f0*/  IMAD.WIDE R2, R229.reuse, 0x4, R14 ;  /* 0x00000004e5027825 */ /* 0x044fe200078e020e */
[----:B------:R2:W-:Y:S04]  /*15600*/  STL.64 [R1+0xac0], R8 ;  /* 0x000ac00801007387 */ /* 0x0005e80000100a00 */
[----:B------:R2:W-:Y:S01]  /*15610*/  LDGSTS.E [R22+0x5400c], desc[UR8][R8.64], !P6 ;  /* 0x5400c00008167fae */ /* 0x0005e2000f121848 */
[----:B---3--:R-:W-:-:S03]  /*15620*/  IMAD.WIDE R10, R229, 0x4, R98 ;  /* 0x00000004e50a7825 */ /* 0x008fc600078e0262 */
[----:B------:R3:W-:Y:S04]  /*15630*/  STL.64 [R1+0xab0], R4 ;  /* 0x000ab00401007387 */ /* 0x0007e80000100a00 */
[----:B------:R3:W-:Y:S01]  /*15640*/  LDGSTS.E [R22+0x5800c], desc[UR8][R4.64], !P6 ;  /* 0x5800c00004167fae */ /* 0x0007e2000f121848 */
[----:B--2---:R-:W-:-:S03]  /*15650*/  IMAD.WIDE R8, R229, 0x4, R100 ;  /* 0x00000004e5087825 */ /* 0x004fc600078e0264 */
[----:B------:R2:W-:Y:S01]  /*15660*/  STL.64 [R1+0xaa0], R2 ;  /* 0x000aa00201007387 */ /* 0x0005e20000100a00 */
[----:B------:R-:W-:Y:S01]  /*15670*/  ISETP.GE.U32.AND P2, PT, R24, 0x7ffffeb5, PT ;  /* 0x7ffffeb51800780c */ /* 0x000fe20003f46070 */
[----:B------:R-:W4:Y:S02]  /*15680*/  LDC R100, c[0x0][0x230] ;  /* 0x00008c00ff647b82 */ /* 0x000f240000000800 */
[----:B------:R2:W-:Y:S01]  /*15690*/  LDGSTS.E [R22+0x5c00c], desc[UR8][R2.64], !P6 ;  /* 0x5c00c00002167fae */ /* 0x0005e2000f121848 */
[----:B---3--:R-:W-:-:S03]  /*156a0*/  IMAD.WIDE R4, R229, 0x4, R102 ;  /* 0x00000004e5047825 */ /* 0x008fc600078e0266 */
[----:B------:R3:W-:Y:S01]  /*156b0*/  STL.64 [R1+0xa90], R10 ;  /* 0x000a900a01007387 */ /* 0x0007e20000100a00 */
[----:B------:R-:W-:-:S03]  /*156c0*/  VIADD R58, R58, 0xffffff4a ;  /* 0xffffff4a3a3a7836 */ /* 0x000fc60000000000 */
[----:B------:R3:W-:Y:S01]  /*156d0*/  LDGSTS.E [R22+0x60000], desc[UR8][R10.64], !P5 ;  /* 0x600000000a167fae */ /* 0x0007e2000e921848 */
[----:B------:R-:W-:Y:S02]  /*156e0*/  VIADD R24, R28, 0xffffff17 ;  /* 0xffffff171c187836 */ /* 0x000fe40000000000 */
[----:B------:R-:W-:Y:S02]  /*156f0*/  VIADD R68, R68, 0xffffff66 ;  /* 0xffffff6644447836 */ /* 0x000fe40000000000 */
[----:B------:R-:W-:Y:S01]  /*15700*/  VIADD R76, R76, 0xffffff65 ;  /* 0xffffff654c4c7836 */ /* 0x000fe20000000000 */
[----:B------:R-:W-:Y:S01]  /*15710*/  IADD3 R84, R84, -0x9c, RZ ;  /* 0xffffff6454547810 */ /* 0x000fe20007ffe0ff */
[C---:B--2---:R-:W-:Y:S01]  /*15720*/  IMAD.WIDE R2, R229.reuse, 0x4, R104 ;  /* 0x00000004e5027825 */ /* 0x044fe200078e0268 */
[----:B------:R2:W-:Y:S01]  /*15730*/  STL.64 [R1+0xa80], R8 ;  /* 0x000a800801007387 */ /* 0x0005e20000100a00 */
[----:B------:R-:W4:Y:S03]  /*15740*/  LDC R103, c[0x0][0x230] ;  /* 0x00008c00ff677b82 */ /* 0x000f260000000800 */
[----:B------:R2:W-:Y:S01]  /*15750*/  LDGSTS.E [R22+0x64000], desc[UR8][R8.64], !P5 ;  /* 0x6400000008167fae */ /* 0x0005e2000e921848 */
[----:B---3--:R-:W-:-:S03]  /*15760*/  IMAD.WIDE R10, R229, 0x4, R106 ;  /* 0x00000004e50a7825 */ /* 0x008fc600078e026a */
[----:B------:R3:W-:Y:S01]  /*15770*/  STL.64 [R1+0xa70], R4 ;  /* 0x000a700401007387 */ /* 0x0007e20000100a00 */
[C---:B------:R-:W-:Y:S01]  /*15780*/  IMAD.WIDE R14, R229.reuse, 0x4, R154 ;  /* 0x00000004e50e7825 */ /* 0x040fe200078e029a */
[----:B------:R-:W4:Y:S02]  /*15790*/  LDC R102, c[0x0][0x230] ;  /* 0x00008c00ff667b82 */ /* 0x000f240000000800 */
[----:B------:R3:W-:Y:S01]  /*157a0*/  LDGSTS.E [R22+0x68000], desc[UR8][R4.64], !P5 ;  /* 0x6800000004167fae */ /* 0x0007e2000e921848 */
[----:B--2---:R-:W-:-:S03]  /*157b0*/  IMAD.WIDE R8, R229, 0x4, R108 ;  /* 0x00000004e5087825 */ /* 0x004fc600078e026c */
[----:B------:R2:W-:Y:S02]  /*157c0*/  STL.64 [R1+0xa58], R2 ;  /* 0x000a580201007387 */ /* 0x0005e40000100a00 */
[----:B------:R-:W4:Y:S02]  /*157d0*/  LDC R101, c[0x0][0x230] ;  /* 0x00008c00ff657b82 */ /* 0x000f240000000800 */
[----:B------:R2:W-:Y:S01]  /*157e0*/  LDGSTS.E [R22+0x6c000], desc[UR8][R2.64], !P5 ;  /* 0x6c00000002167fae */ /* 0x0005e2000e921848 */
[----:B---3--:R-:W-:-:S03]  /*157f0*/  IMAD.WIDE R4, R229, 0x4, R110 ;  /* 0x00000004e5047825 */ /* 0x008fc600078e026e */
[----:B------:R3:W-:Y:S04]  /*15800*/  STL.64 [R1+0xa30], R10 ;  /* 0x000a300a01007387 */ /* 0x0007e80000100a00 */
[----:B------:R3:W-:Y:S01]  /*15810*/  LDGSTS.E [R22+0x60004], desc[UR8][R10.64], !P1 ;  /* 0x600040000a167fae */ /* 0x0007e2000c921848 */
[----:B--2---:R-:W-:-:S03]  /*15820*/  IMAD.WIDE R2, R229, 0x4, R112 ;  /* 0x00000004e5027825 */ /* 0x004fc600078e0270 */
[----:B------:R2:W-:Y:S04]  /*15830*/  STL.64 [R1+0xa08], R8 ;  /* 0x000a080801007387 */ /* 0x0005e80000100a00 */
[----:B------:R2:W-:Y:S01]  /*15840*/  LDGSTS.E [R22+0x64004], desc[UR8][R8.64], !P1 ;  /* 0x6400400008167fae */ /* 0x0005e2000c921848 */
[----:B---3--:R-:W-:-:S03]  /*15850*/  IMAD.WIDE R10, R229, 0x4, R114 ;  /* 0x00000004e50a7825 */ /* 0x008fc600078e0272 */
[----:B------:R3:W-:Y:S01]  /*15860*/  STL.64 [R1+0x9f8], R4 ;  /* 0x0009f80401007387 */ /* 0x0007e20000100a00 */
[----:B------:R-:W-:-:S03]  /*15870*/  ISETP.GE.U32.AND P4, PT, R24, 0x7ffffe98, PT ;  /* 0x7ffffe981800780c */ /* 0x000fc60003f86070 */
[----:B------:R3:W-:Y:S01]  /*15880*/  LDGSTS.E [R22+0x68004], desc[UR8][R4.64], !P1 ;  /* 0x6800400004167fae */ /* 0x0007e2000c921848 */
[----:B--2---:R-:W-:-:S03]  /*15890*/  IMAD.WIDE R8, R229, 0x4, R116 ;  /* 0x00000004e5087825 */ /* 0x004fc600078e0274 */
[----:B------:R2:W-:Y:S01]  /*158a0*/  STL.64 [R1+0x9e8], R2 ;  /* 0x0009e80201007387 */ /* 0x0005e20000100a00 */
[----:B------:R-:W-:Y:S01]  /*158b0*/  IADD3 R24, R27, -0xea, RZ ;  /* 0xffffff161b187810 */ /* 0x000fe20007ffe0ff */
[----:B------:R-:W4:Y:S02]  /*158c0*/  LDC R116, c[0x0][0x230] ;  /* 0x00008c00ff747b82 */ /* 0x000f240000000800 */
[----:B------:R2:W-:Y:S01]  /*158d0*/  LDGSTS.E [R22+0x6c004], desc[UR8][R2.64], !P1 ;  /* 0x6c00400002167fae */ /* 0x0005e2000c921848 */
[----:B---3--:R-:W-:-:S03]  /*158e0*/  IMAD.WIDE R4, R229, 0x4, R118 ;  /* 0x00000004e5047825 */ /* 0x008fc600078e0276 */
[----:B------:R3:W-:Y:S02]  /*158f0*/  STL.64 [R1+0x9d8], R10 ;  /* 0x0009d80a01007387 */ /* 0x0007e40000100a00 */
[----:B------:R-:W4:Y:S02]  /*15900*/  LDC R27, c[0x0][0x230] ;  /* 0x00008c00ff1b7b82 */ /* 0x000f240000000800 */
        /* <DEDUP_REMOVED lines=21> */
[----:B------:R-:W-:Y:S02]  /*15a60*/  VIADD R24, R26, 0xffffff15 ;  /* 0xffffff151a187836 */ /* 0x000fe40000000000 */
[----:B------:R-:W4:Y:S01]  /*15a70*/  LDC R26, c[0x0][0x230] ;  /* 0x00008c00ff1a7b82 */ /* 0x000f220000000800 */
[C---:B--2---:R-:W-:Y:S01]  /*15a80*/  IMAD.WIDE R8, R229.reuse, 0x4, R132 ;  /* 0x00000004e5087825 */ /* 0x044fe200078e0284 */
[----:B------:R2:W-:Y:S04]  /*15a90*/  STL.64 [R1+0x968], R2 ;  /* 0x0009680201007387 */ /* 0x0005e80000100a00 */
[----:B------:R2:W-:Y:S01]  /*15aa0*/  LDGSTS.E [R22+0x6c00c], desc[UR8][R2.64], !P2 ;  /* 0x6c00c00002167fae */ /* 0x0005e2000d121848 */
[----:B---3--:R-:W-:-:S03]  /*15ab0*/  IMAD.WIDE R4, R229, 0x4, R134 ;  /* 0x00000004e5047825 */ /* 0x008fc600078e0286 */
[----:B------:R3:W-:Y:S01]  /*15ac0*/  STL.64 [R1+0x958], R10 ;  /* 0x0009580a01007387 */ /* 0x0007e20000100a00 */
[----:B------:R-:W-:Y:S01]  /*15ad0*/  ISETP.GE.U32.AND P5, PT, R24, 0x7ffffe96, PT ;  /* 0x7ffffe961800780c */ /* 0x000fe20003fa6070 */
        /* <DEDUP_REMOVED lines=8> */
[----:B-1----:R-:W-:Y:S02]  /*15b60*/  VIADD R24, R25, 0xffffff14 ;  /* 0xffffff1419187836 */ /* 0x002fe40000000000 */
[----:B------:R-:W1:Y:S01]  /*15b70*/  LDC R25, c[0x0][0x230] ;  /* 0x00008c00ff197b82 */ /* 0x000e620000000800 */
[C---:B--2---:R-:W-:Y:S01]  /*15b80*/  IMAD.WIDE R8, R229.reuse, 0x4, R140 ;  /* 0x00000004e5087825 */ /* 0x044fe200078e028c */
[----:B------:R2:W-:Y:S04]  /*15b90*/  STL.64 [R1+0x928], R2 ;  /* 0x0009280201007387 */ /* 0x0005e80000100a00 */
[----:B------:R2:W-:Y:S01]  /*15ba0*/  LDGSTS.E [R22+0x7c000], desc[UR8][R2.64], !P4 ;  /* 0x7c00000002167fae */ /* 0x0005e2000e121848 */
[----:B---3--:R-:W-:-:S03]  /*15bb0*/  IMAD.WIDE R4, R229, 0x4, R142 ;  /* 0x00000004e5047825 */ /* 0x008fc600078e028e */
[----:B------:R3:W-:Y:S01]  /*15bc0*/  STL.64 [R1+0x918], R10 ;  /* 0x0009180a01007387 */ /* 0x0007e20000100a00 */
[----:B------:R-:W-:Y:S01]  /*15bd0*/  ISETP.GE.U32.AND P1, PT, R24, 0x7ffffe95, PT ;  /* 0x7ffffe951800780c */ /* 0x000fe20003f26070 */
[----:B------:R-:W1:Y:S02]  /*15be0*/  LDC R140, c[0x0][0x230] ;  /* 0x00008c00ff8c7b82 */ /* 0x000e640000000800 */
[----:B------:R4:W-:Y:S01]  /*15bf0*/  STL.64 [R1+0x908], R8 ;  /* 0x0009080801007387 */ /* 0x0009e20000100a00 */
[----:B--2---:R-:W-:-:S03]  /*15c00*/  IMAD.WIDE R2, R229, 0x4, R144 ;  /* 0x00000004e5027825 */ /* 0x004fc600078e0290 */
[----:B------:R3:W-:Y:S04]  /*15c10*/  LDGSTS.E [R22+0x70004], desc[UR8][R10.64], !P6 ;  /* 0x700040000a167fae */ /* 0x0007e8000f121848 */
[----:B------:R2:W-:Y:S04]  /*15c20*/  STL.64 [R1+0x8f8], R4 ;  /* 0x0008f80401007387 */ /* 0x0005e80000100a00 */
[----:B------:R4:W-:Y:S04]  /*15c30*/  LDGSTS.E [R22+0x74004], desc[UR8][R8.64], !P6 ;  /* 0x7400400008167fae */ /* 0x0009e8000f121848 */
[----:B------:R2:W-:Y:S01]  /*15c40*/  STL.64 [R1+0x8e8], R2 ;  /* 0x0008e80201007387 */ /* 0x0005e20000100a00 */
[----:B---3--:R-:W-:-:S03]  /*15c50*/  IMAD.WIDE R10, R229, 0x4, R146 ;  /* 0x00000004e50a7825 */ /* 0x008fc600078e0292 */
[----:B------:R2:W-:Y:S04]  /*15c60*/  LDGSTS.E [R22+0x78004], desc[UR8][R4.64], !P6 ;  /* 0x7800400004167fae */ /* 0x0005e8000f121848 */
[----:B------:R-:W3:Y:S01]  /*15c70*/  LDL.LU.64 R32, [R1+0x310] ;  /* 0x0003100001207983 */ /* 0x000ee20000300a00 */
[----:B----4-:R-:W-:Y:S01]  /*15c80*/  IMAD.WIDE R8, R229, 0x4, R148 ;  /* 0x00000004e5087825 */ /* 0x010fe200078e0294 */
[----:B------:R-:W-:Y:S01]  /*15c90*/  IADD3 R24, R27, -0x8d, RZ ;  /* 0xffffff731b187810 */ /* 0x000fe20007ffe0ff */
[----:B------:R-:W4:Y:S01]  /*15ca0*/  LDC R148, c[0x0][0x230] ;  /* 0x00008c00ff947b82 */ /* 0x000f220000000800 */
[----:B------:R1:W-:Y:S04]  /*15cb0*/  LDGSTS.E [R22+0x7c004], desc[UR8][R2.64], !P6 ;  /* 0x7c00400002167fae */ /* 0x0003e8000f121848 */
[----:B------:R-:W4:Y:S01]  /*15cc0*/  LDL.LU.64 R16, [R1+0x308] ;  /* 0x0003080001107983 */ /* 0x000f220000300a00 */
[----:B--2---:R-:W-:-:S02]  /*15cd0*/  IMAD.WIDE R4, R229, 0x4, R150 ;  /* 0x00000004e5047825 */ /* 0x004fc400078e0296 */
[----:B------:R-:W2:Y:S01]  /*15ce0*/  LDC R27, c[0x0][0x230] ;  /* 0x00008c00ff1b7b82 */ /* 0x000ea20000000800 */
[----:B------:R-:W2:Y:S01]  /*15cf0*/  LDL.LU.64 R12, [R1+0x300] ;  /* 0x00030000010c7983 */ /* 0x000ea20000300a00 */
[----:B-1----:R-:W-:-:S03]  /*15d00*/  IMAD.WIDE R2, R229, 0x4, R152 ;  /* 0x00000004e5027825 */ /* 0x002fc600078e0298 */
[----:B------:R-:W2:Y:S04]  /*15d10*/  LDL.LU.64 R48, [R1+0x2f8] ;  /* 0x0002f80001307983 */ /* 0x000ea80000300a00 */
[----:B------:R1:W-:Y:S04]  /*15d20*/  STL.64 [R1+0x8d8], R10 ;  /* 0x0008d80a01007387 */ /* 0x0003e80000100a00 */
[----:B------:R1:W-:Y:S04]  /*15d30*/  STL.64 [R1+0x8c8], R8 ;  /* 0x0008c80801007387 */ /* 0x0003e80000100a00 */
[----:B------:R1:W-:Y:S04]  /*15d40*/  LDGSTS.E [R22+0x70008], desc[UR8][R10.64], !P5 ;  /* 0x700080000a167fae */ /* 0x0003e8000e921848 */
[----:B------:R1:W-:Y:S04]  /*15d50*/  STL.64 [R1+0x8b8], R4 ;  /* 0x0008b80401007387 */ /* 0x0003e80000100a00 */
[----:B------:R1:W-:Y:S04]  /*15d60*/  LDGSTS.E [R22+0x74008], desc[UR8][R8.64], !P5 ;  /* 0x7400800008167fae */ /* 0x0003e8000e921848 */
[----:B------:R1:W-:Y:S02]  /*15d70*/  STL.64 [R1+0x8a8], R2 ;  /* 0x0008a80201007387 */ /* 0x0003e40000100a00 */
[C---:B-1----:R-:W-:Y:S01]  /*15d80*/  IMAD.WIDE R10, R229.reuse, 0x4, R156 ;  /* 0x00000004e50a7825 */ /* 0x042fe200078e029c */
[----:B------:R-:W-:Y:S01]  /*15d90*/  ISETP.GE.U32.AND P3, PT, R24, 0x7ffffef4, PT ;  /* 0x7ffffef41800780c */ /* 0x000fe20003f66070 */
[----:B------:R-:W1:Y:S01]  /*15da0*/  LDC R156, c[0x0][0x230] ;  /* 0x00008c00ff9c7b82 */ /* 0x000e620000000800 */
[----:B------:R-:W-:Y:S04]  /*15db0*/  LDGSTS.E [R22+0x78008], desc[UR8][R4.64], !P5 ;  /* 0x7800800004167fae */ /* 0x000fe8000e921848 */
[----:B------:R-:W2:Y:S01]  /*15dc0*/  LDL.LU.64 R34, [R1+0x2f0] ;  /* 0x0002f00001227983 */ /* 0x000ea20000300a00 */
[----:B------:R-:W-:-:S03]  /*15dd0*/  IMAD.WIDE R8, R229, 0x4, R158 ;  /* 0x00000004e5087825 */ /* 0x000fc600078e029e */
[----:B------:R1:W-:Y:S04]  /*15de0*/  LDGSTS.E [R22+0x7c008], desc[UR8][R2.64], !P5 ;  /* 0x7c00800002167fae */ /* 0x0003e8000e921848 */
[----:B------:R-:W2:Y:S04]  /*15df0*/  LDL.LU.64 R30, [R1+0x2e8] ;  /* 0x0002e800011e7983 */ /* 0x000ea80000300a00 */
[----:B------:R-:W2:Y:S01]  /*15e00*/  LDL.LU.64 R4, [R1+0x2e0] ;  /* 0x0002e00001047983 */ /* 0x000ea20000300a00 */
[----:B-1----:R-:W-:-:S03]  /*15e10*/  IMAD.WIDE R2, R229, 0x4, R160 ;  /* 0x00000004e5027825 */ /* 0x002fc600078e02a0 */
[----:B------:R-:W2:Y:S04]  /*15e20*/  LDL.LU.64 R62, [R1+0x2d8] ;  /* 0x0002d800013e7983 */ /* 0x000ea80000300a00 */
[----:B------:R-:W-:Y:S04]  /*15e30*/  STL.64 [R1+0x898], R14 ;  /* 0x0008980e01007387 */ /* 0x000fe80000100a00 */
[----:B------:R-:W-:Y:S04]  /*15e40*/  STL.64 [R1+0x888], R10 ;  /* 0x0008880a01007387 */ /* 0x000fe80000100a00 */
[----:B------:R-:W-:Y:S04]  /*15e50*/  LDGSTS.E [R22+0x7000c], desc[UR8][R14.64], !P1 ;  /* 0x7000c0000e167fae */ /* 0x000fe8000c921848 */
[----:B------:R1:W-:Y:S04]  /*15e60*/  STL.64 [R1+0x878], R8 ;  /* 0x0008780801007387 */ /* 0x0003e80000100a00 */
[----:B------:R-:W-:Y:S04]  /*15e70*/  LDGSTS.E [R22+0x7400c], desc[UR8][R10.64], !P1 ;  /* 0x7400c0000a167fae */ /* 0x000fe8000c921848 */
[----:B------:R2:W-:Y:S04]  /*15e80*/  STL.64 [R1+0x868], R2 ;  /* 0x0008680201007387 */ /* 0x0005e80000100a00 */
[----:B------:R-:W-:Y:S01]  /*15e90*/  LDGSTS.E [R22+0x7800c], desc[UR8][R8.64], !P1 ;  /* 0x7800c00008167fae */ /* 0x000fe2000c921848 */
[----:B------:R-:W-:-:S02]  /*15ea0*/  VIADD R24, R26, 0xffffff72 ;  /* 0xffffff721a187836 */ /* 0x000fc40000000000 */
[----:B------:R-:W2:Y:S01]  /*15eb0*/  LDC R26, c[0x0][0x230] ;  /* 0x00008c00ff1a7b82 */ /* 0x000ea20000000800 */
[----:B------:R2:W-:Y:S04]  /*15ec0*/  LDGSTS.E [R22+0x7c00c], desc[UR8][R2.64], !P1 ;  /* 0x7c00c00002167fae */ /* 0x0005e8000c921848 */
[----:B-1----:R-:W2:Y:S04]  /*15ed0*/  LDL.LU.64 R8, [R1+0x2d0] ;  /* 0x0002d00001087983 */ /* 0x002ea80000300a00 */
[----:B------:R-:W2:Y:S04]  /*15ee0*/  LDL.LU.64 R10, [R1+0x2c8] ;  /* 0x0002c800010a7983 */ /* 0x000ea80000300a00 */
[----:B------:R-:W2:Y:S01]  /*15ef0*/  LDL.LU.64 R14, [R1+0x2c0] ;  /* 0x0002c000010e7983 */ /* 0x000ea20000300a00 */
[----:B------:R-:W-:-:S03]  /*15f00*/  ISETP.GE.U32.AND P2, PT, R24, 0x7ffffef3, PT ;  /* 0x7ffffef31800780c */ /* 0x000fc60003f46070 */
[----:B------:R-:W-:Y:S01]  /*15f10*/  STL.64 [R1+0x2000], R22 ;  /* 0x0020001601007387 */ /* 0x000fe20000100a00 */
[----:B---3--:R-:W-:-:S04]  /*15f20*/  IMAD.WIDE R28, R229, 0x4, R32 ;  /* 0x00000004e51c7825 */ /* 0x008fc800078e0220 */
[C---:B----4-:R-:W-:Y:S01]  /*15f30*/  IMAD.WIDE R16, R229.reuse, 0x4, R16 ;  /* 0x00000004e5107825 */ /* 0x050fe200078e0210 */
[----:B------:R-:W-:Y:S03]  /*15f40*/  STL.64 [R1+0x858], R28 ;  /* 0x0008581c01007387 */ /* 0x000fe60000100a00 */
[C---:B--2---:R-:W-:Y:S01]  /*15f50*/  IMAD.WIDE R12, R229.reuse, 0x4, R12 ;  /* 0x00000004e50c7825 */ /* 0x044fe200078e020c */
[----:B------:R1:W-:Y:S03]  /*15f60*/  STL.64 [R1+0x848], R16 ;  /* 0x0008481001007387 */ /* 0x0003e60000100a00 */
[C---:B------:R-:W-:Y:S01]  /*15f70*/  IMAD.WIDE R2, R229.reuse, 0x4, R48 ;  /* 0x00000004e5027825 */ /* 0x040fe200078e0230 */
[----:B------:R2:W-:Y:S04]  /*15f80*/  LDGSTS.E [R21+0x40000], desc[UR8][R28.64], !P3 ;  /* 0x400000001c157fae */ /* 0x0005e8000d921848 */
[----:B------:R3:W-:Y:S04]  /*15f90*/  STL.64 [R1+0x838], R12 ;  /* 0x0008380c01007387 */ /* 0x0007e80000100a00 */
[----:B------:R-:W4:Y:S04]  /*15fa0*/  LDL.LU.64 R32, [R1+0x2b8] ;  /* 0x0002b80001207983 */ /* 0x000f280000300a00 */
[----:B------:R3:W-:Y:S04]  /*15fb0*/  STL.64 [R1+0x828], R2 ;  /* 0x0008280201007387 */ /* 0x0007e80000100a00 */
[----:B------:R-:W-:Y:S04]  /*15fc0*/  LDGSTS.E [R21+0x44000], desc[UR8][R16.64], !P3 ;  /* 0x4400000010157fae */ /* 0x000fe8000d921848 */
[----:B------:R-:W4:Y:S04]  /*15fd0*/  LDL.LU.64 R48, [R1+0x2b0] ;  /* 0x0002b00001307983 */ /* 0x000f280000300a00 */
[----:B------:R-:W-:Y:S04]  /*15fe0*/  LDGSTS.E [R21+0x48000], desc[UR8][R12.64], !P3 ;  /* 0x480000000c157fae */ /* 0x000fe8000d921848 */
[----:B-1----:R-:W4:Y:S01]  /*15ff0*/  LDL.LU.64 R16, [R1+0x2a8] ;  /* 0x0002a80001107983 */ /* 0x002f220000300a00 */
[----:B--2---:R-:W-:-:S03]  /*16000*/  IMAD.WIDE R28, R229, 0x4, R34 ;  /* 0x00000004e51c7825 */ /* 0x004fc600078e0222 */
[----:B------:R1:W-:Y:S04]  /*16010*/  LDGSTS.E [R21+0x4c000], desc[UR8][R2.64], !P3 ;  /* 0x4c00000002157fae */ /* 0x0003e8000d921848 */
[----:B---3--:R-:W2:Y:S01]  /*16020*/  LDL.LU.64 R12, [R1+0x2a0] ;  /* 0x0002a000010c7983 */ /* 0x008ea20000300a00 */
[----:B------:R-:W-:-:S03]  /*16030*/  IMAD.WIDE R22, R229, 0x4, R30 ;  /* 0x00000004e5167825 */ /* 0x000fc600078e021e */
[----:B------:R-:W-:Y:S01]  /*16040*/  STL.64 [R1+0x818], R28 ;  /* 0x0008181c01007387 */ /* 0x000fe20000100a00 */
[----:B------:R-:W-:-:S03]  /*16050*/  IMAD.WIDE R4, R229, 0x4, R4 ;  /* 0x00000004e5047825 */ /* 0x000fc600078e0204 */
[----:B------:R-:W-:Y:S01]  /*16060*/  STL.64 [R1+0x808], R22 ;  /* 0x0008081601007387 */ /* 0x000fe20000100a00 */
[----:B-1----:R-:W-:-:S03]  /*16070*/  IMAD.WIDE R2, R229, 0x4, R62 ;  /* 0x00000004e5027825 */ /* 0x002fc600078e023e */
[----:B------:R1:W-:Y:S04]  /*16080*/  STL.64 [R1+0x7f8], R4 ;  /* 0x0007f80401007387 */ /* 0x0003e80000100a00 */
[----:B------:R3:W-:Y:S04]  /*16090*/  LDGSTS.E [R21+0x40004], desc[UR8][R28.64], !P2 ;  /* 0x400040001c157fae */ /* 0x0007e8000d121848 */
[----:B------:R-:W2:Y:S04]  /*160a0*/  LDL.LU.64 R62, [R1+0x298] ;  /* 0x00029800013e7983 */ /* 0x000ea80000300a00 */
[----:B------:R3:W-:Y:S04]  /*160b0*/  LDGSTS.E [R21+0x44004], desc[UR8][R22.64], !P2 ;  /* 0x4400400016157fae */ /* 0x0007e8000d121848 */
[----:B------:R-:W-:Y:S04]  /*160c0*/  STL.64 [R1+0x7e8], R2 ;  /* 0x0007e80201007387 */ /* 0x000fe80000100a00 */
[----:B------:R-:W-:Y:S01]  /*160d0*/  LDGSTS.E [R21+0x48004], desc[UR8][R4.64], !P2 ;  /* 0x4800400004157fae */ /* 0x000fe2000d121848 */
[----:B------:R-:W-:-:S02]  /*160e0*/  VIADD R24, R25, 0xffffff71 ;  /* 0xffffff7119187836 */ /* 0x000fc40000000000 */
[----:B------:R-:W2:Y:S01]  /*160f0*/  LDC R25, c[0x0][0x230] ;  /* 0x00008c00ff197b82 */ /* 0x000ea20000000800 */
[----:B------:R-:W-:Y:S04]  /*16100*/  LDGSTS.E [R21+0x4c004], desc[UR8][R2.64], !P2 ;  /* 0x4c00400002157fae */ /* 0x000fe8000d121848 */
[----:B-1----:R-:W2:Y:S01]  /*16110*/  LDL.LU.64 R4, [R1+0x110] ;  /* 0x0001100001047983 */ /* 0x002ea20000300a00 */
[----:B------:R-:W-:-:S04]  /*16120*/  IMAD.WIDE R30, R229, 0x4, R8 ;  /* 0x00000004e51e7825 */ /* 0x000fc800078e0208 */
[C---:B---3--:R-:W-:Y:S01]  /*16130*/  IMAD.WIDE R28, R229.reuse, 0x4, R10 ;  /* 0x00000004e51c7825 */ /* 0x048fe200078e020a */
[----:B------:R-:W-:Y:S03]  /*16140*/  STL.64 [R1+0x7d8], R30 ;  /* 0x0007d81e01007387 */ /* 0x000fe60000100a00 */
[----:B------:R-:W-:Y:S01]  /*16150*/  IMAD.WIDE R22, R229, 0x4, R14 ;  /* 0x00000004e5167825 */ /* 0x000fe200078e020e */
[----:B------:R-:W3:Y:S04]  /*16160*/  LDL.LU.64 R8, [R1+0x108] ;  /* 0x0001080001087983 */ /* 0x000ee80000300a00 */
[----:B------:R1:W-:Y:S04]  /*16170*/  STL.64 [R1+0x7c8], R28 ;  /* 0x0007c81c01007387 */ /* 0x0003e80000100a00 */
[----:B------:R-:W3:Y:S04]  /*16180*/  LDL.LU.64 R10, [R1+0x100] ;  /* 0x00010000010a7983 */ /* 0x000ee80000300a00 */
[----:B------:R4:W-:Y:S04]  /*16190*/  STL.64 [R1+0x7b8], R22 ;  /* 0x0007b81601007387 */ /* 0x0009e80000100a00 */
[----:B------:R-:W3:Y:S01]  /*161a0*/  LDL.LU.64 R14, [R1+0xf8] ;  /* 0x0000f800010e7983 */ /* 0x000ee20000300a00 */
[----:B------:R-:W-:-:S02]  /*161b0*/  ISETP.GE.U32.AND P4, PT, R24, 0x7ffffef2, PT ;  /* 0x7ffffef21800780c */ /* 0x000fc40003f86070 */
[----:B------:R-:W-:Y:S02]  /*161c0*/  IADD3 R24, R27, -0x90, RZ ;  /* 0xffffff701b187810 */ /* 0x000fe40007ffe0ff */
[----:B------:R-:W3:Y:S02]  /*161d0*/  LDC R27, c[0x0][0x230] ;  /* 0x00008c00ff1b7b82 */ /* 0x000ee40000000800 */
[----:B------:R-:W-:Y:S01]  /*161e0*/  ISETP.GE.U32.AND P6, PT, R24, 0x7ffffef1, PT ;  /* 0x7ffffef11800780c */ /* 0x000fe20003fc6070 */
[----:B------:R-:W-:-:S06]  /*161f0*/  VIADD R24, R26, 0xffffff53 ;  /* 0xffffff531a187836 */ /* 0x000fcc0000000000 */
[----:B------:R-:W-:Y:S01]  /*16200*/  LDGSTS.E [R21+0x40008], desc[UR8][R30.64], !P4 ;  /* 0x400080001e157fae */ /* 0x000fe2000e121848 */
[----:B------:R-:W3:Y:S03]  /*16210*/  LDC R26, c[0x0][0x230] ;  /* 0x00008c00ff1a7b82 */ /* 0x000ee60000000800 */
[----:B------:R1:W-:Y:S04]  /*16220*/  LDGSTS.E [R21+0x44008], desc[UR8][R28.64], !P4 ;  /* 0x440080001c157fae */ /* 0x0003e8000e121848 */
[----:B------:R4:W-:Y:S01]  /*16230*/  LDGSTS.E [R21+0x48008], desc[UR8][R22.64], !P4 ;  /* 0x4800800016157fae */ /* 0x0009e2000e121848 */
[----:B------:R-:W-:Y:S01]  /*16240*/  ISETP.GE.U32.AND P5, PT, R24, 0x7ffffed4, PT ;  /* 0x7ffffed41800780c */ /* 0x000fe20003fa6070 */
[----:B-1----:R-:W1:Y:S08]  /*16250*/  LDC R28, c[0x0][0x230] ;  /* 0x00008c00ff1c7b82 */ /* 0x002e700000000800 */
[----:B------:R-:W1:Y:S01]  /*16260*/  LDC R29, c[0x0][0x230] ;  /* 0x00008c00ff1d7b82 */ /* 0x000e620000000800 */
[----:B----4-:R-:W-:-:S05]  /*16270*/  IMAD.WIDE R2, R229, 0x4, R32 ;  /* 0x00000004e5027825 */ /* 0x010fca00078e0220 */
[----:B------:R4:W-:Y:S04]  /*16280*/  STL.64 [R1+0x7a8], R2 ;  /* 0x0007a80201007387 */ /* 0x0009e80000100a00 */
[----:B------:R-:W3:Y:S01]  /*16290*/  LDL.LU.64 R32, [R1+0xf0] ;  /* 0x0000f00001207983 */ /* 0x000ee20000300a00 */
[----:B------:R-:W-:-:S03]  /*162a0*/  IMAD.WIDE R22, R229, 0x4, R48 ;  /* 0x00000004e5167825 */ /* 0x000fc600078e0230 */
[----:B------:R4:W-:Y:S04]  /*162b0*/  LDGSTS.E [R21+0x4c008], desc[UR8][R2.64], !P4 ;  /* 0x4c00800002157fae */ /* 0x0009e8000e121848 */
[----:B------:R-:W-:Y:S01]  /*162c0*/  STL.64 [R1+0x798], R22 ;  /* 0x0007981601007387 */ /* 0x000fe20000100a00 */
[----:B------:R-:W-:-:S03]  /*162d0*/  IMAD.WIDE R16, R229, 0x4, R16 ;  /* 0x00000004e5107825 */ /* 0x000fc600078e0210 */
[----:B------:R-:W3:Y:S04]  /*162e0*/  LDL.LU.64 R30, [R1+0xe8] ;  /* 0x0000e800011e7983 */ /* 0x000ee80000300a00 */
[----:B------:R1:W-:Y:S01]  /*162f0*/  STL.64 [R1+0x788], R16 ;  /* 0x0007881001007387 */ /* 0x0003e20000100a00 */
[----:B--2---:R-:W-:-:S03]  /*16300*/  IMAD.WIDE R12, R229, 0x4, R12 ;  /* 0x00000004e50c7825 */ /* 0x004fc600078e020c */
[----:B------:R-:W2:Y:S04]  /*16310*/  LDL.LU.64 R56, [R1+0xe0] ;  /* 0x0000e00001387983 */ /* 0x000ea80000300a00 */
[----:B------:R1:W-:Y:S04]  /*16320*/  STL.64 [R1+0x778], R12 ;  /* 0x0007780c01007387 */ /* 0x0003e80000100a00 */
[----:B------:R-:W2:Y:S04]  /*16330*/  LDL.LU.64 R34, [R1+0xd8] ;  /* 0x0000d80001227983 */ /* 0x000ea80000300a00 */
[----:B------:R3:W-:Y:S04]  /*16340*/  LDGSTS.E [R21+0x4000c], desc[UR8][R22.64], !P6 ;  /* 0x4000c00016157fae */ /* 0x0007e8000f121848 */
[----:B------:R-:W-:Y:S01]  /*16350*/  LDGSTS.E [R21+0x4400c], desc[UR8][R16.64], !P6 ;  /* 0x4400c00010157fae */ /* 0x000fe2000f121848 */
[----:B----4-:R-:W-:-:S03]  /*16360*/  IMAD.WIDE R2, R229, 0x4, R62 ;  /* 0x00000004e5027825 */ /* 0x010fc600078e023e */
[----:B------:R-:W-:Y:S04]  /*16370*/  LDGSTS.E [R21+0x4800c], desc[UR8][R12.64], !P6 ;  /* 0x4800c0000c157fae */ /* 0x000fe8000f121848 */
[----:B------:R4:W-:Y:S04]  /*16380*/  STL.64 [R1+0x768], R2 ;  /* 0x0007680201007387 */ /* 0x0009e80000100a00 */
[----:B------:R-:W2:Y:S04]  /*16390*/  LDL.LU.64 R48, [R1+0xd0] ;  /* 0x0000d00001307983 */ /* 0x000ea80000300a00 */
[----:B-1----:R-:W2:Y:S04]  /*163a0*/  LDL.LU.64 R16, [R1+0xc8] ;  /* 0x0000c80001107983 */ /* 0x002ea80000300a00 */
[----:B------:R4:W-:Y:S04]  /*163b0*/  LDGSTS.E [R21+0x4c00c], desc[UR8][R2.64], !P6 ;  /* 0x4c00c00002157fae */ /* 0x0009e8000f121848 */
[----:B------:R-:W2:Y:S01]  /*163c0*/  LDL.LU.64 R12, [R1+0xc0] ;  /* 0x0000c000010c7983 */ /* 0x000ea20000300a00 */
[----:B------:R-:W-:-:S03]  /*163d0*/  IMAD.WIDE R4, R229, 0x4, R4 ;  /* 0x00000004e5047825 */ /* 0x000fc600078e0204 */
[----:B------:R-:W2:Y:S04]  /*163e0*/  LDL.LU.64 R62, [R1+0xb8] ;  /* 0x0000b800013e7983 */ /* 0x000ea80000300a00 */
[----:B------:R1:W-:Y:S04]  /*163f0*/  STL.64 [R1+0x758], R4 ;  /* 0x0007580401007387 */ /* 0x0003e80000100a00 */
[----:B------:R-:W-:Y:S01]  /*16400*/  LDGSTS.E [R21+0x50000], desc[UR8][R4.64], !P5 ;  /* 0x5000000004157fae */ /* 0x000fe2000e921848 */
[----:B---3--:R-:W-:-:S04]  /*16410*/  IMAD.WIDE R36, R229, 0x4, R8 ;  /* 0x00000004e5247825 */ /* 0x008fc800078e0208 */
[C---:B------:R-:W-:Y:S01]  /*16420*/  IMAD.WIDE R22, R229.reuse, 0x4, R10 ;  /* 0x00000004e5167825 */ /* 0x040fe200078e020a */
[----:B------:R-:W-:Y:S04]  /*16430*/  STL.64 [R1+0x748], R36 ;  /* 0x0007482401007387 */ /* 0x000fe80000100a00 */
[----:B------:R2:W-:Y:S01]  /*16440*/  STL.64 [R1+0x738], R22 ;  /* 0x0007381601007387 */ /* 0x0005e20000100a00 */
[----:B----4-:R-:W-:-:S03]  /*16450*/  IMAD.WIDE R2, R229, 0x4, R14 ;  /* 0x00000004e5027825 */ /* 0x010fc600078e020e */
[----:B------:R-:W3:Y:S04]  /*16460*/  LDL.LU.64 R10, [R1+0xb0] ;  /* 0x0000b000010a7983 */ /* 0x000ee80000300a00 */
[----:B------:R4:W-:Y:S04]  /*16470*/  STL.64 [R1+0x728], R2 ;  /* 0x0007280201007387 */ /* 0x0009e80000100a00 */
[----:B------:R-:W3:Y:S04]  /*16480*/  LDL.LU.64 R8, [R1+0xa8] ;  /* 0x0000a80001087983 */ /* 0x000ee80000300a00 */
[----:B-1----:R-:W3:Y:S04]  /*16490*/  LDL.LU.64 R4, [R1+0xa0] ;  /* 0x0000a00001047983 */ /* 0x002ee80000300a00 */
[----:B------:R-:W3:Y:S01]  /*164a0*/  LDL.LU.64 R14, [R1+0x98] ;  /* 0x00009800010e7983 */ /* 0x000ee20000300a00 */
[----:B------:R-:W-:-:S02]  /*164b0*/  VIADD R24, R25, 0xffffff52 ;  /* 0xffffff5219187836 */ /* 0x000fc40000000000 */
[----:B------:R-:W1:Y:S01]  /*164c0*/  LDC R25, c[0x0][0x230] ;  /* 0x00008c00ff197b82 */ /* 0x000e620000000800 */
[----:B------:R-:W-:Y:S02]  /*164d0*/  LDGSTS.E [R21+0x54000], desc[UR8][R36.64], !P5 ;  /* 0x5400000024157fae */ /* 0x000fe4000e921848 */
[----:B------:R-:W-:Y:S02]  /*164e0*/  ISETP.GE.U32.AND P1, PT, R24, 0x7ffffed3, PT ;  /* 0x7ffffed31800780c */ /* 0x000fe40003f26070 */
[----:B------:R-:W-:Y:S01]  /*164f0*/  IADD3 R24, R27, -0xaf, RZ ;  /* 0xffffff511b187810 */ /* 0x000fe20007ffe0ff */
[----:B------:R2:W-:Y:S02]  /*16500*/  LDGSTS.E [R21+0x58000], desc[UR8][R22.64], !P5 ;  /* 0x5800000016157fae */ /* 0x0005e4000e921848 */
[----:B------:R-:W4:Y:S01]  /*16510*/  LDC R27, c[0x0][0x230] ;  /* 0x00008c00ff1b7b82 */ /* 0x000f220000000800 */
[----:B------:R-:W-:Y:S01]  /*16520*/  ISETP.GE.U32.AND P3, PT, R24, 0x7ffffed2, PT ;  /* 0x7ffffed21800780c */ /* 0x000fe20003f66070 */
[----:B------:R-:W-:Y:S01]  /*16530*/  VIADD R24, R26, 0xffffff50 ;  /* 0xffffff501a187836 */ /* 0x000fe20000000000 */
[----:B------:R2:W-:Y:S05]  /*16540*/  LDGSTS.E [R21+0x5c000], desc[UR8][R2.64], !P5 ;  /* 0x5c00000002157fae */ /* 0x0005ea000e921848 */
[----:B------:R-:W4:Y:S01]  /*16550*/  LDC R26, c[0x0][0x230] ;  /* 0x00008c00ff1a7b82 */ /* 0x000f220000000800 */
[----:B------:R-:W-:Y:S01]  /*16560*/  ISETP.GE.U32.AND P2, PT, R24, 0x7ffffed1, PT ;  /* 0x7ffffed11800780c */ /* 0x000fe20003f46070 */
[----:B-1----:R-:W-:-:S06]  /*16570*/  VIADD R24, R25, 0xffffff33 ;  /* 0xffffff3319187836 */ /* 0x002fcc0000000000 */
[----:B------:R-:W1:Y:S01]  /*16580*/  LDC R25, c[0x0][0x230] ;  /* 0x00008c00ff197b82 */ /* 0x000e620000000800 */
[----:B------:R-:W-:Y:S02]  /*16590*/  ISETP.GE.U32.AND P4, PT, R24, 0x7ffffeb4, PT ;  /* 0x7ffffeb41800780c */ /* 0x000fe40003f86070 */
[----:B----4-:R-:W-:-:S05]  /*165a0*/  IADD3 R24, R27, -0xce, RZ ;  /* 0xffffff321b187810 */ /* 0x010fca0007ffe0ff */
[----:B------:R-:W4:Y:S01]  /*165b0*/  LDC R27, c[0x0][0x230] ;  /* 0x00008c00ff1b7b82 */ /* 0x000f220000000800 */
[----:B------:R-:W-:Y:S01]  /*165c0*/  ISETP.GE.U32.AND P6, PT, R24, 0x7ffffeb3, PT ;  /* 0x7ffffeb31800780c */ /* 0x000fe20003fc6070 */
[----:B------:R-:W-:-:S06]  /*165d0*/  VIADD R24, R26, 0xffffff31 ;  /* 0xffffff311a187836 */ /* 0x000fcc0000000000 */
[----:B------:R-:W4:Y:S01]  /*165e0*/  LDC R26, c[0x0][0x230] ;  /* 0x00008c00ff1a7b82 */ /* 0x000f220000000800 */
[----:B------:R-:W-:Y:S01]  /*165f0*/  ISETP.GE.U32.AND P5, PT, R24, 0x7ffffeb2, PT ;  /* 0x7ffffeb21800780c */ /* 0x000fe20003fa6070 */
[----:B-1----:R-:W-:-:S06]  /*16600*/  VIADD R24, R25, 0xffffff30 ;  /* 0xffffff3019187836 */ /* 0x002fcc0000000000 */
[----:B------:R-:W1:Y:S01]  /*16610*/  LDC R25, c[0x0][0x230] ;  /* 0x00008c00ff197b82 */ /* 0x000e620000000800 */
[----:B------:R-:W-:-:S05]  /*16620*/  IMAD.WIDE R32, R229, 0x4, R32 ;  /* 0x00000004e5207825 */ /* 0x000fca00078e0220 */
[----:B------:R-:W-:Y:S04]  /*16630*/  STL.64 [R1+0x718], R32 ;  /* 0x0007182001007387 */ /* 0x000fe80000100a00 */
[----:B------:R-:W-:Y:S01]  /*16640*/  LDGSTS.E [R21+0x50004], desc[UR8][R32.64], !P1 ;  /* 0x5000400020157fae */ /* 0x000fe2000c921848 */
[----:B------:R-:W-:-:S04]  /*16650*/  IMAD.WIDE R30, R229, 0x4, R30 ;  /* 0x00000004e51e7825 */ /* 0x000fc800078e021e */
[C---:B--2---:R-:W-:Y:S01]  /*16660*/  IMAD.WIDE R22, R229.reuse, 0x4, R56 ;  /* 0x00000004e5167825 */ /* 0x044fe200078e0238 */
        /* <DEDUP_REMOVED lines=13> */
[----:B----4-:R-:W-:-:S03]  /*16740*/  IMAD.WIDE R2, R229, 0x4, R62 ;  /* 0x00000004e5027825 */ /* 0x010fc600078e023e */
[----:B------:R-:W-:Y:S04]  /*16750*/  LDGSTS.E [R21+0x54008], desc[UR8][R16.64], !P3 ;  /* 0x5400800010157fae */ /* 0x000fe8000d921848 */
[----:B------:R-:W-:Y:S04]  /*16760*/  STL.64 [R1+0x6b8], R12 ;  /* 0x0006b80c01007387 */ /* 0x000fe80000100a00 */
[----:B------:R-:W-:Y:S04]  /*16770*/  LDGSTS.E [R21+0x58008], desc[UR8][R12.64], !P3 ;  /* 0x580080000c157fae */ /* 0x000fe8000d921848 */
[----:B------:R2:W-:Y:S04]  /*16780*/  STL.64 [R1+0x6a8], R2 ;  /* 0x0006a80201007387 */ /* 0x0005e80000100a00 */
[----:B------:R2:W-:Y:S01]  /*16790*/  LDGSTS.E [R21+0x5c008], desc[UR8][R2.64], !P3 ;  /* 0x5c00800002157fae */ /* 0x0005e2000d921848 */
[----:B---3--:R-:W-:-:S04]  /*167a0*/  IMAD.WIDE R10, R229, 0x4, R10 ;  /* 0x00000004e50a7825 */ /* 0x008fc800078e020a */
        /* <DEDUP_REMOVED lines=17> */
[----:B------:R-:W-:Y:S01]  /*168c0*/  IADD3 R24, R28, -0xed, RZ ;  /* 0xffffff131c187810 */ /* 0x000fe20007ffe0ff */
[----:B------:R-:W1:Y:S02]  /*168d0*/  LDC R167, c[0x0][0x230] ;  /* 0x00008c00ffa77b82 */ /* 0x000e640000000800 */
[----:B------:R3:W-:Y:S01]  /*168e0*/  LDGSTS.E [R21+0x60000], desc[UR8][R10.64], !P4 ;  /* 0x600000000a157fae */ /* 0x0007e2000e121848 */
[----:B--2---:R-:W-:-:S03]  /*168f0*/  IMAD.WIDE R2, R229, 0x4, R168 ;  /* 0x00000004e5027825 */ /* 0x004fc600078e02a8 */
[----:B------:R2:W-:Y:S01]  /*16900*/  STL.64 [R1+0x648], R8 ;  /* 0x0006480801007387 */ /* 0x0005e20000100a00 */
[----:B------:R-:W-:Y:S01]  /*16910*/  ISETP.GE.U32.AND P3, PT, R24, 0x7ffffe94, PT ;  /* 0x7ffffe941800780c */ /* 0x000fe20003f66070 */
[----:B------:R-:W1:Y:S02]  /*16920*/  LDC R28, c[0x0][0x230] ;  /* 0x00008c00ff1c7b82 */ /* 0x000e640000000800 */
[----:B------:R2:W-:Y:S01]  /*16930*/  LDGSTS.E [R21+0x64000], desc[UR8][R8.64], !P4 ;  /* 0x6400000008157fae */ /* 0x0005e2000e121848 */
[----:B---3--:R-:W-:-:S03]  /*16940*/  IMAD.WIDE R10, R229, 0x4, R170 ;  /* 0x00000004e50a7825 */ /* 0x008fc600078e02aa */
[----:B------:R3:W-:Y:S01]  /*16950*/  STL.64 [R1+0x638], R4 ;  /* 0x0006380401007387 */ /* 0x0007e20000100a00 */
[----:B------:R-:W-:-:S03]  /*16960*/  IMAD.WIDE R14, R229, 0x4, R210 ;  /* 0x00000004e50e7825 */ /* 0x000fc600078e02d2 */
[----:B------:R3:W-:Y:S01]  /*16970*/  LDGSTS.E [R21+0x68000], desc[UR8][R4.64], !P4 ;  /* 0x6800000004157fae */ /* 0x0007e2000e121848 */
[----:B------:R-:W-:-:S03]  /*16980*/  IMAD.WIDE R12, R229, 0x4, R212 ;  /* 0x00000004e50c7825 */ /* 0x000fc600078e02d4 */
[----:B------:R4:W-:Y:S01]  /*16990*/  STL.64 [R1+0x628], R2 ;  /* 0x0006280201007387 */ /* 0x0009e20000100a00 */
[----:B------:R-:W-:-:S03]  /*169a0*/  IMAD.WIDE R22, R229, 0x4, R218 ;  /* 0x00000004e5167825 */ /* 0x000fc600078e02da */
[----:B------:R4:W-:Y:S01]  /*169b0*/  LDGSTS.E [R21+0x6c000], desc[UR8][R2.64], !P4 ;  /* 0x6c00000002157fae */ /* 0x0009e2000e121848 */
[----:B------:R-:W-:-:S04]  /*169c0*/  IMAD.WIDE R16, R229, 0x4, R220 ;  /* 0x00000004e5107825 */ /* 0x000fc800078e02dc */
[----:B------:R-:W-:Y:S02]  /*169d0*/  VIADD R92, R92, 0xffffff47 ;  /* 0xffffff475c5c7836 */ /* 0x000fe40000000000 */
[----:B------:R-:W-:Y:S01]  /*169e0*/  VIADD R100, R100, 0xffffff46 ;  /* 0xffffff4664647836 */ /* 0x000fe20000000000 */
[----:B------:R-:W-:Y:S01]  /*169f0*/  IADD3 R116, R116, -0xfc, RZ ;  /* 0xffffff0474747810 */ /* 0x000fe20007ffe0ff */
[C---:B--2---:R-:W-:Y:S01]  /*16a00*/  IMAD.WIDE R8, R229.reuse, 0x4, R172 ;  /* 0x00000004e5087825 */ /* 0x044fe200078e02ac */
[----:B------:R2:W-:Y:S03]  /*16a10*/  STL.64 [R1+0x618], R10 ;  /* 0x0006180a01007387 */ /* 0x0005e60000100a00 */
[----:B------:R-:W-:Y:S01]  /*16a20*/  VIADD R124, R124, 0xffffff63 ;  /* 0xffffff637c7c7836 */ /* 0x000fe20000000000 */
[----:B------:R2:W-:Y:S01]  /*16a30*/  LDGSTS.E [R21+0x60004], desc[UR8][R10.64], !P6 ;  /* 0x600040000a157fae */ /* 0x0005e2000f121848 */
[----:B---3--:R-:W-:-:S04]  /*16a40*/  IMAD.WIDE R4, R229, 0x4, R174 ;  /* 0x00000004e5047825 */ /* 0x008fc800078e02ae */
[----:B------:R-:W-:Y:S01]  /*16a50*/  VIADD R132, R132, 0xffffff62 ;  /* 0xffffff6284847836 */ /* 0x000fe20000000000 */
[----:B------:R-:W-:Y:S01]  /*16a60*/  IADD3 R140, R140, -0x9f, RZ ;  /* 0xffffff618c8c7810 */ /* 0x000fe20007ffe0ff */
[C---:B----4-:R-:W-:Y:S01]  /*16a70*/  IMAD.WIDE R2, R229.reuse, 0x4, R176 ;  /* 0x00000004e5027825 */ /* 0x050fe200078e02b0 */
[----:B------:R3:W-:Y:S03]  /*16a80*/  STL.64 [R1+0x608], R8 ;  /* 0x0006080801007387 */ /* 0x0007e60000100a00 */
[----:B------:R-:W-:Y:S01]  /*16a90*/  VIADD R148, R148, 0xffffff60 ;  /* 0xffffff6094947836 */ /* 0x000fe20000000000 */
[----:B------:R3:W-:Y:S01]  /*16aa0*/  LDGSTS.E [R21+0x64004], desc[UR8][R8.64], !P6 ;  /* 0x6400400008157fae */ /* 0x0007e2000f121848 */
[----:B--2---:R-:W-:-:S04]  /*16ab0*/  IMAD.WIDE R10, R229, 0x4, R178 ;  /* 0x00000004e50a7825 */ /* 0x004fc800078e02b2 */
[----:B------:R-:W-:Y:S01]  /*16ac0*/  VIADD R156, R156, 0xffffff43 ;  /* 0xffffff439c9c7836 */ /* 0x000fe20000000000 */
[----:B------:R2:W-:Y:S01]  /*16ad0*/  STL.64 [R1+0x5f8], R4 ;  /* 0x0005f80401007387 */ /* 0x0005e20000100a00 */
[----:B------:R-:W-:Y:S01]  /*16ae0*/  IADD3 R164, R164, -0xbe, RZ ;  /* 0xffffff42a4a47810 */ /* 0x000fe20007ffe0ff */
[----:B------:R-:W4:Y:S02]  /*16af0*/  LDC R166, c[0x0][0x230] ;  /* 0x00008c00ffa67b82 */ /* 0x000f240000000800 */
[----:B------:R2:W-:Y:S01]  /*16b00*/  LDGSTS.E [R21+0x68004], desc[UR8][R4.64], !P6 ;  /* 0x6800400004157fae */ /* 0x0005e2000f121848 */
[----:B---3--:R-:W-:-:S03]  /*16b10*/  IMAD.WIDE R8, R229, 0x4, R180 ;  /* 0x00000004e5087825 */ /* 0x008fc600078e02b4 */
[----:B------:R3:W-:Y:S01]  /*16b20*/  STL.64 [R1+0x5e8], R2 ;  /* 0x0005e80201007387 */ /* 0x0007e20000100a00 */
[----:B------:R-:W-:Y:S01]  /*16b30*/  VIADD R24, R27, 0xffffff12 ;  /* 0xffffff121b187836 */ /* 0x000fe20000000000 */
[----:B------:R-:W4:Y:S02]  /*16b40*/  LDC R165, c[0x0][0x230] ;  /* 0x00008c00ffa57b82 */ /* 0x000f240000000800 */
[----:B------:R3:W-:Y:S01]  /*16b50*/  LDGSTS.E [R21+0x6c004], desc[UR8][R2.64], !P6 ;  /* 0x6c00400002157fae */ /* 0x0007e2000f121848 */
[----:B--2---:R-:W-:-:S03]  /*16b60*/  IMAD.WIDE R4, R229, 0x4, R182 ;  /* 0x00000004e5047825 */ /* 0x004fc600078e02b6 */
[----:B------:R2:W-:Y:S02]  /*16b70*/  STL.64 [R1+0x5d8], R10 ;  /* 0x0005d80a01007387 */ /* 0x0005e40000100a00 */
[----:B------:R-:W4:Y:S02]  /*16b80*/  LDC R27, c[0x0][0x230] ;  /* 0x00008c00ff1b7b82 */ /* 0x000f240000000800 */
[----:B------:R2:W-:Y:S01]  /*16b90*/  LDGSTS.E [R21+0x60008], desc[UR8][R10.64], !P5 ;  /* 0x600080000a157fae */ /* 0x0005e2000e921848 */
[----:B---3--:R-:W-:-:S03]  /*16ba0*/  IMAD.WIDE R2, R229, 0x4, R184 ;  /* 0x00000004e5027825 */ /* 0x008fc600078e02b8 */
[----:B------:R3:W-:Y:S02]  /*16bb0*/  STL.64 [R1+0x5c8], R8 ;  /* 0x0005c80801007387 */ /* 0x0007e40000100a00 */
[----:B------:R-:W4:Y:S02]  /*16bc0*/  LDC R168, c[0x0][0x230] ;  /* 0x00008c00ffa87b82 */ /* 0x000f240000000800 */
[----:B------:R3:W-:Y:S01]  /*16bd0*/  LDGSTS.E [R21+0x64008], desc[UR8][R8.64], !P5 ;  /* 0x6400800008157fae */ /* 0x0007e2000e921848 */
[----:B--2---:R-:W-:-:S03]  /*16be0*/  IMAD.WIDE R10, R229, 0x4, R186 ;  /* 0x00000004e50a7825 */ /* 0x004fc600078e02ba */
[----:B------:R2:W-:Y:S02]  /*16bf0*/  STL.64 [R1+0x5b8], R4 ;  /* 0x0005b80401007387 */ /* 0x0005e40000100a00 */
[----:B------:R-:W4:Y:S02]  /*16c00*/  LDC R180, c[0x0][0x230] ;  /* 0x00008c00ffb47b82 */ /* 0x000f240000000800 */
        /* <DEDUP_REMOVED lines=32> */
[----:B------:R1:W-:Y:S01]  /*16e10*/  STL.64 [R1+0x508], R8 ;  /* 0x0005080801007387 */ /* 0x0003e20000100a00 */
[----:B---3--:R-:W-:-:S03]  /*16e20*/  IMAD.WIDE R2, R229, 0x4, R208 ;  /* 0x00000004e5027825 */ /* 0x008fc600078e02d0 */
[----:B------:R3:W-:Y:S04]  /*16e30*/  STL.64 [R1+0x4f8], R4 ;  /* 0x0004f80401007387 */ /* 0x0007e80000100a00 */
[----:B------:R-:W-:Y:S04]  /*16e40*/  LDGSTS.E [R21+0x70004], desc[UR8][R10.64], !P2 ;  /* 0x700040000a157fae */ /* 0x000fe8000d121848 */
[----:B------:R4:W-:Y:S01]  /*16e50*/  STL.64 [R1+0x4e8], R2 ;  /* 0x0004e80201007387 */ /* 0x0009e20000100a00 */
[----:B------:R-:W-:Y:S02]  /*16e60*/  VIADD R24, R26, 0xffffff11 ;  /* 0xffffff111a187836 */ /* 0x000fe40000000000 */
[----:B------:R-:W4:Y:S01]  /*16e70*/  LDC R26, c[0x0][0x230] ;  /* 0x00008c00ff1a7b82 */ /* 0x000f220000000800 */
[----:B------:R1:W-:Y:S04]  /*16e80*/  LDGSTS.E [R21+0x74004], desc[UR8][R8.64], !P2 ;  /* 0x7400400008157fae */ /* 0x0003e8000d121848 */
[----:B--2---:R-:W2:Y:S01]  /*16e90*/  LDL.LU.64 R10, [R1+0x478] ;  /* 0x00047800010a7983 */ /* 0x004ea20000300a00 */
[----:B------:R-:W-:-:S03]  /*16ea0*/  ISETP.GE.U32.AND P4, PT, R24, 0x7ffffe92, PT ;  /* 0x7ffffe921800780c */ /* 0x000fc60003f86070 */
[----:B------:R-:W-:Y:S04]  /*16eb0*/  LDGSTS.E [R21+0x78004], desc[UR8][R4.64], !P2 ;  /* 0x7800400004157fae */ /* 0x000fe8000d121848 */
[----:B------:R4:W-:Y:S01]  /*16ec0*/  LDGSTS.E [R21+0x7c004], desc[UR8][R2.64], !P2 ;  /* 0x7c00400002157fae */ /* 0x0009e2000d121848 */
[----:B-1----:R-:W-:-:S03]  /*16ed0*/  IMAD.WIDE R8, R229, 0x4, R214 ;  /* 0x00000004e5087825 */ /* 0x002fc600078e02d6 */
[----:B------:R-:W2:Y:S04]  /*16ee0*/  LDL.LU.64 R56, [R1+0x490] ;  /* 0x0004900001387983 */ /* 0x000ea80000300a00 */
[----:B---3--:R-:W3:Y:S01]  /*16ef0*/  LDL.LU.64 R4, [R1+0x4a0] ;  /* 0x0004a00001047983 */ /* 0x008ee20000300a00 */
[----:B----4-:R-:W-:-:S03]  /*16f00*/  IMAD.WIDE R2, R229, 0x4, R216 ;  /* 0x00000004e5027825 */ /* 0x010fc600078e02d8 */
[----:B------:R-:W4:Y:S01]  /*16f10*/  LDL.LU.64 R34, [R1+0x4b0] ;  /* 0x0004b00001227983 */ /* 0x000f220000300a00 */
[----:B------:R-:W-:Y:S02]  /*16f20*/  IADD3 R24, R25, -0xf0, RZ ;  /* 0xffffff1019187810 */ /* 0x000fe40007ffe0ff */
[----:B------:R-:W1:Y:S01]  /*16f30*/  LDC R25, c[0x0][0x230] ;  /* 0x00008c00ff197b82 */ /* 0x000e620000000800 */
[----:B------:R1:W-:Y:S04]  /*16f40*/  STL.64 [R1+0x4d8], R14 ;  /* 0x0004d80e01007387 */ /* 0x0003e80000100a00 */
[----:B------:R-:W-:Y:S04]  /*16f50*/  STL.64 [R1+0x4c8], R12 ;  /* 0x0004c80c01007387 */ /* 0x000fe80000100a00 */
[----:B------:R1:W-:Y:S01]  /*16f60*/  STL.64 [R1+0x4b8], R8 ;  /* 0x0004b80801007387 */ /* 0x0003e20000100a00 */
[----:B------:R-:W-:-:S03]  /*16f70*/  ISETP.GE.U32.AND P6, PT, R24, 0x7ffffe91, PT ;  /* 0x7ffffe911800780c */ /* 0x000fc60003fc6070 */
[----:B------:R1:W-:Y:S04]  /*16f80*/  STL.64 [R1+0x4a8], R2 ;  /* 0x0004a80201007387 */ /* 0x0003e80000100a00 */
[----:B------:R-:W4:Y:S04]  /*16f90*/  LDL.LU.64 R62, [R1+0x4c0] ;  /* 0x0004c000013e7983 */ /* 0x000f280000300a00 */
[----:B------:R-:W-:Y:S04]  /*16fa0*/  LDGSTS.E [R21+0x70008], desc[UR8][R14.64], !P4 ;  /* 0x700080000e157fae */ /* 0x000fe8000e121848 */
[----:B------:R-:W-:Y:S04]  /*16fb0*/  LDGSTS.E [R21+0x74008], desc[UR8][R12.64], !P4 ;  /* 0x740080000c157fae */ /* 0x000fe8000e121848 */
[----:B------:R-:W-:Y:S04]  /*16fc0*/  LDGSTS.E [R21+0x78008], desc[UR8][R8.64], !P4 ;  /* 0x7800800008157fae */ /* 0x000fe8000e121848 */
[----:B-1----:R-:W4:Y:S04]  /*16fd0*/  LDL.LU.64 R14, [R1+0x4d0] ;  /* 0x0004d000010e7983 */ /* 0x002f280000300a00 */
[----:B------:R1:W-:Y:S04]  /*16fe0*/  LDGSTS.E [R21+0x7c008], desc[UR8][R2.64], !P4 ;  /* 0x7c00800002157fae */ /* 0x0003e8000e121848 */
[----:B------:R-:W4:Y:S04]  /*16ff0*/  LDL.LU.64 R8, [R1+0x4e0] ;  /* 0x0004e00001087983 */ /* 0x000f280000300a00 */
[----:B------:R-:W4:Y:S01]  /*17000*/  LDL.LU.64 R12, [R1+0x4f0] ;  /* 0x0004f000010c7983 */ /* 0x000f220000300a00 */
[----:B-1----:R-:W-:-:S03]  /*17010*/  IMAD.WIDE R2, R229, 0x4, R222 ;  /* 0x00000004e5027825 */ /* 0x002fc600078e02de */
[----:B------:R-:W-:Y:S04]  /*17020*/  STL.64 [R1+0x498], R22 ;  /* 0x0004981601007387 */ /* 0x000fe80000100a00 */
[----:B------:R1:W-:Y:S04]  /*17030*/  STL.64 [R1+0x488], R16 ;  /* 0x0004881001007387 */ /* 0x0003e80000100a00 */
[----:B------:R4:W-:Y:S04]  /*17040*/  STL.64 [R1+0x480], R2 ;  /* 0x0004800201007387 */ /* 0x0009e80000100a00 */
[----:B------:R-:W4:Y:S04]  /*17050*/  LDL.LU.64 R30, [R1+0x500] ;  /* 0x00050000011e7983 */ /* 0x000f280000300a00 */
[----:B------:R1:W-:Y:S04]  /*17060*/  LDGSTS.E [R21+0x7000c], desc[UR8][R22.64], !P6 ;  /* 0x7000c00016157fae */ /* 0x0003e8000f121848 */
[----:B------:R-:W-:Y:S04]  /*17070*/  LDGSTS.E [R21+0x7400c], desc[UR8][R16.64], !P6 ;  /* 0x7400c00010157fae */ /* 0x000fe8000f121848 */
[----:B------:R-:W4:Y:S01]  /*17080*/  LDL.LU.64 R48, [R1+0x510] ;  /* 0x0005100001307983 */ /* 0x000f220000300a00 */
[----:B--2---:R-:W-:-:S03]  /*17090*/  IMAD.WIDE R32, R229, 0x4, R10 ;  /* 0x00000004e5207825 */ /* 0x004fc600078e020a */
[----:B-1----:R-:W2:Y:S04]  /*170a0*/  LDL.LU.64 R16, [R1+0x520] ;  /* 0x0005200001107983 */ /* 0x002ea80000300a00 */
[----:B------:R-:W-:Y:S04]  /*170b0*/  STL.64 [R1+0x478], R32 ;  /* 0x0004782001007387 */ /* 0x000fe80000100a00 */
[----:B------:R-:W2:Y:S01]  /*170c0*/  LDL.LU.64 R10, [R1+0x530] ;  /* 0x00053000010a7983 */ /* 0x000ea20000300a00 */
[----:B------:R-:W-:Y:S02]  /*170d0*/  VIADD R24, R27, 0xffffff6f ;  /* 0xffffff6f1b187836 */ /* 0x000fe40000000000 */
[----:B------:R-:W1:Y:S01]  /*170e0*/  LDC R27, c[0x0][0x230] ;  /* 0x00008c00ff1b7b82 */ /* 0x000e620000000800 */
[----:B------:R-:W-:Y:S01]  /*170f0*/  IMAD.WIDE R22, R229, 0x4, R56 ;  /* 0x00000004e5167825 */ /* 0x000fe200078e0238 */
[----:B------:R4:W-:Y:S01]  /*17100*/  LDGSTS.E [R21+0x7800c], desc[UR8][R2.64], !P6 ;  /* 0x7800c00002157fae */ /* 0x0009e2000f121848 */
[----:B------:R-:W-:-:S02]  /*17110*/  ISETP.GE.U32.AND P5, PT, R24, 0x7ffffef0, PT ;  /* 0x7ffffef01800780c */ /* 0x000fc40003fa6070 */
[----:B------:R-:W-:Y:S02]  /*17120*/  VIADD R24, R26, 0xffffff6e ;  /* 0xffffff6e1a187836 */ /* 0x000fe40000000000 */
[----:B---3--:R-:W-:Y:S01]  /*17130*/  IMAD.WIDE R4, R229, 0x4, R4 ;  /* 0x00000004e5047825 */ /* 0x008fe200078e0204 */
[----:B------:R3:W-:Y:S01]  /*17140*/  STL.64 [R1+0x470], R22 ;  /* 0x0004701601007387 */ /* 0x0007e20000100a00 */
[----:B------:R-:W2:Y:S01]  /*17150*/  LDC R26, c[0x0][0x230] ;  /* 0x00008c00ff1a7b82 */ /* 0x000ea20000000800 */
[----:B------:R-:W-:Y:S02]  /*17160*/  ISETP.GE.U32.AND P1, PT, R24, 0x7ffffeef, PT ;  /* 0x7ffffeef1800780c */ /* 0x000fe40003f26070 */
[----:B------:R-:W-:-:S04]  /*17170*/  IADD3 R24, R25, -0x93, RZ ;  /* 0xffffff6d19187810 */ /* 0x000fc80007ffe0ff */
[----:B------:R-:W-:Y:S01]  /*17180*/  ISETP.GE.U32.AND P3, PT, R24, 0x7ffffeee, PT ;  /* 0x7ffffeee1800780c */ /* 0x000fe20003f66070 */
[----:B------:R-:W-:Y:S02]  /*17190*/  VIADD R24, R28, 0xffffff6c ;  /* 0xffffff6c1c187836 */ /* 0x000fe40000000000 */
[----:B----4-:R-:W-:Y:S01]  /*171a0*/  IMAD.WIDE R2, R229, 0x4, R34 ;  /* 0x00000004e5027825 */ /* 0x010fe200078e0222 */
[----:B------:R4:W-:Y:S01]  /*171b0*/  STL.64 [R1+0x468], R4 ;  /* 0x0004680401007387 */ /* 0x0009e20000100a00 */
[----:B------:R-:W2:Y:S01]  /*171c0*/  LDC R28, c[0x0][0x230] ;  /* 0x00008c00ff1c7b82 */ /* 0x000ea20000000800 */
[----:B------:R-:W-:Y:S01]  /*171d0*/  ISETP.GE.U32.AND P2, PT, R24, 0x7ffffeed, PT ;  /* 0x7ffffeed1800780c */ /* 0x000fe20003f46070 */
[----:B-1----:R-:W-:-:S05]  /*171e0*/  VIADD R24, R27, 0xffffff4f ;  /* 0xffffff4f1b187836 */ /* 0x002fca0000000000 */
[----:B------:R-:W-:Y:S01]  /*171f0*/  ISETP.GE.U32.AND P4, PT, R24, 0x7ffffed0, PT ;  /* 0x7ffffed01800780c */ /* 0x000fe20003f86070 */
[C---:B------:R-:W-:Y:S01]  /*17200*/  IMAD.WIDE R24, R229.reuse, 0x4, R224 ;  /* 0x00000004e5187825 */ /* 0x040fe200078e02e0 */
[----:B------:R1:W-:Y:S01]  /*17210*/  STL.64 [R1+0x460], R2 ;  /* 0x0004600201007387 */ /* 0x0003e20000100a00 */
[----:B------:R-:W2:Y:S03]  /*17220*/  LDC R27, c[0x0][0x230] ;  /* 0x00008c00ff1b7b82 */ /* 0x000ea60000000800 */
[----:B------:R-:W-:Y:S04]  /*17230*/  LDGSTS.E [R21+0x7c00c], desc[UR8][R24.64], !P6 ;  /* 0x7c00c00018157fae */ /* 0x000fe8000f121848 */
[----:B------:R-:W-:Y:S04]  /*17240*/  LDGSTS.E [R20+0x40000], desc[UR8][R32.64], !P5 ;  /* 0x4000000020147fae */ /* 0x000fe8000e921848 */
[----:B------:R3:W-:Y:S01]  /*17250*/  LDGSTS.E [R20+0x44000], desc[UR8][R22.64], !P5 ;  /* 0x4400000016147fae */ /* 0x0007e2000e921848 */
[----:B------:R-:W-:-:S03]  /*17260*/  IMAD.WIDE R14, R229, 0x4, R14 ;  /* 0x00000004e50e7825 */ /* 0x000fc600078e020e */
[----:B------:R-:W-:Y:S04]  /*17270*/  LDGSTS.E [R20+0x48000], desc[UR8][R4.64], !P5 ;  /* 0x4800000004147fae */ /* 0x000fe8000e921848 */
[----:B------:R1:W-:Y:S01]  /*17280*/  LDGSTS.E [R20+0x4c000], desc[UR8][R2.64], !P5 ;  /* 0x4c00000002147fae */ /* 0x0003e2000e921848 */
[----:B---3--:R-:W-:-:S03]  /*17290*/  IMAD.WIDE R22, R229, 0x4, R62 ;  /* 0x00000004e5167825 */ /* 0x008fc600078e023e */
[----:B----4-:R-:W3:Y:S01]  /*172a0*/  LDL.LU.64 R4, [R1+0x540] ;  /* 0x0005400001047983 */ /* 0x010ee20000300a00 */
[----:B------:R-:W-:-:S03]  /*172b0*/  IMAD.WIDE R8, R229, 0x4, R8 ;  /* 0x00000004e5087825 */ /* 0x000fc600078e0208 */
[----:B------:R4:W-:Y:S01]  /*172c0*/  STL.64 [R1+0x458], R22 ;  /* 0x0004581601007387 */ /* 0x0009e20000100a00 */
[----:B-1----:R-:W-:-:S03]  /*172d0*/  IMAD.WIDE R2, R229, 0x4, R12 ;  /* 0x00000004e5027825 */ /* 0x002fc600078e020c */
[----:B------:R-:W3:Y:S04]  /*172e0*/  LDL.LU.64 R32, [R1+0x550] ;  /* 0x0005500001207983 */ /* 0x000ee80000300a00 */
[----:B------:R-:W-:Y:S04]  /*172f0*/  STL.64 [R1+0x450], R14 ;  /* 0x0004500e01007387 */ /* 0x000fe80000100a00 */
[----:B------:R-:W3:Y:S04]  /*17300*/  LDL.LU.64 R12, [R1+0x560] ;  /* 0x00056000010c7983 */ /* 0x000ee80000300a00 */
[----:B------:R1:W-:Y:S04]  /*17310*/  STL.64 [R1+0x448], R8 ;  /* 0x0004480801007387 */ /* 0x0003e80000100a00 */
[----:B------:R-:W3:Y:S04]  /*17320*/  LDL.LU.64 R62, [R1+0x570] ;  /* 0x00057000013e7983 */ /* 0x000ee80000300a00 */
[----:B------:R4:W-:Y:S01]  /*17330*/  LDGSTS.E [R20+0x40004], desc[UR8][R22.64], !P1 ;  /* 0x4000400016147fae */ /* 0x0009e2000c921848 */
[----:B------:R-:W-:-:S03]  /*17340*/  IMAD.WIDE R30, R229, 0x4, R30 ;  /* 0x00000004e51e7825 */ /* 0x000fc600078e021e */
[----:B------:R-:W-:Y:S04]  /*17350*/  LDGSTS.E [R20+0x44004], desc[UR8][R14.64], !P1 ;  /* 0x440040000e147fae */ /* 0x000fe8000c921848 */
[----:B------:R2:W-:Y:S04]  /*17360*/  STL.64 [R1+0x440], R2 ;  /* 0x0004400201007387 */ /* 0x0005e80000100a00 */
[----:B------:R-:W-:Y:S01]  /*17370*/  LDGSTS.E [R20+0x48004], desc[UR8][R8.64], !P1 ;  /* 0x4800400008147fae */ /* 0x000fe2000c921848 */
[----:B----4-:R-:W-:-:S03]  /*17380*/  IMAD.WIDE R22, R229, 0x4, R48 ;  /* 0x00000004e5167825 */ /* 0x010fc600078e0230 */
[----:B------:R2:W-:Y:S04]  /*17390*/  LDGSTS.E [R20+0x4c004], desc[UR8][R2.64], !P1 ;  /* 0x4c00400002147fae */ /* 0x0005e8000c921848 */
[----:B------:R3:W-:Y:S04]  /*173a0*/  LDGSTS.E [R20+0x40008], desc[UR8][R30.64], !P3 ;  /* 0x400080001e147fae */ /* 0x0007e8000d921848 */
[----:B-1----:R-:W4:Y:S04]  /*173b0*/  LDL.LU.64 R8, [R1+0x580] ;  /* 0x0005800001087983 */ /* 0x002f280000300a00 */
[----:B------:R-:W4:Y:S04]  /*173c0*/  LDL.LU.64 R14, [R1+0x590] ;  /* 0x00059000010e7983 */ /* 0x000f280000300a00 */
[----:B------:R-:W-:Y:S04]  /*173d0*/  STL.64 [R1+0x438], R30 ;  /* 0x0004381e01007387 */ /* 0x000fe80000100a00 */
[----:B------:R1:W-:Y:S01]  /*173e0*/  LDGSTS.E [R20+0x44008], desc[UR8][R22.64], !P3 ;  /* 0x4400800016147fae */ /* 0x0003e2000d921848 */
[----:B--2---:R-:W-:-:S03]  /*173f0*/  IMAD.WIDE R2, R229, 0x4, R10 ;  /* 0x00000004e5027825 */ /* 0x004fc600078e020a */
[----:B------:R-:W2:Y:S04]  /*17400*/  LDL.LU.64 R10, [R1+0x5a0] ;  /* 0x0005a000010a7983 */ /* 0x000ea80000300a00 */
[----:B------:R-:W-:Y:S04]  /*17410*/  STL.64 [R1+0x430], R22 ;  /* 0x0004301601007387 */ /* 0x000fe80000100a00 */
[----:B------:R-:W2:Y:S01]  /*17420*/  LDL.LU.64 R56, [R1+0x5b0] ;  /* 0x0005b00001387983 */ /* 0x000ea20000300a00 */
[----:B------:R-:W-:-:S05]  /*17430*/  IMAD.WIDE R16, R229, 0x4, R16 ;  /* 0x00000004e5107825 */ /* 0x000fca00078e0210 */
[----:B------:R1:W-:Y:S04]  /*17440*/  STL.64 [R1+0x428], R16 ;  /* 0x0004281001007387 */ /* 0x0003e80000100a00 */
[----:B------:R3:W-:Y:S04]  /*17450*/  STL.64 [R1+0x420], R2 ;  /* 0x0004200201007387 */ /* 0x0007e80000100a00 */
[----:B------:R-:W-:Y:S04]  /*17460*/  LDGSTS.E [R20+0x48008], desc[UR8][R16.64], !P3 ;  /* 0x4800800010147fae */ /* 0x000fe8000d921848 */
[----:B------:R-:W2:Y:S04]  /*17470*/  LDL.LU.64 R34, [R1+0x5c0] ;  /* 0x0005c00001227983 */ /* 0x000ea80000300a00 */
[----:B------:R3:W-:Y:S04]  /*17480*/  LDGSTS.E [R20+0x4c008], desc[UR8][R2.64], !P3 ;  /* 0x4c00800002147fae */ /* 0x0007e8000d921848 */
[----:B-1----:R-:W2:Y:S01]  /*17490*/  LDL.LU.64 R16, [R1+0x5d0] ;  /* 0x0005d00001107983 */ /* 0x002ea20000300a00 */
[----:B---3--:R-:W-:-:S03]  /*174a0*/  IMAD.WIDE R30, R229, 0x4, R4 ;  /* 0x00000004e51e7825 */ /* 0x008fc600078e0204 */
[----:B------:R-:W3:Y:S01]  /*174b0*/  LDL.LU.64 R4, [R1+0x5e0] ;  /* 0x0005e00001047983 */ /* 0x000ee20000300a00 */
[----:B------:R-:W-:-:S03]  /*174c0*/  IMAD.WIDE R22, R229, 0x4, R32 ;  /* 0x00000004e5167825 */ /* 0x000fc600078e0220 */
[----:B------:R1:W-:Y:S04]  /*174d0*/  STL.64 [R1+0x418], R30 ;  /* 0x0004181e01007387 */ /* 0x0003e80000100a00 */
[----:B------:R-:W3:Y:S01]  /*174e0*/  LDL.LU.64 R48, [R1+0x5f0] ;  /* 0x0005f00001307983 */ /* 0x000ee20000300a00 */
[----:B------:R-:W-:-:S03]  /*174f0*/  IMAD.WIDE R12, R229, 0x4, R12 ;  /* 0x00000004e50c7825 */ /* 0x000fc600078e020c */
[----:B------:R1:W-:Y:S04]  /*17500*/  LDGSTS.E [R20+0x4000c], desc[UR8][R30.64], !P2 ;  /* 0x4000c0001e147fae */ /* 0x0003e8000d121848 */
[----:B------:R-:W-:Y:S01]  /*17510*/  STL.64 [R1+0x410], R22 ;  /* 0x0004101601007387 */ /* 0x000fe20000100a00 */
[----:B------:R-:W-:-:S03]  /*17520*/  IMAD.WIDE R2, R229, 0x4, R62 ;  /* 0x00000004e5027825 */ /* 0x000fc600078e023e */
[----:B------:R4:W-:Y:S04]  /*17530*/  LDGSTS.E [R20+0x4400c], desc[UR8][R22.64], !P2 ;  /* 0x4400c00016147fae */ /* 0x0009e8000d121848 */
[----:B------:R4:W-:Y:S01]  /*17540*/  STL.64 [R1+0x408], R12 ;  /* 0x0004080c01007387 */ /* 0x0009e20000100a00 */
[----:B------:R-:W-:Y:S01]  /*17550*/  IADD3 R26, R26, -0xb2, RZ ;  /* 0xffffff4e1a1a7810 */ /* 0x000fe20007ffe0ff */
[----:B-1----:R-:W1:Y:S02]  /*17560*/  LDC R30, c[0x0][0x230] ;  /* 0x00008c00ff1e7b82 */ /* 0x002e640000000800 */
[----:B------:R2:W-:Y:S04]  /*17570*/  STL.64 [R1+0x400], R2 ;  /* 0x0004000201007387 */ /* 0x0005e80000100a00 */
[----:B------:R-:W-:Y:S04]  /*17580*/  LDGSTS.E [R20+0x4800c], desc[UR8][R12.64], !P2 ;  /* 0x4800c0000c147fae */ /* 0x000fe8000d121848 */
[----:B------:R-:W3:Y:S04]  /*17590*/  LDL.LU.64 R32, [R1+0x600] ;  /* 0x0006000001207983 */ /* 0x000ee80000300a00 */
[----:B------:R2:W-:Y:S04]  /*175a0*/  LDGSTS.E [R20+0x4c00c], desc[UR8][R2.64], !P2 ;  /* 0x4c00c00002147fae */ /* 0x0005e8000d121848 */
[----:B----4-:R-:W4:Y:S01]  /*175b0*/  LDL.LU.64 R12, [R1+0x610] ;  /* 0x00061000010c7983 */ /* 0x010f220000300a00 */
[----:B------:R-:W-:-:S04]  /*175c0*/  IMAD.WIDE R22, R229, 0x4, R8 ;  /* 0x00000004e5167825 */ /* 0x000fc800078e0208 */
[C---:B------:R-:W-:Y:S01]  /*175d0*/  IMAD.WIDE R14, R229.reuse, 0x4, R14 ;  /* 0x00000004e50e7825 */ /* 0x040fe200078e020e */
[----:B------:R-:W-:Y:S04]  /*175e0*/  STL.64 [R1+0x278], R22 ;  /* 0x0002781601007387 */ /* 0x000fe80000100a00 */
[----:B------:R-:W4:Y:S04]  /*175f0*/  LDL.LU.64 R8, [R1+0x620] ;  /* 0x0006200001087983 */ /* 0x000f280000300a00 */
[----:B------:R-:W-:Y:S04]  /*17600*/  STL.64 [R1+0x270], R14 ;  /* 0x0002700e01007387 */ /* 0x000fe80000100a00 */
[----:B------:R-:W4:Y:S04]  /*17610*/  LDL.LU.64 R62, [R1+0x630] ;  /* 0x00063000013e7983 */ /* 0x000f280000300a00 */
[----:B------:R1:W-:Y:S04]  /*17620*/  LDGSTS.E [R20+0x50000], desc[UR8][R22.64], !P4 ;  /* 0x5000000016147fae */ /* 0x0003e8000e121848 */
[----:B------:R-:W-:Y:S01]  /*17630*/  LDGSTS.E [R20+0x54000], desc[UR8][R14.64], !P4 ;  /* 0x540000000e147fae */ /* 0x000fe2000e121848 */
[----:B--2---:R-:W-:-:S04]  /*17640*/  IMAD.WIDE R10, R229, 0x4, R10 ;  /* 0x00000004e50a7825 */ /* 0x004fc800078e020a */
[----:B------:R-:W-:Y:S01]  /*17650*/  IMAD.WIDE R2, R229, 0x4, R56 ;  /* 0x00000004e5027825 */ /* 0x000fe200078e0238 */
[----:B------:R2:W-:Y:S04]  /*17660*/  STL.64 [R1+0x268], R10 ;  /* 0x0002680a01007387 */ /* 0x0005e80000100a00 */
[----:B------:R3:W-:Y:S04]  /*17670*/  STL.64 [R1+0x260], R2 ;  /* 0x0002600201007387 */ /* 0x0007e80000100a00 */
[----:B------:R-:W-:Y:S01]  /*17680*/  LDGSTS.E [R20+0x58000], desc[UR8][R10.64], !P4 ;  /* 0x580000000a147fae */ /* 0x000fe2000e121848 */
[----:B------:R-:W-:-:S03]  /*17690*/  ISETP.GE.U32.AND P6, PT, R26, 0x7ffffecf, PT ;  /* 0x7ffffecf1a00780c */ /* 0x000fc60003fc6070 */
[----:B--2---:R-:W2:Y:S04]  /*176a0*/  LDL.LU.64 R10, [R1+0x640] ;  /* 0x00064000010a7983 */ /* 0x004ea80000300a00 */
[----:B------:R-:W2:Y:S01]  /*176b0*/  LDL.LU.64 R14, [R1+0x650] ;  /* 0x00065000010e7983 */ /* 0x000ea20000300a00 */
[----:B------:R-:W-:Y:S02]  /*176c0*/  VIADD R26, R29, 0xffffff4d ;  /* 0xffffff4d1d1a7836 */ /* 0x000fe40000000000 */
[----:B------:R-:W3:Y:S01]  /*176d0*/  LDC R29, c[0x0][0x230] ;  /* 0x00008c00ff1d7b82 */ /* 0x000ee20000000800 */
[----:B-1----:R-:W-:Y:S01]  /*176e0*/  IMAD.WIDE R22, R229, 0x4, R34 ;  /* 0x00000004e5167825 */ /* 0x002fe200078e0222 */
[----:B------:R1:W-:Y:S01]  /*176f0*/  LDGSTS.E [R20+0x5c000], desc[UR8][R2.64], !P4 ;  /* 0x5c00000002147fae */ /* 0x0003e2000e121848 */
[----:B------:R-:W-:-:S02]  /*17700*/  ISETP.GE.U32.AND P5, PT, R26, 0x7ffffece, PT ;  /* 0x7ffffece1a00780c */ /* 0x000fc40003fa6070 */
[----:B------:R-:W-:Y:S02]  /*17710*/  VIADD R26, R28, 0xffffff4c ;  /* 0xffffff4c1c1a7836 */ /* 0x000fe40000000000 */
[----:B------:R-:W-:Y:S01]  /*17720*/  IMAD.WIDE R16, R229, 0x4, R16 ;  /* 0x00000004e5107825 */ /* 0x000fe200078e0210 */
[----:B------:R-:W1:Y:S01]  /*17730*/  LDC R28, c[0x0][0x230] ;  /* 0x00008c00ff1c7b82 */ /* 0x000e620000000800 */
[----:B------:R-:W-:Y:S01]  /*17740*/  STL.64 [R1+0x258], R22 ;  /* 0x0002581601007387 */ /* 0x000fe20000100a00 */
[----:B------:R-:W-:Y:S02]  /*17750*/  ISETP.GE.U32.AND P1, PT, R26, 0x7ffffecd, PT ;  /* 0x7ffffecd1a00780c */ /* 0x000fe40003f26070 */
[----:B------:R-:W-:Y:S01]  /*17760*/  IADD3 R26, R27, -0xd1, RZ ;  /* 0xffffff2f1b1a7810 */ /* 0x000fe20007ffe0ff */
[----:B------:R-:W2:Y:S03]  /*17770*/  LDL.LU.64 R56, [R1+0x660] ;  /* 0x0006600001387983 */ /* 0x000ea60000300a00 */
[----:B------:R-:W4:Y:S01]  /*17780*/  LDC R27, c[0x0][0x230] ;  /* 0x00008c00ff1b7b82 */ /* 0x000f220000000800 */
[----:B------:R1:W-:Y:S01]  /*17790*/  STL.64 [R1+0x250], R16 ;  /* 0x0002501001007387 */ /* 0x0003e20000100a00 */
[----:B------:R-:W-:-:S03]  /*177a0*/  ISETP.GE.U32.AND P3, PT, R26, 0x7ffffeb0, PT ;  /* 0x7ffffeb01a00780c */ /* 0x000fc60003f66070 */
[----:B------:R-:W2:Y:S01]  /*177b0*/  LDL.LU.64 R34, [R1+0x670] ;  /* 0x0006700001227983 */ /* 0x000ea20000300a00 */
[----:B---3--:R-:W-:-:S03]  /*177c0*/  IMAD.WIDE R4, R229, 0x4, R4 ;  /* 0x00000004e5047825 */ /* 0x008fc600078e0204 */
[----:B------:R3:W-:Y:S01]  /*177d0*/  LDGSTS.E [R20+0x50004], desc[UR8][R22.64], !P6 ;  /* 0x5000400016147fae */ /* 0x0007e2000f121848 */
[----:B------:R-:W-:-:S03]  /*177e0*/  VIADD R26, R29, 0xffffff2e ;  /* 0xffffff2e1d1a7836 */ /* 0x000fc60000000000 */
[----:B------:R1:W-:Y:S01]  /*177f0*/  STL.64 [R1+0x248], R4 ;  /* 0x0002480401007387 */ /* 0x0003e20000100a00 */
[----:B------:R-:W2:Y:S03]  /*17800*/  LDC R29, c[0x0][0x230] ;  /* 0x00008c00ff1d7b82 */ /* 0x000ea60000000800 */
[----:B------:R-:W-:Y:S01]  /*17810*/  LDGSTS.E [R20+0x54004], desc[UR8][R16.64], !P6 ;  /* 0x5400400010147fae */ /* 0x000fe2000f121848 */
[----:B-1----:R-:W-:-:S03]  /*17820*/  IMAD.WIDE R2, R229, 0x4, R48 ;  /* 0x00000004e5027825 */ /* 0x002fc600078e0230 */
[----:B------:R-:W-:Y:S04]  /*17830*/  LDGSTS.E [R20+0x58004], desc[UR8][R4.64], !P6 ;  /* 0x5800400004147fae */ /* 0x000fe8000f121848 */
[----:B------:R1:W-:Y:S01]  /*17840*/  STL.64 [R1+0x240], R2 ;  /* 0x0002400201007387 */ /* 0x0003e20000100a00 */
[----:B------:R-:W-:-:S03]  /*17850*/  ISETP.GE.U32.AND P2, PT, R26, 0x7ffffeaf, PT ;  /* 0x7ffffeaf1a00780c */ /* 0x000fc60003f46070 */
[----:B------:R-:W2:Y:S01]  /*17860*/  LDL.LU.64 R48, [R1+0x680] ;  /* 0x0006800001307983 */ /* 0x000ea20000300a00 */
[----:B------:R-:W-:Y:S02]  /*17870*/  VIADD R26, R28, 0xffffff2d ;  /* 0xffffff2d1c1a7836 */ /* 0x000fe40000000000 */
[----:B------:R-:W2:Y:S01]  /*17880*/  LDC R28, c[0x0][0x230] ;  /* 0x00008c00ff1c7b82 */ /* 0x000ea20000000800 */
[----:B------:R-:W2:Y:S04]  /*17890*/  LDL.LU.64 R16, [R1+0x690] ;  /* 0x0006900001107983 */ /* 0x000ea80000300a00 */
[----:B------:R-:W2:Y:S04]  /*178a0*/  LDL.LU.64 R4, [R1+0x6a0] ;  /* 0x0006a00001047983 */ /* 0x000ea80000300a00 */
[----:B------:R1:W-:Y:S01]  /*178b0*/  LDGSTS.E [R20+0x5c004], desc[UR8][R2.64], !P6 ;  /* 0x5c00400002147fae */ /* 0x0003e2000f121848 */
[----:B---3--:R-:W-:-:S04]  /*178c0*/  IMAD.WIDE R22, R229, 0x4, R32 ;  /* 0x00000004e5167825 */ /* 0x008fc800078e0220 */
[C---:B----4-:R-:W-:Y:S01]  /*178d0*/  IMAD.WIDE R12, R229.reuse, 0x4, R12 ;  /* 0x00000004e50c7825 */ /* 0x050fe200078e020c */
[----:B------:R-:W-:Y:S04]  /*178e0*/  STL.64 [R1+0x238], R22 ;  /* 0x0002381601007387 */ /* 0x000fe80000100a00 */
[----:B------:R3:W-:Y:S01]  /*178f0*/  STL.64 [R1+0x230], R12 ;  /* 0x0002300c01007387 */ /* 0x0007e20000100a00 */
[C---:B------:R-:W-:Y:S01]  /*17900*/  IMAD.WIDE R8, R229.reuse, 0x4, R8 ;  /* 0x00000004e5087825 */ /* 0x040fe200078e0208 */
[----:B------:R-:W-:Y:S02]  /*17910*/  ISETP.GE.U32.AND P4, PT, R26, 0x7ffffeae, PT ;  /* 0x7ffffeae1a00780c */ /* 0x000fe40003f86070 */
[----:B------:R4:W-:Y:S04]  /*17920*/  LDGSTS.E [R20+0x50008], desc[UR8][R22.64], !P5 ;  /* 0x5000800016147fae */ /* 0x0009e8000e921848 */
[----:B------:R4:W-:Y:S01]  /*17930*/  STL.64 [R1+0x228], R8 ;  /* 0x0002280801007387 */ /* 0x0009e20000100a00 */
[----:B-1----:R-:W-:-:S03]  /*17940*/  IMAD.WIDE R2, R229, 0x4, R62 ;  /* 0x00000004e5027825 */ /* 0x002fc600078e023e */
[----:B------:R-:W4:Y:S01]  /*17950*/  LDL.LU.64 R62, [R1+0x6b0] ;  /* 0x0006b000013e7983 */ /* 0x000f220000300a00 */
[----:B------:R-:W-:Y:S02]  /*17960*/  IADD3 R26, R27, -0xd4, RZ ;  /* 0xffffff2c1b1a7810 */ /* 0x000fe40007ffe0ff */
[----:B------:R-:W1:Y:S01]  /*17970*/  LDC R27, c[0x0][0x230] ;  /* 0x00008c00ff1b7b82 */ /* 0x000e620000000800 */
[----:B------:R4:W-:Y:S01]  /*17980*/  STL.64 [R1+0x220], R2 ;  /* 0x0002200201007387 */ /* 0x0009e20000100a00 */
[----:B------:R-:W-:-:S03]  /*17990*/  ISETP.GE.U32.AND P6, PT, R26, 0x7ffffead, PT ;  /* 0x7ffffead1a00780c */ /* 0x000fc60003fc6070 */
[----:B------:R-:W-:Y:S01]  /*179a0*/  LDGSTS.E [R20+0x54008], desc[UR8][R12.64], !P5 ;  /* 0x540080000c147fae */ /* 0x000fe2000e921848 */
[----:B------:R-:W-:-:S03]  /*179b0*/  VIADD R26, R30, 0xffffff0f ;  /* 0xffffff0f1e1a7836 */ /* 0x000fc60000000000 */
[----:B------:R-:W-:Y:S04]  /*179c0*/  LDGSTS.E [R20+0x58008], desc[UR8][R8.64], !P5 ;  /* 0x5800800008147fae */ /* 0x000fe8000e921848 */
[----:B------:R4:W-:Y:S04]  /*179d0*/  LDGSTS.E [R20+0x5c008], desc[UR8][R2.64], !P5 ;  /* 0x5c00800002147fae */ /* 0x0009e8000e921848 */
[----:B---3--:R-:W3:Y:S01]  /*179e0*/  LDL.LU.64 R12, [R1+0x6c0] ;  /* 0x0006c000010c7983 */ /* 0x008ee20000300a00 */
[----:B--2---:R-:W-:-:S03]  /*179f0*/  IMAD.WIDE R32, R229, 0x4, R10 ;  /* 0x00000004e5207825 */ /* 0x004fc600078e020a */
[----:B------:R-:W2:Y:S01]  /*17a00*/  LDL.LU.64 R10, [R1+0x6d0] ;  /* 0x0006d000010a7983 */ /* 0x000ea20000300a00 */
[----:B------:R-:W-:-:S03]  /*17a10*/  IMAD.WIDE R30, R229, 0x4, R14 ;  /* 0x00000004e51e7825 */ /* 0x000fc600078e020e */
[----:B------:R1:W-:Y:S04]  /*17a20*/  STL.64 [R1+0x218], R32 ;  /* 0x0002182001007387 */ /* 0x0003e80000100a00 */
[----:B----4-:R-:W4:Y:S04]  /*17a30*/  LDL.LU.64 R8, [R1+0x6e0] ;  /* 0x0006e00001087983 */ /* 0x010f280000300a00 */
[----:B------:R-:W-:Y:S04]  /*17a40*/  STL.64 [R1+0x210], R30 ;  /* 0x0002101e01007387 */ /* 0x000fe80000100a00 */
[----:B------:R-:W4:Y:S01]  /*17a50*/  LDL.LU.64 R14, [R1+0x6f0] ;  /* 0x0006f000010e7983 */ /* 0x000f220000300a00 */
[----:B------:R-:W-:-:S03]  /*17a60*/  IMAD.WIDE R22, R229, 0x4, R56 ;  /* 0x00000004e5167825 */ /* 0x000fc600078e0238 */
[----:B------:R-:W-:Y:S04]  /*17a70*/  LDGSTS.E [R20+0x5000c], desc[UR8][R32.64], !P1 ;  /* 0x5000c00020147fae */ /* 0x000fe8000c921848 */
[----:B------:R-:W-:Y:S01]  /*17a80*/  LDGSTS.E [R20+0x5400c], desc[UR8][R30.64], !P1 ;  /* 0x5400c0001e147fae */ /* 0x000fe2000c921848 */
[----:B------:R-:W-:-:S03]  /*17a90*/  IMAD.WIDE R2, R229, 0x4, R34 ;  /* 0x00000004e5027825 */ /* 0x000fc600078e0222 */
[----:B------:R1:W-:Y:S01]  /*17aa0*/  STL.64 [R1+0x208], R22 ;  /* 0x0002081601007387 */ /* 0x0003e20000100a00 */
[----:B------:R-:W-:-:S03]  /*17ab0*/  IMAD.WIDE R16, R229, 0x4, R16 ;  /* 0x00000004e5107825 */ /* 0x000fc600078e0210 */
[----:B------:R1:W-:Y:S01]  /*17ac0*/  LDGSTS.E [R20+0x5800c], desc[UR8][R22.64], !P1 ;  /* 0x5800c00016147fae */ /* 0x0003e2000c921848 */
[----:B------:R-:W-:-:S03]  /*17ad0*/  IMAD.WIDE R4, R229, 0x4, R4 ;  /* 0x00000004e5047825 */ /* 0x000fc600078e0204 */
[----:B------:R1:W-:Y:S01]  /*17ae0*/  STL.64 [R1+0x200], R2 ;  /* 0x0002000201007387 */ /* 0x0003e20000100a00 */
[----:B------:R-:W-:Y:S01]  /*17af0*/  ISETP.GE.U32.AND P5, PT, R26, 0x7ffffe90, PT ;  /* 0x7ffffe901a00780c */ /* 0x000fe20003fa6070 */
[----:B------:R-:W4:Y:S02]  /*17b00*/  LDC R34, c[0x0][0x230] ;  /* 0x00008c00ff227b82 */ /* 0x000f240000000800 */
[----:B-1----:R-:W4:Y:S01]  /*17b10*/  LDL.LU.64 R32, [R1+0x700] ;  /* 0x0007000001207983 */ /* 0x002f220000300a00 */
[----:B------:R-:W-:-:S03]  /*17b20*/  IMAD.WIDE R22, R229, 0x4, R48 ;  /* 0x00000004e5167825 */ /* 0x000fc600078e0230 */
[----:B------:R1:W-:Y:S04]  /*17b30*/  LDGSTS.E [R20+0x5c00c], desc[UR8][R2.64], !P1 ;  /* 0x5c00c00002147fae */ /* 0x0003e8000c921848 */
[----:B------:R-:W-:Y:S04]  /*17b40*/  STL.64 [R1+0x78], R22 ;  /* 0x0000781601007387 */ /* 0x000fe80000100a00 */
[----:B------:R-:W4:Y:S04]  /*17b50*/  LDL.LU.64 R38, [R1+0x710] ;  /* 0x0007100001267983 */ /* 0x000f280000300a00 */
[----:B------:R1:W-:Y:S04]  /*17b60*/  STL.64 [R1+0x70], R16 ;  /* 0x0000701001007387 */ /* 0x0003e80000100a00 */
[----:B------:R-:W4:Y:S04]  /*17b70*/  LDL.LU.64 R36, [R1+0x720] ;  /* 0x0007200001247983 */ /* 0x000f280000300a00 */
[----:B------:R3:W-:Y:S04]  /*17b80*/  STL.64 [R1+0x68], R4 ;  /* 0x0000680401007387 */ /* 0x0007e80000100a00 */
[----:B------:R-:W4:Y:S04]  /*17b90*/  LDL.LU.64 R48, [R1+0x730] ;  /* 0x0007300001307983 */ /* 0x000f280000300a00 */
[----:B------:R-:W-:Y:S01]  /*17ba0*/  LDGSTS.E [R20+0x60000], desc[UR8][R22.64], !P3 ;  /* 0x6000000016147fae */ /* 0x000fe2000d921848 */
[----:B-1----:R-:W-:-:S03]  /*17bb0*/  IMAD.WIDE R2, R229, 0x4, R62 ;  /* 0x00000004e5027825 */ /* 0x002fc600078e023e */
[----:B------:R-:W-:Y:S04]  /*17bc0*/  LDGSTS.E [R20+0x64000], desc[UR8][R16.64], !P3 ;  /* 0x6400000010147fae */ /* 0x000fe8000d921848 */
[----:B------:R1:W-:Y:S04]  /*17bd0*/  STL.64 [R1+0x60], R2 ;  /* 0x0000600201007387 */ /* 0x0003e80000100a00 */
[----:B------:R-:W4:Y:S04]  /*17be0*/  LDL.LU.64 R62, [R1+0x740] ;  /* 0x00074000013e7983 */ /* 0x000f280000300a00 */
[----:B------:R-:W4:Y:S04]  /*17bf0*/  LDL.LU.64 R16, [R1+0x750] ;  /* 0x0007500001107983 */ /* 0x000f280000300a00 */
[----:B------:R-:W-:Y:S01]  /*17c00*/  LDGSTS.E [R20+0x68000], desc[UR8][R4.64], !P3 ;  /* 0x6800000004147fae */ /* 0x000fe2000d921848 */
[----:B---3--:R-:W-:-:S03]  /*17c10*/  IMAD.WIDE R12, R229, 0x4, R12 ;  /* 0x00000004e50c7825 */ /* 0x008fc600078e020c */
[----:B------:R1:W-:Y:S04]  /*17c20*/  LDGSTS.E [R20+0x6c000], desc[UR8][R2.64], !P3 ;  /* 0x6c00000002147fae */ /* 0x0003e8000d921848 */
[----:B------:R-:W-:Y:S04]  /*17c30*/  LDGSTS.E [R20+0x60004], desc[UR8][R12.64], !P2 ;  /* 0x600040000c147fae */ /* 0x000fe8000d121848 */
[----:B------:R-:W3:Y:S04]  /*17c40*/  LDL.LU.64 R4, [R1+0x760] ;  /* 0x0007600001047983 */ /* 0x000ee80000300a00 */
[----:B------:R1:W-:Y:S01]  /*17c50*/  STL.64 [R1+0x58], R12 ;  /* 0x0000580c01007387 */ /* 0x0003e20000100a00 */
[----:B--2---:R-:W-:-:S04]  /*17c60*/  IMAD.WIDE R10, R229, 0x4, R10 ;  /* 0x00000004e50a7825 */ /* 0x004fc800078e020a */
[C---:B----4-:R-:W-:Y:S01]  /*17c70*/  IMAD.WIDE R8, R229.reuse, 0x4, R8 ;  /* 0x00000004e5087825 */ /* 0x050fe200078e0208 */
[----:B------:R-:W-:Y:S04]  /*17c80*/  STL.64 [R1+0x50], R10 ;  /* 0x0000500a01007387 */ /* 0x000fe80000100a00 */
[----:B------:R2:W-:Y:S01]  /*17c90*/  STL.64 [R1+0x48], R8 ;  /* 0x0000480801007387 */ /* 0x0005e20000100a00 */
[----:B-1----:R-:W-:-:S03]  /*17ca0*/  IMAD.WIDE R2, R229, 0x4, R14 ;  /* 0x00000004e5027825 */ /* 0x002fc600078e020e */
[----:B------:R-:W4:Y:S04]  /*17cb0*/  LDL.LU.64 R56, [R1+0x770] ;  /* 0x0007700001387983 */ /* 0x000f280000300a00 */
[----:B------:R1:W-:Y:S04]  /*17cc0*/  STL.64 [R1+0x40], R2 ;  /* 0x0000400201007387 */ /* 0x0003e80000100a00 */
[----:B------:R-:W4:Y:S04]  /*17cd0*/  LDL.LU.64 R12, [R1+0x780] ;  /* 0x00078000010c7983 */ /* 0x000f280000300a00 */
[----:B------:R-:W-:Y:S04]  /*17ce0*/  LDGSTS.E [R20+0x64004], desc[UR8][R10.64], !P2 ;  /* 0x640040000a147fae */ /* 0x000fe8000d121848 */
[----:B------:R-:W-:Y:S01]  /*17cf0*/  LDGSTS.E [R20+0x68004], desc[UR8][R8.64], !P2 ;  /* 0x6800400008147fae */ /* 0x000fe2000d121848 */
[----:B------:R-:W-:-:S02]  /*17d00*/  VIADD R26, R29, 0xffffff0e ;  /* 0xffffff0e1d1a7836 */ /* 0x000fc40000000000 */
[----:B------:R-:W1:Y:S01]  /*17d10*/  LDC R29, c[0x0][0x230] ;  /* 0x00008c00ff1d7b82 */ /* 0x000e620000000800 */
[----:B------:R1:W-:Y:S04]  /*17d20*/  LDGSTS.E [R20+0x6c004], desc[UR8][R2.64], !P2 ;  /* 0x6c00400002147fae */ /* 0x0003e8000d121848 */
[----:B--2---:R-:W2:Y:S04]  /*17d30*/  LDL.LU.64 R8, [R1+0x790] ;  /* 0x0007900001087983 */ /* 0x004ea80000300a00 */
[----:B------:R-:W2:Y:S04]  /*17d40*/  LDL.LU.64 R10, [R1+0x7a0] ;  /* 0x0007a000010a7983 */ /* 0x000ea80000300a00 */
[----:B------:R-:W2:Y:S01]  /*17d50*/  LDL.LU.64 R14, [R1+0x7b0] ;  /* 0x0007b000010e7983 */ /* 0x000ea20000300a00 */
[----:B------:R-:W-:-:S02]  /*17d60*/  ISETP.GE.U32.AND P1, PT, R26, 0x7ffffe8f, PT ;  /* 0x7ffffe8f1a00780c */ /* 0x000fc40003f26070 */
[----:B------:R-:W-:Y:S02]  /*17d70*/  IADD3 R26, R28, -0xf3, RZ ;  /* 0xffffff0d1c1a7810 */ /* 0x000fe40007ffe0ff */
[----:B------:R-:W3:Y:S02]  /*17d80*/  LDC R28, c[0x0][0x230] ;  /* 0x00008c00ff1c7b82 */ /* 0x000ee40000000800 */
[----:B------:R-:W-:Y:S01]  /*17d90*/  ISETP.GE.U32.AND P3, PT, R26, 0x7ffffe8e, PT ;  /* 0x7ffffe8e1a00780c */ /* 0x000fe20003f66070 */
[----:B------:R-:W-:-:S04]  /*17da0*/  IMAD.WIDE R32, R229, 0x4, R32 ;  /* 0x00000004e5207825 */ /* 0x000fc800078e0220 */
[----:B------:R-:W-:Y:S01]  /*17db0*/  VIADD R26, R27, 0xffffff0c ;  /* 0xffffff0c1b1a7836 */ /* 0x000fe20000000000 */
[----:B------:R1:W-:Y:S04]  /*17dc0*/  STL.64 [R1+0x38], R32 ;  /* 0x0000382001007387 */ /* 0x0003e80000100a00 */
[----:B------:R1:W-:Y:S01]  /*17dd0*/  LDGSTS.E [R20+0x60008], desc[UR8][R32.64], !P4 ;  /* 0x6000800020147fae */ /* 0x0003e2000e121848 */
[----:B------:R-:W-:Y:S01]  /*17de0*/  IMAD.WIDE R30, R229, 0x4, R38 ;  /* 0x00000004e51e7825 */ /* 0x000fe200078e0226 */
[----:B------:R-:W-:-:S03]  /*17df0*/  ISETP.GE.U32.AND P2, PT, R26, 0x7ffffe8d, PT ;  /* 0x7ffffe8d1a00780c */ /* 0x000fc60003f46070 */
[C---:B------:R-:W-:Y:S01]  /*17e00*/  IMAD.WIDE R22, R229.reuse, 0x4, R36 ;  /* 0x00000004e5167825 */ /* 0x040fe200078e0224 */
[----:B------:R1:W-:Y:S04]  /*17e10*/  STL.64 [R1+0x30], R30 ;  /* 0x0000301e01007387 */ /* 0x0003e80000100a00 */
[----:B------:R1:W-:Y:S02]  /*17e20*/  LDGSTS.E [R20+0x64008], desc[UR8][R30.64], !P4 ;  /* 0x640080001e147fae */ /* 0x0003e4000e121848 */
[----:B-1----:R-:W-:Y:S02]  /*17e30*/  IMAD.WIDE R2, R229, 0x4, R48 ;  /* 0x00000004e5027825 */ /* 0x002fe400078e0230 */
[----:B------:R3:W-:Y:S04]  /*17e40*/  STL.64 [R1+0x28], R22 ;  /* 0x0000281601007387 */ /* 0x0007e80000100a00 */
[----:B------:R4:W-:Y:S01]  /*17e50*/  STL.64 [R1+0x20], R2 ;  /* 0x0000200201007387 */ /* 0x0009e20000100a00 */
[----:B------:R-:W-:-:S03]  /*17e60*/  VIADD R26, R29, 0xffffff6b ;  /* 0xffffff6b1d1a7836 */ /* 0x000fc60000000000 */
[----:B------:R3:W-:Y:S04]  /*17e70*/  LDGSTS.E [R20+0x68008], desc[UR8][R22.64], !P4 ;  /* 0x6800800016147fae */ /* 0x0007e8000e121848 */
[----:B------:R-:W2:Y:S01]  /*17e80*/  LDL.LU.64 R48, [R1+0x7c0] ;  /* 0x0007c00001307983 */ /* 0x000ea20000300a00 */
[----:B------:R-:W-:-:S03]  /*17e90*/  IMAD.WIDE R32, R229, 0x4, R62 ;  /* 0x00000004e5207825 */ /* 0x000fc600078e023e */
[----:B------:R4:W-:Y:S01]  /*17ea0*/  LDGSTS.E [R20+0x6c008], desc[UR8][R2.64], !P4 ;  /* 0x6c00800002147fae */ /* 0x0009e2000e121848 */
[----:B------:R-:W-:-:S03]  /*17eb0*/  IMAD.WIDE R30, R229, 0x4, R16 ;  /* 0x00000004e51e7825 */ /* 0x000fc600078e0210 */
[----:B------:R-:W-:Y:S04]  /*17ec0*/  STL.64 [R1+0x18], R32 ;  /* 0x0000182001007387 */ /* 0x000fe80000100a00 */
[----:B------:R-:W2:Y:S01]  /*17ed0*/  LDL.LU.64 R62, [R1+0x7d0] ;  /* 0x0007d000013e7983 */ /* 0x000ea20000300a00 */
[----:B------:R-:W-:-:S03]  /*17ee0*/  ISETP.GE.U32.AND P4, PT, R26, 0x7ffffeec, PT ;  /* 0x7ffffeec1a00780c */ /* 0x000fc60003f86070 */
[----:B------:R1:W-:Y:S01]  /*17ef0*/  STL.64 [R1+0x10], R30 ;  /* 0x0000101e01007387 */ /* 0x0003e20000100a00 */
[----:B---3--:R-:W-:-:S03]  /*17f00*/  IMAD.WIDE R22, R229, 0x4, R4 ;  /* 0x00000004e5167825 */ /* 0x008fc600078e0204 */
[----:B------:R-:W3:Y:S01]  /*17f10*/  LDL.LU.64 R16, [R1+0x7e0] ;  /* 0x0007e00001107983 */ /* 0x000ee20000300a00 */
[----:B------:R-:W-:-:S03]  /*17f20*/  IADD3 R26, R28, -0x96, RZ ;  /* 0xffffff6a1c1a7810 */ /* 0x000fc60007ffe0ff */
[----:B------:R-:W-:Y:S04]  /*17f30*/  STL.64 [R1+0x8], R22 ;  /* 0x0000081601007387 */ /* 0x000fe80000100a00 */
[----:B------:R-:W3:Y:S04]  /*17f40*/  LDL.LU.64 R4, [R1+0x7f0] ;  /* 0x0007f00001047983 */ /* 0x000ee80000300a00 */
[----:B------:R-:W-:Y:S04]  /*17f50*/  LDGSTS.E [R20+0x6000c], desc[UR8][R32.64], !P6 ;  /* 0x6000c00020147fae */ /* 0x000fe8000f121848 */
[----:B------:R1:W-:Y:S04]  /*17f60*/  LDGSTS.E [R20+0x6400c], desc[UR8][R30.64], !P6 ;  /* 0x6400c0001e147fae */ /* 0x0003e8000f121848 */
[----:B------:R3:W-:Y:S01]  /*17f70*/  LDGSTS.E [R20+0x6800c], desc[UR8][R22.64], !P6 ;  /* 0x6800c00016147fae */ /* 0x0007e2000f121848 */
[----:B----4-:R-:W-:-:S05]  /*17f80*/  IMAD.WIDE R2, R229, 0x4, R56 ;  /* 0x00000004e5027825 */ /* 0x010fca00078e0238 */
[----:B------:R-:W-:Y:S01]  /*17f90*/  LDGSTS.E [R20+0x6c00c], desc[UR8][R2.64], !P6 ;  /* 0x6c00c00002147fae */ /* 0x000fe2000f121848 */
[----:B------:R-:W-:Y:S01]  /*17fa0*/  ISETP.GE.U32.AND P6, PT, R26, 0x7ffffeeb, PT ;  /* 0x7ffffeeb1a00780c */ /* 0x000fe20003fc6070 */
[----:B------:R-:W-:Y:S02]  /*17fb0*/  IMAD.WIDE R26, R229, 0x4, R12 ;  /* 0x00000004e51a7825 */ /* 0x000fe400078e020c */
[----:B------:R4:W-:Y:S04]  /*17fc0*/  STL.64 [R1], R2 ;  /* 0x0000000201007387 */ /* 0x0009e80000100a00 */
[----:B------:R-:W4:Y:S01]  /*17fd0*/  LDL.LU.64 R12, [R1+0x800] ;  /* 0x00080000010c7983 */ /* 0x000f220000300a00 */
[----:B------:R-:W-:-:S03]  /*17fe0*/  VIADD R34, R34, 0xffffff69 ;  /* 0xffffff6922227836 */ /* 0x000fc60000000000 */
[----:B------:R-:W-:Y:S01]  /*17ff0*/  LDGSTS.E [R20+0x70000], desc[UR8][R26.64], !P5 ;  /* 0x700000001a147fae */ /* 0x000fe2000e921848 */
[----:B--2---:R-:W-:-:S03]  /*18000*/  IMAD.WIDE R28, R229, 0x4, R8 ;  /* 0x00000004e51c7825 */ /* 0x004fc600078e0208 */
[----:B------:R-:W2:Y:S01]  /*18010*/  LDL.LU.64 R8, [R1+0x810] ;  /* 0x0008100001087983 */ /* 0x000ea20000300a00 */
[----:B-1----:R-:W-:-:S03]  /*18020*/  IMAD.WIDE R30, R229, 0x4, R10 ;  /* 0x00000004e51e7825 */ /* 0x002fc600078e020a */
[----:B------:R-:W2:Y:S01]  /*18030*/  LDL.LU.64 R10, [R1+0x820] ;  /* 0x00082000010a7983 */ /* 0x000ea20000300a00 */
[----:B------:R-:W-:-:S03]  /*18040*/  IMAD.WIDE R32, R229, 0x4, R14 ;  /* 0x00000004e5207825 */ /* 0x000fc600078e020e */
[----:B------:R-:W2:Y:S04]  /*18050*/  LDL.LU.64 R14, [R1+0x830] ;  /* 0x00083000010e7983 */ /* 0x000ea80000300a00 */
[----:B------:R-:W-:Y:S04]  /*18060*/  LDGSTS.E [R20+0x74000], desc[UR8][R28.64], !P5 ;  /* 0x740000001c147fae */ /* 0x000fe8000e921848 */
[----:B------:R-:W-:Y:S04]  /*18070*/  LDGSTS.E [R20+0x78000], desc[UR8][R30.64], !P5 ;  /* 0x780000001e147fae */ /* 0x000fe8000e921848 */
[----:B------:R-:W-:Y:S01]  /*18080*/  LDGSTS.E [R20+0x7c000], desc[UR8][R32.64], !P5 ;  /* 0x7c00000020147fae */ /* 0x000fe2000e921848 */
[----:B------:R-:W-:-:S03]  /*18090*/  ISETP.GE.U32.AND P5, PT, R34, 0x7ffffeea, PT ;  /* 0x7ffffeea2200780c */ /* 0x000fc60003fa6070 */
[----:B------:R-:W-:Y:S04]  /*180a0*/  STL.64 [R1+0x20e0], R26 ;  /* 0x0020e01a01007387 */ /* 0x000fe80000100a00 */
[----:B------:R-:W-:Y:S04]  /*180b0*/  STL.64 [R1+0x20e8], R28 ;  /* 0x0020e81c01007387 */ /* 0x000fe80000100a00 */
[----:B------:R-:W-:Y:S04]  /*180c0*/  STL.64 [R1+0x20f0], R30 ;  /* 0x0020f01e01007387 */ /* 0x000fe80000100a00 */
[----:B------:R-:W-:Y:S04]  /*180d0*/  STL.64 [R1+0x20f8], R32 ;  /* 0x0020f82001007387 */ /* 0x000fe80000100a00 */
[----:B------:R-:W2:Y:S01]  /*180e0*/  LDL.LU.64 R56, [R1+0x840] ;  /* 0x0008400001387983 */ /* 0x000ea20000300a00 */
[----:B------:R-:W-:-:S05]  /*180f0*/  IMAD.WIDE R34, R229, 0x4, R48 ;  /* 0x00000004e5227825 */ /* 0x000fca00078e0230 */
[----:B------:R-:W-:Y:S01]  /*18100*/  LDGSTS.E [R20+0x70004], desc[UR8][R34.64], !P1 ;  /* 0x7000400022147fae */ /* 0x000fe2000c921848 */
[----:B------:R-:W-:-:S03]  /*18110*/  IMAD.WIDE R36, R229, 0x4, R62 ;  /* 0x00000004e5247825 */ /* 0x000fc600078e023e */
[----:B------:R-:W2:Y:S04]  /*18120*/  LDL.LU.64 R62, [R1+0x850] ;  /* 0x00085000013e7983 */ /* 0x000ea80000300a00 */
[----:B------:R-:W-:Y:S01]  /*18130*/  LDGSTS.E [R20+0x74004], desc[UR8][R36.64], !P1 ;  /* 0x7400400024147fae */ /* 0x000fe2000c921848 */
[----:B---3--:R-:W-:-:S03]  /*18140*/  IMAD.WIDE R38, R229, 0x4, R16 ;  /* 0x00000004e5267825 */ /* 0x008fc600078e0210 */
[----:B------:R-:W3:Y:S04]  /*18150*/  LDL.LU.64 R16, [R1+0x860] ;  /* 0x0008600001107983 */ /* 0x000ee80000300a00 */
[----:B------:R-:W-:Y:S01]  /*18160*/  LDGSTS.E [R20+0x78004], desc[UR8][R38.64], !P1 ;  /* 0x7800400026147fae */ /* 0x000fe2000c921848 */
[----:B------:R-:W-:-:S03]  /*18170*/  IMAD.WIDE R40, R229, 0x4, R4 ;  /* 0x00000004e5287825 */ /* 0x000fc600078e0204 */
[----:B------:R-:W3:Y:S04]  /*18180*/  LDL.LU.64 R4, [R1+0x870] ;  /* 0x0008700001047983 */ /* 0x000ee80000300a00 */
[----:B------:R-:W-:Y:S04]  /*18190*/  STL.64 [R1+0x2100], R34 ;  /* 0x0021002201007387 */ /* 0x000fe80000100a00 */
[----:B------:R-:W-:Y:S04]  /*181a0*/  STL.64 [R1+0x2108], R36 ;  /* 0x0021082401007387 */ /* 0x000fe80000100a00 */
[----:B------:R-:W-:Y:S01]  /*181b0*/  LDGSTS.E [R20+0x7c004], desc[UR8][R40.64], !P1 ;  /* 0x7c00400028147fae */ /* 0x000fe2000c921848 */
[----:B------:R-:W-:-:S03]  /*181c0*/  ISETP.GE.U32.AND P1, PT, R42, 0x7ffffee9, PT ;  /* 0x7ffffee92a00780c */ /* 0x000fc60003f26070 */
[----:B------:R-:W-:Y:S04]  /*181d0*/  STL.64 [R1+0x2110], R38 ;  /* 0x0021102601007387 */ /* 0x000fe80000100a00 */
[----:B------:R-:W-:Y:S01]  /*181e0*/  STL.64 [R1+0x2118], R40 ;  /* 0x0021182801007387 */ /* 0x000fe20000100a00 */
[----:B----4-:R-:W-:-:S03]  /*181f0*/  IMAD.WIDE R42, R229, 0x4, R12 ;  /* 0x00000004e52a7825 */ /* 0x010fc600078e020c */
[----:B------:R-:W4:Y:S04]  /*18200*/  LDL.LU.64 R12, [R1+0x880] ;  /* 0x00088000010c7983 */ /* 0x000f280000300a00 */
[----:B------:R-:W-:Y:S01]  /*18210*/  LDGSTS.E [R20+0x70008], desc[UR8][R42.64], !P3 ;  /* 0x700080002a147fae */ /* 0x000fe2000d921848 */
[----:B--2---:R-:W-:-:S03]  /*18220*/  IMAD.WIDE R44, R229, 0x4, R8 ;  /* 0x00000004e52c7825 */ /* 0x004fc600078e0208 */
[----:B------:R-:W2:Y:S01]  /*18230*/  LDL.LU.64 R8, [R1+0x890] ;  /* 0x0008900001087983 */ /* 0x000ea20000300a00 */
[----:B------:R-:W-:-:S03]  /*18240*/  IMAD.WIDE R46, R229, 0x4, R10 ;  /* 0x00000004e52e7825 */ /* 0x000fc600078e020a */
[----:B------:R-:W-:Y:S01]  /*18250*/  LDGSTS.E [R20+0x74008], desc[UR8][R44.64], !P3 ;  /* 0x740080002c147fae */ /* 0x000fe2000d921848 */
[----:B------:R-:W-:-:S03]  /*18260*/  IMAD.WIDE R48, R229, 0x4, R14 ;  /* 0x00000004e5307825 */ /* 0x000fc600078e020e */
[----:B------:R-:W2:Y:S04]  /*18270*/  LDL.LU.64 R14, [R1+0x8a0] ;  /* 0x0008a000010e7983 */ /* 0x000ea80000300a00 */
[----:B------:R-:W2:Y:S04]  /*18280*/  LDL.LU.64 R10, [R1+0x8b0] ;  /* 0x0008b000010a7983 */ /* 0x000ea80000300a00 */
[----:B------:R-:W-:Y:S04]  /*18290*/  STL.64 [R1+0x2120], R42 ;  /* 0x0021202a01007387 */ /* 0x000fe80000100a00 */
[----:B------:R-:W-:Y:S04]  /*182a0*/  STL.64 [R1+0x2128], R44 ;  /* 0x0021282c01007387 */ /* 0x000fe80000100a00 */
[----:B------:R-:W-:Y:S04]  /*182b0*/  STL.64 [R1+0x2130], R46 ;  /* 0x0021302e01007387 */ /* 0x000fe80000100a00 */
[----:B------:R-:W-:Y:S04]  /*182c0*/  LDGSTS.E [R20+0x78008], desc[UR8][R46.64], !P3 ;  /* 0x780080002e147fae */ /* 0x000fe8000d921848 */
[----:B------:R-:W-:Y:S04]  /*182d0*/  STL.64 [R1+0x2138], R48 ;  /* 0x0021383001007387 */ /* 0x000fe80000100a00 */
[----:B------:R-:W-:Y:S01]  /*182e0*/  LDGSTS.E [R20+0x7c008], desc[UR8][R48.64], !P3 ;  /* 0x7c00800030147fae */ /* 0x000fe2000d921848 */
[----:B------:R-:W-:Y:S01]  /*182f0*/  ISETP.GE.U32.AND P3, PT, R50, 0x7ffffecc, PT ;  /* 0x7ffffecc3200780c */ /* 0x000fe20003f66070 */
[----:B------:R-:W-:-:S02]  /*18300*/  IMAD.WIDE R50, R229, 0x4, R56 ;  /* 0x00000004e5327825 */ /* 0x000fc400078e0238 */
[----:B------:R-:W2:Y:S04]  /*18310*/  LDL.LU.64 R250, [R1+0x8c0] ;  /* 0x0008c00001fa7983 */ /* 0x000ea80000300a00 */
        /* <DEDUP_REMOVED lines=11> */
[----:B------:R-:W-:Y:S04]  /*183d0*/  STL.64 [R1+0x2150], R54 ;  /* 0x0021503601007387 */ /* 0x000fe80000100a00 */
[----:B------:R2:W-:Y:S04]  /*183e0*/  STL.64 [R1+0x1ff8], R20 ;  /* 0x001ff81401007387 */ /* 0x0005e80000100a00 */
[----:B------:R-:W3:Y:S04]  /*183f0*/  LDL.LU.64 R2, [R1+0x900] ;  /* 0x0009000001027983 */ /* 0x000ee80000300a00 */
[----:B------:R-:W3:Y:S04]  /*18400*/  LDL.LU.64 R246, [R1+0x910] ;  /* 0x0009100001f67983 */ /* 0x000ee80000300a00 */
[----:B------:R2:W-:Y:S01]  /*18410*/  LDGSTS.E [R20+0x7c00c], desc[UR8][R56.64], !P2 ;  /* 0x7c00c00038147fae */ /* 0x0005e2000d121848 */
[----:B----4-:R-:W-:-:S05]  /*18420*/  IMAD.WIDE R22, R229, 0x4, R12 ;  /* 0x00000004e5167825 */ /* 0x010fca00078e020c */
[----:B------:R-:W-:Y:S04]  /*18430*/  STL.64 [R1+0x3f8], R22 ;  /* 0x0003f81601007387 */ /* 0x000fe80000100a00 */
[----:B------:R-:W4:Y:S04]  /*18440*/  LDL.LU.64 R12, [R1+0x920] ;  /* 0x00092000010c7983 */ /* 0x000f280000300a00 */
[----:B------:R1:W-:Y:S01]  /*18450*/  LDGSTS.E [R19+0x40000], desc[UR8][R22.64], !P4 ;  /* 0x4000000016137fae */ /* 0x0003e2000e121848 */
[----:B--2---:R-:W-:-:S05]  /*18460*/  IMAD.WIDE R20, R229, 0x4, R8 ;  /* 0x00000004e5147825 */ /* 0x004fca00078e0208 */
[----:B------:R-:W-:Y:S01]  /*18470*/  STL.64 [R1+0x3f0], R20 ;  /* 0x0003f01401007387 */ /* 0x000fe20000100a00 */
[----:B------:R-:W-:-:S03]  /*18480*/  IMAD.WIDE R14, R229, 0x4, R14 ;  /* 0x00000004e50e7825 */ /* 0x000fc600078e020e */
[----:B------:R-:W2:Y:S01]  /*18490*/  LDL.LU.64 R8, [R1+0x930] ;  /* 0x0009300001087983 */ /* 0x000ea20000300a00 */
[----:B------:R-:W-:-:S03]  /*184a0*/  IMAD.WIDE R10, R229, 0x4, R10 ;  /* 0x00000004e50a7825 */ /* 0x000fc600078e020a */
[----:B------:R1:W-:Y:S04]  /*184b0*/  LDGSTS.E [R19+0x44000], desc[UR8][R20.64], !P4 ;  /* 0x4400000014137fae */ /* 0x0003e8000e121848 */
[----:B------:R-:W-:Y:S04]  /*184c0*/  STL.64 [R1+0x3e8], R14 ;  /* 0x0003e80e01007387 */ /* 0x000fe80000100a00 */
[----:B------:R-:W-:Y:S04]  /*184d0*/  LDGSTS.E [R19+0x48000], desc[UR8][R14.64], !P4 ;  /* 0x480000000e137fae */ /* 0x000fe8000e121848 */
[----:B------:R1:W-:Y:S04]  /*184e0*/  STL.64 [R1+0x3e0], R10 ;  /* 0x0003e00a01007387 */ /* 0x0003e80000100a00 */
[----:B------:R-:W-:Y:S04]  /*184f0*/  LDGSTS.E [R19+0x4c000], desc[UR8][R10.64], !P4 ;  /* 0x4c0000000a137fae */ /* 0x000fe8000e121848 */
[----:B-1----:R-:W2:Y:S04]  /*18500*/  LDL.LU.64 R10, [R1+0x940] ;  /* 0x00094000010a7983 */ /* 0x002ea80000300a00 */
[----:B------:R-:W2:Y:S01]  /*18510*/  LDL.LU.64 R14, [R1+0x950] ;  /* 0x00095000010e7983 */ /* 0x000ea20000300a00 */
[----:B------:R-:W-:-:S05]  /*18520*/  IMAD.WIDE R22, R229, 0x4, R250 ;  /* 0x00000004e5167825 */ /* 0x000fca00078e02fa */
[----:B------:R-:W-:Y:S04]  /*18530*/  STL.64 [R1+0x3d8], R22 ;  /* 0x0003d81601007387 */ /* 0x000fe80000100a00 */
[----:B------:R-:W2:Y:S04]  /*18540*/  LDL.LU.64 R248, [R1+0x960] ;  /* 0x0009600001f87983 */ /* 0x000ea80000300a00 */
[----:B------:R-:W-:Y:S01]  /*18550*/  LDGSTS.E [R19+0x40004], desc[UR8][R22.64], !P6 ;  /* 0x4000400016137fae */ /* 0x000fe2000f121848 */
[----:B------:R-:W-:-:S05]  /*18560*/  IMAD.WIDE R20, R229, 0x4, R62 ;  /* 0x00000004e5147825 */ /* 0x000fca00078e023e */
[----:B------:R-:W-:Y:S04]  /*18570*/  STL.64 [R1+0x3d0], R20 ;  /* 0x0003d01401007387 */ /* 0x000fe80000100a00 */
[----:B------:R-:W2:Y:S01]  /*18580*/  LDL.LU.64 R62, [R1+0x970] ;  /* 0x00097000013e7983 */ /* 0x000ea20000300a00 */
[----:B---3--:R-:W-:-:S03]  /*18590*/  IMAD.WIDE R16, R229, 0x4, R16 ;  /* 0x00000004e5107825 */ /* 0x008fc600078e0210 */
[----:B------:R1:W-:Y:S01]  /*185a0*/  LDGSTS.E [R19+0x44004], desc[UR8][R20.64], !P6 ;  /* 0x4400400014137fae */ /* 0x0003e2000f121848 */
[----:B------:R-:W-:-:S03]  /*185b0*/  IMAD.WIDE R4, R229, 0x4, R4 ;  /* 0x00000004e5047825 */ /* 0x000fc600078e0204 */
[----:B------:R3:W-:Y:S04]  /*185c0*/  STL.64 [R1+0x3c8], R16 ;  /* 0x0003c81001007387 */ /* 0x0007e80000100a00 */
[----:B------:R1:W-:Y:S04]  /*185d0*/  STL.64 [R1+0x3c0], R4 ;  /* 0x0003c00401007387 */ /* 0x0003e80000100a00 */
[----:B------:R-:W-:Y:S04]  /*185e0*/  LDGSTS.E [R19+0x48004], desc[UR8][R16.64], !P6 ;  /* 0x4800400010137fae */ /* 0x000fe8000f121848 */
[----:B------:R-:W2:Y:S04]  /*185f0*/  LDL.LU.64 R250, [R1+0x980] ;  /* 0x0009800001fa7983 */ /* 0x000ea80000300a00 */
[----:B------:R-:W-:Y:S01]  /*18600*/  LDGSTS.E [R19+0x4c004], desc[UR8][R4.64], !P6 ;  /* 0x4c00400004137fae */ /* 0x000fe2000f121848 */
[----:B------:R-:W-:-:S03]  /*18610*/  IMAD.WIDE R2, R229, 0x4, R2 ;  /* 0x00000004e5027825 */ /* 0x000fc600078e0202 */
[----:B---3--:R-:W3:Y:S01]  /*18620*/  LDL.LU.64 R16, [R1+0x990] ;  /* 0x0009900001107983 */ /* 0x008ee20000300a00 */
[----:B-1----:R-:W-:-:S03]  /*18630*/  IMAD.WIDE R20, R229, 0x4, R246 ;  /* 0x00000004e5147825 */ /* 0x002fc600078e02f6 */
[----:B------:R-:W-:Y:S04]  /*18640*/  LDGSTS.E [R19+0x40008], desc[UR8][R2.64], !P5 ;  /* 0x4000800002137fae */ /* 0x000fe8000e921848 */
[----:B------:R-:W3:Y:S04]  /*18650*/  LDL.LU.64 R4, [R1+0x9a0] ;  /* 0x0009a00001047983 */ /* 0x000ee80000300a00 */
[----:B------:R1:W-:Y:S04]  /*18660*/  STL.64 [R1+0x3b8], R2 ;  /* 0x0003b80201007387 */ /* 0x0003e80000100a00 */
[----:B------:R-:W-:Y:S04]  /*18670*/  STL.64 [R1+0x3b0], R20 ;  /* 0x0003b01401007387 */ /* 0x000fe80000100a00 */
[----:B------:R2:W-:Y:S01]  /*18680*/  LDGSTS.E [R19+0x44008], desc[UR8][R20.64], !P5 ;  /* 0x4400800014137fae */ /* 0x0005e2000e921848 */
[----:B----4-:R-:W-:-:S05]  /*18690*/  IMAD.WIDE R12, R229, 0x4, R12 ;  /* 0x00000004e50c7825 */ /* 0x010fca00078e020c */
[----:B------:R4:W-:Y:S04]  /*186a0*/  STL.64 [R1+0x3a8], R12 ;  /* 0x0003a80c01007387 */ /* 0x0009e80000100a00 */
[----:B-1----:R-:W3:Y:S04]  /*186b0*/  LDL.LU.64 R2, [R1+0x9b0] ;  /* 0x0009b00001027983 */ /* 0x002ee80000300a00 */
[----:B------:R-:W-:Y:S01]  /*186c0*/  LDGSTS.E [R19+0x48008], desc[UR8][R12.64], !P5 ;  /* 0x480080000c137fae */ /* 0x000fe2000e921848 */
[----:B--2---:R-:W-:-:S05]  /*186d0*/  IMAD.WIDE R8, R229, 0x4, R8 ;  /* 0x00000004e5087825 */ /* 0x004fca00078e0208 */
[----:B------:R1:W-:Y:S04]  /*186e0*/  STL.64 [R1+0x3a0], R8 ;  /* 0x0003a00801007387 */ /* 0x0003e80000100a00 */
[----:B------:R-:W-:Y:S01]  /*186f0*/  LDGSTS.E [R19+0x4c008], desc[UR8][R8.64], !P5 ;  /* 0x4c00800008137fae */ /* 0x000fe2000e921848 */
[----:B------:R-:W-:-:S04]  /*18700*/  IMAD.WIDE R28, R229, 0x4, R10 ;  /* 0x00000004e51c7825 */ /* 0x000fc800078e020a */
[C---:B------:R-:W-:Y:S01]  /*18710*/  IMAD.WIDE R26, R229.reuse, 0x4, R14 ;  /* 0x00000004e51a7825 */ /* 0x040fe200078e020e */
[----:B------:R-:W-:Y:S04]  /*18720*/  LDGSTS.E [R19+0x4000c], desc[UR8][R28.64], !P1 ;  /* 0x4000c0001c137fae */ /* 0x000fe8000c921848 */
[----:B------:R-:W2:Y:S04]  /*18730*/  LDL.LU.64 R14, [R1+0x9c0] ;  /* 0x0009c000010e7983 */ /* 0x000ea80000300a00 */
[----:B----4-:R-:W4:Y:S04]  /*18740*/  LDL.LU.64 R12, [R1+0x9d0] ;  /* 0x0009d000010c7983 */ /* 0x010f280000300a00 */
[----:B------:R-:W-:Y:S04]  /*18750*/  STL.64 [R1+0x398], R28 ;  /* 0x0003981c01007387 */ /* 0x000fe80000100a00 */
[----:B------:R-:W4:Y:S04]  /*18760*/  LDL.LU.64 R10, [R1+0x9e0] ;  /* 0x0009e000010a7983 */ /* 0x000f280000300a00 */
[----:B------:R-:W-:Y:S04]  /*18770*/  STL.64 [R1+0x390], R26 ;  /* 0x0003901a01007387 */ /* 0x000fe80000100a00 */
[----:B-1----:R-:W4:Y:S01]  /*18780*/  LDL.LU.64 R8, [R1+0x9f0] ;  /* 0x0009f00001087983 */ /* 0x002f220000300a00 */
[----:B------:R-:W-:-:S03]  /*18790*/  IMAD.WIDE R22, R229, 0x4, R248 ;  /* 0x00000004e5167825 */ /* 0x000fc600078e02f8 */
[----:B------:R-:W-:Y:S04]  /*187a0*/  LDGSTS.E [R19+0x4400c], desc[UR8][R26.64], !P1 ;  /* 0x4400c0001a137fae */ /* 0x000fe8000c921848 */
[----:B------:R-:W-:Y:S04]  /*187b0*/  STL.64 [R1+0x388], R22 ;  /* 0x0003881601007387 */ /* 0x000fe80000100a00 */
[----:B------:R-:W-:Y:S01]  /*187c0*/  LDGSTS.E [R19+0x4800c], desc[UR8][R22.64], !P1 ;  /* 0x4800c00016137fae */ /* 0x000fe2000c921848 */
[C---:B------:R-:W-:Y:S01]  /*187d0*/  IMAD.WIDE R20, R229.reuse, 0x4, R62 ;  /* 0x00000004e5147825 */ /* 0x040fe200078e023e */
[----:B------:R-:W-:Y:S01]  /*187e0*/  ISETP.GE.U32.AND P2, PT, R58, 0x7ffffecb, PT ;  /* 0x7ffffecb3a00780c */ /* 0x000fe20003f46070 */
[----:B------:R-:W1:Y:S03]  /*187f0*/  LDC R62, c[0x0][0x230] ;  /* 0x00008c00ff3e7b82 */ /* 0x000e660000000800 */
[----:B------:R3:W-:Y:S04]  /*18800*/  STL.64 [R1+0x380], R20 ;  /* 0x0003801401007387 */ /* 0x0007e80000100a00 */
[----:B------:R3:W-:Y:S04]  /*18810*/  LDGSTS.E [R19+0x4c00c], desc[UR8][R20.64], !P1 ;  /* 0x4c00c00014137fae */ /* 0x0007e8000c921848 */
[----:B------:R-:W4:Y:S01]  /*18820*/  LDL.LU.64 R242, [R1+0xa00] ;  /* 0x000a000001f27983 */ /* 0x000f220000300a00 */
[----:B---3--:R-:W-:-:S05]  /*18830*/  IMAD.WIDE R20, R229, 0x4, R250 ;  /* 0x00000004e5147825 */ /* 0x008fca00078e02fa */
[----:B------:R-:W-:Y:S01]  /*18840*/  STL.64 [R1+0x1f8], R20 ;  /* 0x0001f81401007387 */ /* 0x000fe20000100a00 */
[----:B------:R-:W-:-:S03]  /*18850*/  IMAD.WIDE R16, R229, 0x4, R16 ;  /* 0x00000004e5107825 */ /* 0x000fc600078e0210 */
[----:B------:R-:W3:Y:S04]  /*18860*/  LDL.LU.64 R244, [R1+0xa20] ;  /* 0x000a200001f47983 */ /* 0x000ee80000300a00 */
[----:B------:R-:W-:Y:S01]  /*18870*/  STL.64 [R1+0x1f0], R16 ;  /* 0x0001f01001007387 */ /* 0x000fe20000100a00 */
[----:B------:R-:W-:-:S03]  /*18880*/  IMAD.WIDE R4, R229, 0x4, R4 ;  /* 0x00000004e5047825 */ /* 0x000fc600078e0204 */
[----:B------:R-:W3:Y:S04]  /*18890*/  LDL.LU.64 R246, [R1+0xa48] ;  /* 0x000a480001f67983 */ /* 0x000ee80000300a00 */
[----:B------:R1:W-:Y:S04]  /*188a0*/  LDGSTS.E [R19+0x50000], desc[UR8][R20.64], !P3 ;  /* 0x5000000014137fae */ /* 0x0003e8000d921848 */
[----:B------:R-:W-:Y:S04]  /*188b0*/  STL.64 [R1+0x1e8], R4 ;  /* 0x0001e80401007387 */ /* 0x000fe80000100a00 */
[----:B------:R-:W-:Y:S04]  /*188c0*/  LDGSTS.E [R19+0x54000], desc[UR8][R16.64], !P3 ;  /* 0x5400000010137fae */ /* 0x000fe8000d921848 */
[----:B------:R-:W1:Y:S04]  /*188d0*/  LDL.LU.64 R248, [R1+0xa68] ;  /* 0x000a680001f87983 */ /* 0x000e680000300a00 */
[----:B------:R-:W-:Y:S01]  /*188e0*/  LDGSTS.E [R19+0x58000], desc[UR8][R4.64], !P3 ;  /* 0x5800000004137fae */ /* 0x000fe2000d921848 */
[----:B------:R-:W-:-:S05]  /*188f0*/  IMAD.WIDE R2, R229, 0x4, R2 ;  /* 0x00000004e5027825 */ /* 0x000fca00078e0202 */
[----:B------:R2:W-:Y:S04]  /*18900*/  STL.64 [R1+0x1e0], R2 ;  /* 0x0001e00201007387 */ /* 0x0005e80000100a00 */
[----:B------:R-:W-:Y:S04]  /*18910*/  LDGSTS.E [R19+0x5c000], desc[UR8][R2.64], !P3 ;  /* 0x5c00000002137fae */ /* 0x000fe8000d921848 */
[----:B--2---:R-:W2:Y:S04]  /*18920*/  LDL.LU.64 R2, [R1+0xa78] ;  /* 0x000a780001027983 */ /* 0x004ea80000300a00 */
[----:B------:R-:W2:Y:S04]  /*18930*/  LDL.LU.64 R16, [R1+0xa88] ;  /* 0x000a880001107983 */ /* 0x000ea80000300a00 */
[----:B------:R-:W2:Y:S01]  /*18940*/  LDL.LU.64 R4, [R1+0xa98] ;  /* 0x000a980001047983 */ /* 0x000ea20000300a00 */
[----:B------:R-:W-:-:S04]  /*18950*/  IMAD.WIDE R14, R229, 0x4, R14 ;  /* 0x00000004e50e7825 */ /* 0x000fc800078e020e */
[C---:B----4-:R-:W-:Y:S01]  /*18960*/  IMAD.WIDE R12, R229.reuse, 0x4, R12 ;  /* 0x00000004e50c7825 */ /* 0x050fe200078e020c */
[----:B------:R-:W-:Y:S03]  /*18970*/  STL.64 [R1+0x1d8], R14 ;  /* 0x0001d80e01007387 */ /* 0x000fe60000100a00 */
[C---:B------:R-:W-:Y:S01]  /*18980*/  IMAD.WIDE R10, R229.reuse, 0x4, R10 ;  /* 0x00000004e50a7825 */ /* 0x040fe200078e020a */
[----:B------:R4:W-:Y:S04]  /*18990*/  STL.64 [R1+0x1d0], R12 ;  /* 0x0001d00c01007387 */ /* 0x0009e80000100a00 */
[----:B------:R-:W-:Y:S01]  /*189a0*/  STL.64 [R1+0x1c8], R10 ;  /* 0x0001c80a01007387 */ /* 0x000fe20000100a00 */
[----:B------:R-:W-:-:S03]  /*189b0*/  IMAD.WIDE R8, R229, 0x4, R8 ;  /* 0x00000004e5087825 */ /* 0x000fc600078e0208 */
[----:B------:R-:W2:Y:S04]  /*189c0*/  LDL.LU.64 R250, [R1+0xaa8] ;  /* 0x000aa80001fa7983 */ /* 0x000ea80000300a00 */
[----:B------:R-:W-:Y:S04]  /*189d0*/  LDGSTS.E [R19+0x50004], desc[UR8][R14.64], !P2 ;  /* 0x500040000e137fae */ /* 0x000fe8000d121848 */
[----:B------:R-:W-:Y:S04]  /*189e0*/  LDGSTS.E [R19+0x54004], desc[UR8][R12.64], !P2 ;  /* 0x540040000c137fae */ /* 0x000fe8000d121848 */
[----:B------:R4:W-:Y:S04]  /*189f0*/  STL.64 [R1+0x1c0], R8 ;  /* 0x0001c00801007387 */ /* 0x0009e80000100a00 */
[----:B------:R-:W-:Y:S04]  /*18a00*/  LDGSTS.E [R19+0x58004], desc[UR8][R10.64], !P2 ;  /* 0x580040000a137fae */ /* 0x000fe8000d121848 */
[----:B------:R-:W-:Y:S04]  /*18a10*/  LDGSTS.E [R19+0x5c004], desc[UR8][R8.64], !P2 ;  /* 0x5c00400008137fae */ /* 0x000fe8000d121848 */
[----:B----4-:R-:W4:Y:S04]  /*18a20*/  LDL.LU.64 R12, [R1+0xab8] ;  /* 0x000ab800010c7983 */ /* 0x010f280000300a00 */
[----:B------:R-:W4:Y:S01]  /*18a30*/  LDL.LU.64 R8, [R1+0xac8] ;  /* 0x000ac80001087983 */ /* 0x000f220000300a00 */
[----:B------:R-:W-:-:S02]  /*18a40*/  VIADD R58, R61, 0xffffff49 ;  /* 0xffffff493d3a7836 */ /* 0x000fc40000000000 */
[C---:B------:R-:W-:Y:S01]  /*18a50*/  IMAD.WIDE R28, R229.reuse, 0x4, R242 ;  /* 0x00000004e51c7825 */ /* 0x040fe200078e02f2 */
[----:B------:R-:W4:Y:S01]  /*18a60*/  LDL.LU.64 R10, [R1+0xad8] ;  /* 0x000ad800010a7983 */ /* 0x000f220000300a00 */
[----:B------:R-:W4:Y:S01]  /*18a70*/  LDC R61, c[0x0][0x230] ;  /* 0x00008c00ff3d7b82 */ /* 0x000f220000000800 */
[----:B------:R-:W-:Y:S02]  /*18a80*/  ISETP.GE.U32.AND P4, PT, R58, 0x7ffffeca, PT ;  /* 0x7ffffeca3a00780c */ /* 0x000fe40003f86070 */
[----:B------:R-:W4:Y:S01]  /*18a90*/  LDL.LU.64 R14, [R1+0xaf0] ;  /* 0x000af000010e7983 */ /* 0x000f220000300a00 */
[----:B---3--:R-:W-:-:S03]  /*18aa0*/  IMAD.WIDE R26, R229, 0x4, R244 ;  /* 0x00000004e51a7825 */ /* 0x008fc600078e02f4 */
[----:B------:R2:W-:Y:S07]  /*18ab0*/  STL.64 [R1+0x1b8], R28 ;  /* 0x0001b81c01007387 */ /* 0x0005ee0000100a00 */
[----:B------:R2:W-:Y:S01]  /*18ac0*/  LDGSTS.E [R19+0x50008], desc[UR8][R28.64], !P4 ;  /* 0x500080001c137fae */ /* 0x0005e2000e121848 */
[----:B------:R-:W-:-:S03]  /*18ad0*/  IMAD.WIDE R22, R229, 0x4, R246 ;  /* 0x00000004e5167825 */ /* 0x000fc600078e02f6 */
[----:B------:R3:W-:Y:S04]  /*18ae0*/  STL.64 [R1+0x1b0], R26 ;  /* 0x0001b01a01007387 */ /* 0x0007e80000100a00 */
[----:B------:R3:W-:Y:S04]  /*18af0*/  LDGSTS.E [R19+0x54008], desc[UR8][R26.64], !P4 ;  /* 0x540080001a137fae */ /* 0x0007e8000e121848 */
[----:B------:R3:W-:Y:S04]  /*18b00*/  STL.64 [R1+0x1a8], R22 ;  /* 0x0001a81601007387 */ /* 0x0007e80000100a00 */
[----:B------:R3:W-:Y:S01]  /*18b10*/  LDGSTS.E [R19+0x58008], desc[UR8][R22.64], !P4 ;  /* 0x5800800016137fae */ /* 0x0007e2000e121848 */
[----:B-1----:R-:W-:-:S05]  /*18b20*/  IMAD.WIDE R20, R229, 0x4, R248 ;  /* 0x00000004e5147825 */ /* 0x002fca00078e02f8 */
[----:B------:R1:W-:Y:S04]  /*18b30*/  STL.64 [R1+0x1a0], R20 ;  /* 0x0001a01401007387 */ /* 0x0003e80000100a00 */
[----:B------:R-:W4:Y:S04]  /*18b40*/  LDL.LU.64 R242, [R1+0xb18] ;  /* 0x000b180001f27983 */ /* 0x000f280000300a00 */
[----:B------:R1:W-:Y:S01]  /*18b50*/  LDGSTS.E [R19+0x5c008], desc[UR8][R20.64], !P4 ;  /* 0x5c00800014137fae */ /* 0x0003e2000e121848 */
[----:B--2---:R-:W-:-:S04]  /*18b60*/  IMAD.WIDE R28, R229, 0x4, R2 ;  /* 0x00000004e51c7825 */ /* 0x004fc800078e0202 */
[C---:B---3--:R-:W-:Y:S01]  /*18b70*/  IMAD.WIDE R26, R229.reuse, 0x4, R16 ;  /* 0x00000004e51a7825 */ /* 0x048fe200078e0210 */
[----:B------:R-:W-:Y:S03]  /*18b80*/  STL.64 [R1+0x198], R28 ;  /* 0x0001981c01007387 */ /* 0x000fe60000100a00 */
[C---:B------:R-:W-:Y:S01]  /*18b90*/  IMAD.WIDE R22, R229.reuse, 0x4, R4 ;  /* 0x00000004e5167825 */ /* 0x040fe200078e0204 */
[----:B------:R-:W2:Y:S04]  /*18ba0*/  LDL.LU.64 R2, [R1+0xb40] ;  /* 0x000b400001027983 */ /* 0x000ea80000300a00 */
[----:B------:R3:W-:Y:S04]  /*18bb0*/  STL.64 [R1+0x190], R26 ;  /* 0x0001901a01007387 */ /* 0x0007e80000100a00 */
[----:B------:R-:W3:Y:S04]  /*18bc0*/  LDL.LU.64 R16, [R1+0xb60] ;  /* 0x000b600001107983 */ /* 0x000ee80000300a00 */
[----:B------:R3:W-:Y:S04]  /*18bd0*/  STL.64 [R1+0x188], R22 ;  /* 0x0001881601007387 */ /* 0x0007e80000100a00 */
[----:B------:R-:W3:Y:S01]  /*18be0*/  LDL.LU.64 R4, [R1+0xb70] ;  /* 0x000b700001047983 */ /* 0x000ee20000300a00 */
[----:B-1----:R-:W-:-:S05]  /*18bf0*/  IMAD.WIDE R20, R229, 0x4, R250 ;  /* 0x00000004e5147825 */ /* 0x002fca00078e02fa */
[----:B------:R1:W-:Y:S01]  /*18c00*/  STL.64 [R1+0x180], R20 ;  /* 0x0001801401007387 */ /* 0x0003e20000100a00 */
[----:B----4-:R-:W-:-:S03]  /*18c10*/  IMAD.WIDE R248, R229, 0x4, R8 ;  /* 0x00000004e5f87825 */ /* 0x010fc600078e0208 */
[----:B------:R-:W4:Y:S01]  /*18c20*/  LDL.LU.64 R8, [R1+0xb80] ;  /* 0x000b800001087983 */ /* 0x000f220000300a00 */
[----:B------:R-:W-:-:S03]  /*18c30*/  IMAD.WIDE R246, R229, 0x4, R10 ;  /* 0x00000004e5f67825 */ /* 0x000fc600078e020a */
[----:B------:R-:W4:Y:S01]  /*18c40*/  LDL.LU.64 R10, [R1+0xb90] ;  /* 0x000b9000010a7983 */ /* 0x000f220000300a00 */
[----:B------:R-:W-:-:S03]  /*18c50*/  IMAD.WIDE R250, R229, 0x4, R12 ;  /* 0x00000004e5fa7825 */ /* 0x000fc600078e020c */
[----:B------:R-:W4:Y:S01]  /*18c60*/  LDL.LU.64 R12, [R1+0xba0] ;  /* 0x000ba000010c7983 */ /* 0x000f220000300a00 */
[----:B------:R-:W-:-:S03]  /*18c70*/  IMAD.WIDE R244, R229, 0x4, R14 ;  /* 0x00000004e5f47825 */ /* 0x000fc600078e020e */
[----:B------:R-:W4:Y:S04]  /*18c80*/  LDL.LU.64 R14, [R1+0xbb0] ;  /* 0x000bb000010e7983 */ /* 0x000f280000300a00 */
[----:B------:R-:W-:Y:S04]  /*18c90*/  STL.64 [R1+0x2088], R250 ;  /* 0x002088fa01007387 */ /* 0x000fe80000100a00 */
[----:B------:R-:W-:Y:S04]  /*18ca0*/  STL.64 [R1+0x2090], R248 ;  /* 0x002090f801007387 */ /* 0x000fe80000100a00 */
[----:B------:R-:W-:Y:S04]  /*18cb0*/  STL.64 [R1+0x2098], R246 ;  /* 0x002098f601007387 */ /* 0x000fe80000100a00 */
[----:B------:R-:W-:Y:S04]  /*18cc0*/  STL.64 [R1+0x20a0], R244 ;  /* 0x0020a0f401007387 */ /* 0x000fe80000100a00 */
[----:B------:R-:W4:Y:S04]  /*18cd0*/  LDL.LU.64 R64, [R1+0xbc0] ;  /* 0x000bc00001407983 */ /* 0x000f280000300a00 */
[----:B------:R-:W4:Y:S01]  /*18ce0*/  LDL.LU.64 R226, [R1+0xbd0] ;  /* 0x000bd00001e27983 */ /* 0x000f220000300a00 */
[----:B------:R-:W-:-:S04]  /*18cf0*/  IMAD.WIDE R242, R229, 0x4, R242 ;  /* 0x00000004e5f27825 */ /* 0x000fc800078e02f2 */
[----:B--2---:R-:W-:-:S04]  /*18d00*/  IMAD.WIDE R240, R229, 0x4, R2 ;  /* 0x00000004e5f07825 */ /* 0x004fc800078e0202 */
[----:B---3--:R-:W-:-:S04]  /*18d10*/  IMAD.WIDE R238, R229, 0x4, R16 ;  /* 0x00000004e5ee7825 */ /* 0x008fc800078e0210 */
[C---:B------:R-:W-:Y:S02]  /*18d20*/  IMAD.WIDE R236, R229.reuse, 0x4, R4 ;  /* 0x00000004e5ec7825 */ /* 0x040fe400078e0204 */
[----:B------:R-:W2:Y:S04]  /*18d30*/  LDL.LU.64 R4, [R1+0xbe8] ;  /* 0x000be80001047983 */ /* 0x000ea80000300a00 */
[----:B------:R-:W3:Y:S04]  /*18d40*/  LDL.LU.64 R16, [R1+0xbf0] ;  /* 0x000bf00001107983 */ /* 0x000ee80000300a00 */
[----:B------:R-:W-:Y:S04]  /*18d50*/  STL.64 [R1+0x20a8], R242 ;  /* 0x0020a8f201007387 */ /* 0x000fe80000100a00 */
[----:B------:R-:W-:Y:S04]  /*18d60*/  STL.64 [R1+0x20b0], R240 ;  /* 0x0020b0f001007387 */ /* 0x000fe80000100a00 */
[----:B------:R-:W-:Y:S04]  /*18d70*/  STL.64 [R1+0x20b8], R238 ;  /* 0x0020b8ee01007387 */ /* 0x000fe80000100a00 */
[----:B------:R-:W-:Y:S01]  /*18d80*/  STL.64 [R1+0x20c0], R236 ;  /* 0x0020c0ec01007387 */ /* 0x000fe20000100a00 */
[----:B----4-:R-:W-:-:S03]  /*18d90*/  IMAD.WIDE R234, R229, 0x4, R8 ;  /* 0x00000004e5ea7825 */ /* 0x010fc600078e0208 */
[----:B------:R-:W4:Y:S01]  /*18da0*/  LDL.LU.64 R8, [R1+0xc08] ;  /* 0x000c080001087983 */ /* 0x000f220000300a00 */
[----:B------:R-:W-:Y:S02]  /*18db0*/  IADD3 R58, R60, -0xb8, RZ ;  /* 0xffffff483c3a7810 */ /* 0x000fe40007ffe0ff */
[----:B------:R-:W1:Y:S02]  /*18dc0*/  LDC R60, c[0x0][0x230] ;  /* 0x00008c00ff3c7b82 */ /* 0x000e640000000800 */
[----:B------:R-:W-:Y:S01]  /*18dd0*/  ISETP.GE.U32.AND P6, PT, R58, 0x7ffffec9, PT ;  /* 0x7ffffec93a00780c */ /* 0x000fe20003fc6070 */
[----:B------:R-:W-:-:S05]  /*18de0*/  VIADD R58, R59, 0xffffff2b ;  /* 0xffffff2b3b3a7836 */ /* 0x000fca0000000000 */
[----:B------:R-:W1:Y:S01]  /*18df0*/  LDC R59, c[0x0][0x230] ;  /* 0x00008c00ff3b7b82 */ /* 0x000e620000000800 */
[----:B------:R-:W-:Y:S01]  /*18e00*/  ISETP.GE.U32.AND P5, PT, R58, 0x7ffffeac, PT ;  /* 0x7ffffeac3a00780c */ /* 0x000fe20003fa6070 */
[----:B------:R-:W-:-:S05]  /*18e10*/  VIADD R58, R61, 0xffffff2a ;  /* 0xffffff2a3d3a7836 */ /* 0x000fca0000000000 */
[----:B------:R-:W-:Y:S01]  /*18e20*/  LDGSTS.E [R19+0x5000c], desc[UR8][R28.64], !P6 ;  /* 0x5000c0001c137fae */ /* 0x000fe2000f121848 */
[----:B------:R-:W1:Y:S01]  /*18e30*/  LDC R61, c[0x0][0x230] ;  /* 0x00008c00ff3d7b82 */ /* 0x000e620000000800 */
[----:B------:R-:W-:Y:S02]  /*18e40*/  ISETP.GE.U32.AND P1, PT, R58, 0x7ffffeab, PT ;  /* 0x7ffffeab3a00780c */ /* 0x000fe40003f26070 */
[----:B------:R4:W-:Y:S04]  /*18e50*/  LDGSTS.E [R19+0x5400c], desc[UR8][R26.64], !P6 ;  /* 0x5400c0001a137fae */ /* 0x0009e8000f121848 */
[----:B------:R4:W-:Y:S01]  /*18e60*/  LDGSTS.E [R19+0x5800c], desc[UR8][R22.64], !P6 ;  /* 0x5800c00016137fae */ /* 0x0009e2000f121848 */
[----:B-1----:R-:W-:Y:S02]  /*18e70*/  IADD3 R58, R60, -0xd7, RZ ;  /* 0xffffff293c3a7810 */ /* 0x002fe40007ffe0ff */
[----:B------:R-:W1:Y:S01]  /*18e80*/  LDC R60, c[0x0][0x230] ;  /* 0x00008c00ff3c7b82 */ /* 0x000e620000000800 */
[----:B------:R4:W-:Y:S01]  /*18e90*/  LDGSTS.E [R19+0x5c00c], desc[UR8][R20.64], !P6 ;  /* 0x5c00c00014137fae */ /* 0x0009e2000f121848 */
[----:B------:R-:W-:-:S03]  /*18ea0*/  ISETP.GE.U32.AND P3, PT, R58, 0x7ffffeaa, PT ;  /* 0x7ffffeaa3a00780c */ /* 0x000fc60003f66070 */
[----:B------:R-:W-:Y:S01]  /*18eb0*/  LDGSTS.E [R19+0x60000], desc[UR8][R250.64], !P5 ;  /* 0x60000000fa137fae */ /* 0x000fe2000e921848 */
[----:B------:R-:W-:Y:S02]  /*18ec0*/  VIADD R58, R59, 0xffffff28 ;  /* 0xffffff283b3a7836 */ /* 0x000fe40000000000 */
[----:B------:R-:W1:Y:S01]  /*18ed0*/  LDC R59, c[0x0][0x230] ;  /* 0x00008c00ff3b7b82 */ /* 0x000e620000000800 */
[----:B------:R-:W-:Y:S02]  /*18ee0*/  LDGSTS.E [R19+0x64000], desc[UR8][R248.64], !P5 ;  /* 0x64000000f8137fae */ /* 0x000fe4000e921848 */
[----:B------:R-:W-:Y:S01]  /*18ef0*/  ISETP.GE.U32.AND P2, PT, R58, 0x7ffffea9, PT ;  /* 0x7ffffea93a00780c */ /* 0x000fe20003f46070 */
[----:B------:R-:W-:Y:S01]  /*18f00*/  VIADD R58, R62, 0xffffff0b ;  /* 0xffffff0b3e3a7836 */ /* 0x000fe20000000000 */
[----:B------:R-:W-:Y:S04]  /*18f10*/  LDGSTS.E [R19+0x68000], desc[UR8][R246.64], !P5 ;  /* 0x68000000f6137fae */ /* 0x000fe8000e921848 */
[----:B------:R-:W-:Y:S01]  /*18f20*/  ISETP.GE.U32.AND P4, PT, R58, 0x7ffffe8c, PT ;  /* 0x7ffffe8c3a00780c */ /* 0x000fe20003f86070 */
[----:B------:R-:W-:Y:S01]  /*18f30*/  LDGSTS.E [R19+0x6c000], desc[UR8][R244.64], !P5 ;  /* 0x6c000000f4137fae */ /* 0x000fe2000e921848 */
[----:B------:R-:W-:-:S02]  /*18f40*/  IADD3 R58, R61, -0xf6, RZ ;  /* 0xffffff0a3d3a7810 */ /* 0x000fc40007ffe0ff */
[----:B------:R-:W1:Y:S01]  /*18f50*/  LDC R61, c[0x0][0x230] ;  /* 0x00008c00ff3d7b82 */ /* 0x000e620000000800 */
[----:B------:R-:W-:Y:S01]  /*18f60*/  LDGSTS.E [R19+0x60004], desc[UR8][R242.64], !P1 ;  /* 0x60004000f2137fae */ /* 0x000fe2000c921848 */
[----:B------:R-:W-:Y:S01]  /*18f70*/  ISETP.GE.U32.AND P6, PT, R58, 0x7ffffe8b, PT ;  /* 0x7ffffe8b3a00780c */ /* 0x000fe20003fc6070 */
[----:B-1----:R-:W-:Y:S02]  /*18f80*/  VIADD R58, R60, 0xffffff09 ;  /* 0xffffff093c3a7836 */ /* 0x002fe40000000000 */
[----:B------:R-:W-:Y:S03]  /*18f90*/  LDGSTS.E [R19+0x64004], desc[UR8][R240.64], !P1 ;  /* 0x64004000f0137fae */ /* 0x000fe6000c921848 */
[----:B------:R-:W-:Y:S01]  /*18fa0*/  ISETP.GE.U32.AND P5, PT, R58, 0x7ffffe8a, PT ;  /* 0x7ffffe8a3a00780c */ /* 0x000fe20003fa6070 */
[----:B------:R-:W-:Y:S01]  /*18fb0*/  IMAD.WIDE R232, R229, 0x4, R10 ;  /* 0x00000004e5e87825 */ /* 0x000fe200078e020a */
[----:B------:R-:W-:Y:S03]  /*18fc0*/  LDGSTS.E [R19+0x68004], desc[UR8][R238.64], !P1 ;  /* 0x68004000ee137fae */ /* 0x000fe6000c921848 */
[----:B------:R-:W-:Y:S01]  /*18fd0*/  VIADD R58, R59, 0xffffff08 ;  /* 0xffffff083b3a7836 */ /* 0x000fe20000000000 */
[----:B------:R-:W4:Y:S01]  /*18fe0*/  LDL.LU.64 R10, [R1+0xc10] ;  /* 0x000c1000010a7983 */ /* 0x000f220000300a00 */
[----:B------:R-:W-:-:S03]  /*18ff0*/  IMAD.WIDE R230, R229, 0x4, R12 ;  /* 0x00000004e5e67825 */ /* 0x000fc600078e020c */
[----:B------:R-:W-:Y:S01]  /*19000*/  LDGSTS.E [R19+0x6c004], desc[UR8][R236.64], !P1 ;  /* 0x6c004000ec137fae */ /* 0x000fe2000c921848 */
[----:B------:R-:W-:Y:S01]  /*19010*/  ISETP.GE.U32.AND P1, PT, R58, 0x7ffffe89, PT ;  /* 0x7ffffe893a00780c */ /* 0x000fe20003f26070 */
[----:B------:R-:W-:Y:S02]  /*19020*/  IMAD.WIDE R58, R229, 0x4, R14 ;  /* 0x00000004e53a7825 */ /* 0x000fe400078e020e */
[----:B------:R-:W4:Y:S04]  /*19030*/  LDL.LU.64 R72, [R1+0xc28] ;  /* 0x000c280001487983 */ /* 0x000f280000300a00 */
[----:B------:R-:W4:Y:S01]  /*19040*/  LDL.LU.64 R74, [R1+0xc30] ;  /* 0x000c3000014a7983 */ /* 0x000f220000300a00 */
[----:B------:R-:W-:-:S03]  /*19050*/  IADD3 R60, R61, -0x99, RZ ;  /* 0xffffff673d3c7810 */ /* 0x000fc60007ffe0ff */
[----:B------:R-:W-:Y:S04]  /*19060*/  LDGSTS.E [R19+0x60008], desc[UR8][R234.64], !P3 ;  /* 0x60008000ea137fae */ /* 0x000fe8000d921848 */
[----:B------:R-:W4:Y:S04]  /*19070*/  LDL.LU.64 R2, [R1+0xc48] ;  /* 0x000c480001027983 */ /* 0x000f280000300a00 */
[----:B------:R-:W-:Y:S04]  /*19080*/  LDGSTS.E [R19+0x64008], desc[UR8][R232.64], !P3 ;  /* 0x64008000e8137fae */ /* 0x000fe8000d921848 */
[----:B------:R-:W4:Y:S04]  /*19090*/  LDL.LU.64 R12, [R1+0xc50] ;  /* 0x000c5000010c7983 */ /* 0x000f280000300a00 */
[----:B------:R-:W-:Y:S01]  /*190a0*/  LDGSTS.E [R19+0x68008], desc[UR8][R230.64], !P3 ;  /* 0x68008000e6137fae */ /* 0x000fe2000d921848 */
[----:B------:R-:W-:-:S03]  /*190b0*/  IMAD.WIDE R62, R229, 0x4, R226 ;  /* 0x00000004e53e7825 */ /* 0x000fc600078e02e2 */
[----:B------:R-:W4:Y:S04]  /*190c0*/  LDL.LU.64 R14, [R1+0xc58] ;  /* 0x000c5800010e7983 */ /* 0x000f280000300a00 */
[----:B------:R-:W-:Y:S01]  /*190d0*/  LDGSTS.E [R19+0x6c008], desc[UR8][R58.64], !P3 ;  /* 0x6c0080003a137fae */ /* 0x000fe2000d921848 */
[----:B------:R-:W-:Y:S01]  /*190e0*/  ISETP.GE.U32.AND P3, PT, R60, 0x7ffffee8, PT ;  /* 0x7ffffee83c00780c */ /* 0x000fe20003f66070 */
[C---:B------:R-:W-:Y:S02]  /*190f0*/  IMAD.WIDE R60, R229.reuse, 0x4, R64 ;  /* 0x00000004e53c7825 */ /* 0x040fe400078e0240 */
[----:B------:R-:W-:Y:S04]  /*19100*/  STL.64 [R1+0x20c8], R234 ;  /* 0x0020c8ea01007387 */ /* 0x000fe80000100a00 */
[----:B------:R-:W-:Y:S04]  /*19110*/  STL.64 [R1+0x20d0], R232 ;  /* 0x0020d0e801007387 */ /* 0x000fe80000100a00 */
[----:B------:R-:W-:Y:S04]  /*19120*/  STL.64 [R1+0x20d8], R230 ;  /* 0x0020d8e601007387 */ /* 0x000fe80000100a00 */
[----:B------:R-:W-:Y:S04]  /*19130*/  LDGSTS.E [R19+0x6000c], desc[UR8][R60.64], !P2 ;  /* 0x6000c0003c137fae */ /* 0x000fe8000d121848 */
[----:B------:R-:W-:Y:S01]  /*19140*/  LDGSTS.E [R19+0x6400c], desc[UR8][R62.64], !P2 ;  /* 0x6400c0003e137fae */ /* 0x000fe2000d121848 */
[----:B--2---:R-:W-:-:S03]  /*19150*/  IMAD.WIDE R64, R229, 0x4, R4 ;  /* 0x00000004e5407825 */ /* 0x004fc600078e0204 */
[----:B------:R-:W2:Y:S01]  /*19160*/  LDL.LU.64 R4, [R1+0xc68] ;  /* 0x000c680001047983 */ /* 0x000ea20000300a00 */
[----:B---3--:R-:W-:-:S03]  /*19170*/  IMAD.WIDE R66, R229, 0x4, R16 ;  /* 0x00000004e5427825 */ /* 0x008fc600078e0210 */
[----:B------:R-:W-:Y:S04]  /*19180*/  LDGSTS.E [R19+0x6800c], desc[UR8][R64.64], !P2 ;  /* 0x6800c00040137fae */ /* 0x000fe8000d121848 */
[----:B------:R-:W-:Y:S01]  /*19190*/  LDGSTS.E [R19+0x6c00c], desc[UR8][R66.64], !P2 ;  /* 0x6c00c00042137fae */ /* 0x000fe2000d121848 */
[----:B------:R-:W-:-:S03]  /*191a0*/  ISETP.GE.U32.AND P2, PT, R68, 0x7ffffee7, PT ;  /* 0x7ffffee74400780c */ /* 0x000fc60003f46070 */
[----:B------:R-:W3:Y:S04]  /*191b0*/  LDL.LU.64 R226, [R1+0xc78] ;  /* 0x000c780001e27983 */ /* 0x000ee80000300a00 */
[----:B------:R-:W3:Y:S01]  /*191c0*/  LDL.LU.64 R16, [R1+0xc80] ;  /* 0x000c800001107983 */ /* 0x000ee20000300a00 */
[----:B----4-:R-:W-:-:S03]  /*191d0*/  IMAD.WIDE R68, R229, 0x4, R8 ;  /* 0x00000004e5447825 */ /* 0x010fc600078e0208 */
[----:B------:R-:W4:Y:S04]  /*191e0*/  LDL.LU.64 R8, [R1+0xc90] ;  /* 0x000c900001087983 */ /* 0x000f280000300a00 */
[----:B------:R-:W-:Y:S01]  /*191f0*/  LDGSTS.E [R19+0x70000], desc[UR8][R68.64], !P4 ;  /* 0x7000000044137fae */ /* 0x000fe2000e121848 */
[----:B------:R-:W-:-:S03]  /*19200*/  IMAD.WIDE R70, R229, 0x4, R10 ;  /* 0x00000004e5467825 */ /* 0x000fc600078e020a */
[----:B------:R-:W3:Y:S04]  /*19210*/  LDL.LU.64 R10, [R1+0xc98] ;  /* 0x000c9800010a7983 */ /* 0x000ee80000300a00 */
[----:B------:R-:W-:Y:S01]  /*19220*/  LDGSTS.E [R19+0x74000], desc[UR8][R70.64], !P4 ;  /* 0x7400000046137fae */ /* 0x000fe2000e121848 */
[----:B------:R-:W-:-:S03]  /*19230*/  IMAD.WIDE R72, R229, 0x4, R72 ;  /* 0x00000004e5487825 */ /* 0x000fc600078e0248 */
[----:B------:R-:W3:Y:S01]  /*19240*/  LDL.LU.64 R98, [R1+0xca8] ;  /* 0x000ca80001627983 */ /* 0x000ee20000300a00 */
[----:B------:R-:W-:-:S03]  /*19250*/  IMAD.WIDE R74, R229, 0x4, R74 ;  /* 0x00000004e54a7825 */ /* 0x000fc600078e024a */
[----:B------:R-:W-:Y:S04]  /*19260*/  LDGSTS.E [R19+0x78000], desc[UR8][R72.64], !P4 ;  /* 0x7800000048137fae */ /* 0x000fe8000e121848 */
[----:B------:R-:W-:Y:S01]  /*19270*/  LDGSTS.E [R19+0x7c000], desc[UR8][R74.64], !P4 ;  /* 0x7c0000004a137fae */ /* 0x000fe2000e121848 */
[----:B------:R-:W-:Y:S01]  /*19280*/  ISETP.GE.U32.AND P4, PT, R76, 0x7ffffee6, PT ;  /* 0x7ffffee64c00780c */ /* 0x000fe20003f86070 */
[C---:B------:R-:W-:Y:S02]  /*19290*/  IMAD.WIDE R76, R229.reuse, 0x4, R2 ;  /* 0x00000004e54c7825 */ /* 0x040fe400078e0202 */
[----:B------:R-:W3:Y:S04]  /*192a0*/  LDL.LU.64 R94, [R1+0xcb0] ;  /* 0x000cb000015e7983 */ /* 0x000ee80000300a00 */
[----:B------:R-:W3:Y:S01]  /*192b0*/  LDL.LU.64 R96, [R1+0xcc0] ;  /* 0x000cc00001607983 */ /* 0x000ee20000300a00 */
[----:B------:R-:W-:-:S03]  /*192c0*/  IMAD.WIDE R78, R229, 0x4, R12 ;  /* 0x00000004e54e7825 */ /* 0x000fc600078e020c */
[----:B------:R-:W-:Y:S04]  /*192d0*/  LDGSTS.E [R19+0x70004], desc[UR8][R76.64], !P6 ;  /* 0x700040004c137fae */ /* 0x000fe8000f121848 */
[----:B------:R-:W-:Y:S01]  /*192e0*/  LDGSTS.E [R19+0x74004], desc[UR8][R78.64], !P6 ;  /* 0x740040004e137fae */ /* 0x000fe2000f121848 */
[----:B------:R-:W-:-:S03]  /*192f0*/  IMAD.WIDE R80, R229, 0x4, R14 ;  /* 0x00000004e5507825 */ /* 0x000fc600078e020e */
[----:B------:R-:W3:Y:S04]  /*19300*/  LDL.LU.64 R14, [R1+0xcc8] ;  /* 0x000cc800010e7983 */ /* 0x000ee80000300a00 */
[----:B------:R-:W3:Y:S04]  /*19310*/  LDL.LU.64 R2, [R1+0xcd8] ;  /* 0x000cd80001027983 */ /* 0x000ee80000300a00 */
[----:B------:R-:W3:Y:S04]  /*19320*/  LDL.LU.64 R12, [R1+0xce0] ;  /* 0x000ce000010c7983 */ /* 0x000ee80000300a00 */
[----:B------:R-:W-:Y:S01]  /*19330*/  LDGSTS.E [R19+0x78004], desc[UR8][R80.64], !P6 ;  /* 0x7800400050137fae */ /* 0x000fe2000f121848 */
[----:B--2---:R-:W-:-:S03]  /*19340*/  IMAD.WIDE R82, R229, 0x4, R4 ;  /* 0x00000004e5527825 */ /* 0x004fc600078e0204 */
[----:B------:R-:W2:Y:S04]  /*19350*/  LDL.LU.64 R4, [R1+0xcf8] ;  /* 0x000cf80001047983 */ /* 0x000ea80000300a00 */
[----:B------:R-:W-:Y:S01]  /*19360*/  LDGSTS.E [R19+0x7c004], desc[UR8][R82.64], !P6 ;  /* 0x7c00400052137fae */ /* 0x000fe2000f121848 */
[----:B----4-:R-:W-:-:S03]  /*19370*/  IMAD.WIDE R88, R229, 0x4, R8 ;  /* 0x00000004e5587825 */ /* 0x010fc600078e0208 */
[----:B------:R-:W4:Y:S01]  /*19380*/  LDL.LU.64 R8, [R1+0xd00] ;  /* 0x000d000001087983 */ /* 0x000f220000300a00 */
[----:B------:R-:W-:Y:S01]  /*19390*/  ISETP.GE.U32.AND P6, PT, R84, 0x7ffffee5, PT ;  /* 0x7ffffee55400780c */ /* 0x000fe20003fc6070 */
[C---:B---3--:R-:W-:Y:S02]  /*193a0*/  IMAD.WIDE R84, R229.reuse, 0x4, R226 ;  /* 0x00000004e5547825 */ /* 0x048fe400078e02e2 */
[----:B------:R-:W3:Y:S02]  /*193b0*/  LDL.LU.64 R104, [R1+0xd18] ;  /* 0x000d180001687983 */ /* 0x000ee40000300a00 */
[C---:B------:R-:W-:Y:S02]  /*193c0*/  IMAD.WIDE R86, R229.reuse, 0x4, R16 ;  /* 0x00000004e5567825 */ /* 0x040fe400078e0210 */
[----:B------:R-:W3:Y:S04]  /*193d0*/  LDL.LU.64 R226, [R1+0xd20] ;  /* 0x000d200001e27983 */ /* 0x000ee80000300a00 */
[----:B------:R-:W3:Y:S04]  /*193e0*/  LDL.LU.64 R16, [R1+0xd38] ;  /* 0x000d380001107983 */ /* 0x000ee80000300a00 */
[----:B------:R-:W-:Y:S04]  /*193f0*/  LDGSTS.E [R19+0x70008], desc[UR8][R84.64], !P5 ;  /* 0x7000800054137fae */ /* 0x000fe8000e921848 */
[----:B------:R-:W-:Y:S04]  /*19400*/  LDGSTS.E [R19+0x74008], desc[UR8][R86.64], !P5 ;  /* 0x7400800056137fae */ /* 0x000fe8000e921848 */
[----:B------:R-:W-:Y:S01]  /*19410*/  LDGSTS.E [R19+0x78008], desc[UR8][R88.64], !P5 ;  /* 0x7800800058137fae */ /* 0x000fe2000e921848 */
[----:B------:R-:W-:-:S03]  /*19420*/  IMAD.WIDE R90, R229, 0x4, R10 ;  /* 0x00000004e55a7825 */ /* 0x000fc600078e020a */
[----:B------:R-:W3:Y:S04]  /*19430*/  LDL.LU.64 R10, [R1+0xd40] ;  /* 0x000d4000010a7983 */ /* 0x000ee80000300a00 */
[----:B------:R-:W-:Y:S01]  /*19440*/  LDGSTS.E [R19+0x7c008], desc[UR8][R90.64], !P5 ;  /* 0x7c0080005a137fae */ /* 0x000fe2000e921848 */
[----:B------:R-:W-:Y:S01]  /*19450*/  ISETP.GE.U32.AND P5, PT, R92, 0x7ffffec8, PT ;  /* 0x7ffffec85c00780c */ /* 0x000fe20003fa6070 */
[----:B------:R-:W-:-:S05]  /*19460*/  IMAD.WIDE R92, R229, 0x4, R98 ;  /* 0x00000004e55c7825 */ /* 0x000fca00078e0262 */
[----:B------:R-:W-:Y:S01]  /*19470*/  LDGSTS.E [R19+0x7000c], desc[UR8][R92.64], !P1 ;  /* 0x7000c0005c137fae */ /* 0x000fe2000c921848 */
[----:B------:R-:W-:-:S04]  /*19480*/  IMAD.WIDE R94, R229, 0x4, R94 ;  /* 0x00000004e55e7825 */ /* 0x000fc800078e025e */
[C---:B------:R-:W-:Y:S01]  /*19490*/  IMAD.WIDE R96, R229.reuse, 0x4, R96 ;  /* 0x00000004e5607825 */ /* 0x040fe200078e0260 */
[----:B------:R-:W-:Y:S04]  /*194a0*/  LDGSTS.E [R19+0x7400c], desc[UR8][R94.64], !P1 ;  /* 0x7400c0005e137fae */ /* 0x000fe8000c921848 */
[----:B------:R-:W-:Y:S01]  /*194b0*/  LDGSTS.E [R19+0x7800c], desc[UR8][R96.64], !P1 ;  /* 0x7800c00060137fae */ /* 0x000fe2000c921848 */
[----:B------:R-:W-:-:S03]  /*194c0*/  IMAD.WIDE R98, R229, 0x4, R14 ;  /* 0x00000004e5627825 */ /* 0x000fc600078e020e */
[----:B------:R-:W3:Y:S01]  /*194d0*/  LDL.LU.64 R14, [R1+0xd50] ;  /* 0x000d5000010e7983 */ /* 0x000ee20000300a00 */
[----:B------:R-:W-:-:S03]  /*194e0*/  IMAD.WIDE R26, R229, 0x4, R2 ;  /* 0x00000004e51a7825 */ /* 0x000fc600078e0202 */
[----:B------:R-:W3:Y:S01]  /*194f0*/  LDL.LU.64 R2, [R1+0xd60] ;  /* 0x000d600001027983 */ /* 0x000ee20000300a00 */
[----:B------:R-:W-:-:S03]  /*19500*/  IMAD.WIDE R22, R229, 0x4, R12 ;  /* 0x00000004e5167825 */ /* 0x000fc600078e020c */
[----:B------:R-:W-:Y:S04]  /*19510*/  STL.64 [R1+0x378], R26 ;  /* 0x0003781a01007387 */ /* 0x000fe80000100a00 */
[----:B------:R-:W3:Y:S04]  /*19520*/  LDL.LU.64 R12, [R1+0xd68] ;  /* 0x000d6800010c7983 */ /* 0x000ee80000300a00 */
[----:B------:R-:W-:Y:S04]  /*19530*/  STL.64 [R1+0x370], R22 ;  /* 0x0003701601007387 */ /* 0x000fe80000100a00 */
[----:B------:R-:W-:Y:S04]  /*19540*/  LDGSTS.E [R19+0x7c00c], desc[UR8][R98.64], !P1 ;  /* 0x7c00c00062137fae */ /* 0x000fe8000c921848 */
[----:B------:R3:W-:Y:S04]  /*19550*/  LDGSTS.E [R18+0x40000], desc[UR8][R26.64], !P3 ;  /* 0x400000001a127fae */ /* 0x0007e8000d921848 */
[----:B------:R1:W-:Y:S01]  /*19560*/  LDGSTS.E [R18+0x44000], desc[UR8][R22.64], !P3 ;  /* 0x4400000016127fae */ /* 0x0003e2000d921848 */
[----:B--2---:R-:W-:-:S05]  /*19570*/  IMAD.WIDE R20, R229, 0x4, R4 ;  /* 0x00000004e5147825 */ /* 0x004fca00078e0204 */
[----:B------:R-:W-:Y:S04]  /*19580*/  STL.64 [R1+0x368], R20 ;  /* 0x0003681401007387 */ /* 0x000fe80000100a00 */
[----:B------:R-:W2:Y:S04]  /*19590*/  LDL.LU.64 R4, [R1+0xd78] ;  /* 0x000d780001047983 */ /* 0x000ea80000300a00 */
[----:B------:R1:W-:Y:S01]  /*195a0*/  LDGSTS.E [R18+0x48000], desc[UR8][R20.64], !P3 ;  /* 0x4800000014127fae */ /* 0x0003e2000d921848 */
[----:B----4-:R-:W-:-:S05]  /*195b0*/  IMAD.WIDE R8, R229, 0x4, R8 ;  /* 0x00000004e5087825 */ /* 0x010fca00078e0208 */
[----:B------:R4:W-:Y:S04]  /*195c0*/  STL.64 [R1+0x360], R8 ;  /* 0x0003600801007387 */ /* 0x0009e80000100a00 */
[----:B------:R-:W-:Y:S04]  /*195d0*/  LDGSTS.E [R18+0x4c000], desc[UR8][R8.64], !P3 ;  /* 0x4c00000008127fae */ /* 0x000fe8000d921848 */
[----:B----4-:R-:W4:Y:S01]  /*195e0*/  LDL.LU.64 R8, [R1+0xd80] ;  /* 0x000d800001087983 */ /* 0x010f220000300a00 */
[----:B---3--:R-:W-:-:S04]  /*195f0*/  IMAD.WIDE R26, R229, 0x4, R104 ;  /* 0x00000004e51a7825 */ /* 0x008fc800078e0268 */
[C---:B-1----:R-:W-:Y:S01]  /*19600*/  IMAD.WIDE R22, R229.reuse, 0x4, R226 ;  /* 0x00000004e5167825 */ /* 0x042fe200078e02e2 */
[----:B------:R-:W-:Y:S03]  /*19610*/  STL.64 [R1+0x358], R26 ;  /* 0x0003581a01007387 */ /* 0x000fe60000100a00 */
[C---:B------:R-:W-:Y:S01]  /*19620*/  IMAD.WIDE R20, R229.reuse, 0x4, R16 ;  /* 0x00000004e5147825 */ /* 0x040fe200078e0210 */
[----:B------:R-:W3:Y:S04]  /*19630*/  LDL.LU.64 R108, [R1+0xd90] ;  /* 0x000d9000016c7983 */ /* 0x000ee80000300a00 */
[----:B------:R-:W-:Y:S04]  /*19640*/  STL.64 [R1+0x350], R22 ;  /* 0x0003501601007387 */ /* 0x000fe80000100a00 */
[----:B------:R-:W3:Y:S04]  /*19650*/  LDL.LU.64 R226, [R1+0xd98] ;  /* 0x000d980001e27983 */ /* 0x000ee80000300a00 */
[----:B------:R-:W-:Y:S04]  /*19660*/  STL.64 [R1+0x348], R20 ;  /* 0x0003481401007387 */ /* 0x000fe80000100a00 */
[----:B------:R-:W-:Y:S04]  /*19670*/  LDGSTS.E [R18+0x40004], desc[UR8][R26.64], !P2 ;  /* 0x400040001a127fae */ /* 0x000fe8000d121848 */
[----:B------:R1:W-:Y:S04]  /*19680*/  LDGSTS.E [R18+0x44004], desc[UR8][R22.64], !P2 ;  /* 0x4400400016127fae */ /* 0x0003e8000d121848 */
[----:B------:R1:W-:Y:S01]  /*19690*/  LDGSTS.E [R18+0x48004], desc[UR8][R20.64], !P2 ;  /* 0x4800400014127fae */ /* 0x0003e2000d121848 */
[----:B------:R-:W-:-:S03]  /*196a0*/  IMAD.WIDE R16, R229, 0x4, R10 ;  /* 0x00000004e5107825 */ /* 0x000fc600078e020a */
[----:B------:R-:W3:Y:S04]  /*196b0*/  LDL.LU.64 R10, [R1+0xda8] ;  /* 0x000da800010a7983 */ /* 0x000ee80000300a00 */
[----:B------:R1:W-:Y:S04]  /*196c0*/  STL.64 [R1+0x340], R16 ;  /* 0x0003401001007387 */ /* 0x0003e80000100a00 */
[----:B------:R-:W-:Y:S04]  /*196d0*/  LDGSTS.E [R18+0x4c004], desc[UR8][R16.64], !P2 ;  /* 0x4c00400010127fae */ /* 0x000fe8000d121848 */
[----:B------:R-:W3:Y:S04]  /*196e0*/  LDL.LU.64 R104, [R1+0xdb0] ;  /* 0x000db00001687983 */ /* 0x000ee80000300a00 */
[----:B-1----:R-:W3:Y:S01]  /*196f0*/  LDL.LU.64 R16, [R1+0xdc0] ;  /* 0x000dc00001107983 */ /* 0x002ee20000300a00 */
[----:B------:R-:W-:-:S03]  /*19700*/  IMAD.WIDE R22, R229, 0x4, R14 ;  /* 0x00000004e5167825 */ /* 0x000fc600078e020e */
[----:B------:R-:W3:Y:S01]  /*19710*/  LDL.LU.64 R14, [R1+0xdc8] ;  /* 0x000dc800010e7983 */ /* 0x000ee20000300a00 */
[----:B------:R-:W-:-:S03]  /*19720*/  IMAD.WIDE R20, R229, 0x4, R2 ;  /* 0x00000004e5147825 */ /* 0x000fc600078e0202 */
[----:B------:R-:W-:Y:S04]  /*19730*/  STL.64 [R1+0x338], R22 ;  /* 0x0003381601007387 */ /* 0x000fe80000100a00 */
[----:B------:R-:W3:Y:S01]  /*19740*/  LDL.LU.64 R2, [R1+0xde0] ;  /* 0x000de00001027983 */ /* 0x000ee20000300a00 */
[----:B------:R-:W-:-:S03]  /*19750*/  IMAD.WIDE R12, R229, 0x4, R12 ;  /* 0x00000004e50c7825 */ /* 0x000fc600078e020c */
[----:B------:R-:W-:Y:S04]  /*19760*/  STL.64 [R1+0x330], R20 ;  /* 0x0003301401007387 */ /* 0x000fe80000100a00 */
[----:B------:R1:W-:Y:S04]  /*19770*/  STL.64 [R1+0x328], R12 ;  /* 0x0003280c01007387 */ /* 0x0003e80000100a00 */
[----:B------:R3:W-:Y:S04]  /*19780*/  LDGSTS.E [R18+0x40008], desc[UR8][R22.64], !P4 ;  /* 0x4000800016127fae */ /* 0x0007e8000e121848 */
[----:B------:R3:W-:Y:S04]  /*19790*/  LDGSTS.E [R18+0x44008], desc[UR8][R20.64], !P4 ;  /* 0x4400800014127fae */ /* 0x0007e8000e121848 */
[----:B------:R-:W-:Y:S01]  /*197a0*/  LDGSTS.E [R18+0x48008], desc[UR8][R12.64], !P4 ;  /* 0x480080000c127fae */ /* 0x000fe2000e121848 */
[----:B--2---:R-:W-:-:S05]  /*197b0*/  IMAD.WIDE R4, R229, 0x4, R4 ;  /* 0x00000004e5047825 */ /* 0x004fca00078e0204 */
[----:B------:R2:W-:Y:S04]  /*197c0*/  STL.64 [R1+0x320], R4 ;  /* 0x0003200401007387 */ /* 0x0005e80000100a00 */
[----:B------:R-:W3:Y:S04]  /*197d0*/  LDL.LU.64 R106, [R1+0xde8] ;  /* 0x000de800016a7983 */ /* 0x000ee80000300a00 */
[----:B-1----:R-:W3:Y:S04]  /*197e0*/  LDL.LU.64 R12, [R1+0xdf0] ;  /* 0x000df000010c7983 */ /* 0x002ee80000300a00 */
[----:B------:R-:W-:Y:S04]  /*197f0*/  LDGSTS.E [R18+0x4c008], desc[UR8][R4.64], !P4 ;  /* 0x4c00800004127fae */ /* 0x000fe8000e121848 */
[----:B--2---:R-:W2:Y:S01]  /*19800*/  LDL.LU.64 R4, [R1+0xe08] ;  /* 0x000e080001047983 */ /* 0x004ea20000300a00 */
[----:B----4-:R-:W-:-:S05]  /*19810*/  IMAD.WIDE R26, R229, 0x4, R8 ;  /* 0x00000004e51a7825 */ /* 0x010fca00078e0208 */
[----:B------:R-:W-:Y:S04]  /*19820*/  STL.64 [R1+0x318], R26 ;  /* 0x0003181a01007387 */ /* 0x000fe80000100a00 */
[----:B------:R-:W4:Y:S01]  /*19830*/  LDL.LU.64 R8, [R1+0xe10] ;  /* 0x000e100001087983 */ /* 0x000f220000300a00 */
[C---:B---3--:R-:W-:Y:S01]  /*19840*/  IMAD.WIDE R22, R229.reuse, 0x4, R108 ;  /* 0x00000004e5167825 */ /* 0x048fe200078e026c */
[----:B------:R-:W-:Y:S01]  /*19850*/  ISETP.GE.U32.AND P1, PT, R100, 0x7ffffec7, PT ;  /* 0x7ffffec76400780c */ /* 0x000fe20003f26070 */
[----:B------:R-:W1:Y:S01]  /*19860*/  LDC R108, c[0x0][0x230] ;  /* 0x00008c00ff6c7b82 */ /* 0x000e620000000800 */
[----:B------:R-:W-:Y:S01]  /*19870*/  LDGSTS.E [R18+0x4000c], desc[UR8][R26.64], !P6 ;  /* 0x4000c0001a127fae */ /* 0x000fe2000f121848 */
[----:B------:R-:W-:-:S03]  /*19880*/  IMAD.WIDE R20, R229, 0x4, R226 ;  /* 0x00000004e5147825 */ /* 0x000fc600078e02e2 */
[----:B------:R3:W-:Y:S04]  /*19890*/  STL.64 [R1+0x310], R22 ;  /* 0x0003101601007387 */ /* 0x0007e80000100a00 */
[----:B------:R3:W-:Y:S04]  /*198a0*/  STL.64 [R1+0x308], R20 ;  /* 0x0003081401007387 */ /* 0x0007e80000100a00 */
[----:B------:R3:W-:Y:S04]  /*198b0*/  LDGSTS.E [R18+0x4400c], desc[UR8][R22.64], !P6 ;  /* 0x4400c00016127fae */ /* 0x0007e8000f121848 */
[----:B------:R3:W-:Y:S01]  /*198c0*/  LDGSTS.E [R18+0x4800c], desc[UR8][R20.64], !P6 ;  /* 0x4800c00014127fae */ /* 0x0007e2000f121848 */
[----:B------:R-:W-:-:S05]  /*198d0*/  IMAD.WIDE R10, R229, 0x4, R10 ;  /* 0x00000004e50a7825 */ /* 0x000fca00078e020a */
[----:B------:R1:W-:Y:S04]  /*198e0*/  STL.64 [R1+0x300], R10 ;  /* 0x0003000a01007387 */ /* 0x0003e80000100a00 */
[----:B------:R-:W-:Y:S01]  /*198f0*/  LDGSTS.E [R18+0x4c00c], desc[UR8][R10.64], !P6 ;  /* 0x4c00c0000a127fae */ /* 0x000fe2000f121848 */
[----:B---3--:R-:W-:-:S03]  /*19900*/  IMAD.WIDE R22, R229, 0x4, R104 ;  /* 0x00000004e5167825 */ /* 0x008fc600078e0268 */
[----:B------:R-:W3:Y:S04]  /*19910*/  LDL.LU.64 R226, [R1+0xe20] ;  /* 0x000e200001e27983 */ /* 0x000ee80000300a00 */
[----:B------:R1:W-:Y:S01]  /*19920*/  LDGSTS.E [R18+0x50000], desc[UR8][R22.64], !P5 ;  /* 0x5000000016127fae */ /* 0x0003e2000e921848 */
[----:B------:R-:W-:-:S03]  /*19930*/  IMAD.WIDE R20, R229, 0x4, R16 ;  /* 0x00000004e5147825 */ /* 0x000fc600078e0210 */
[----:B-1----:R-:W3:Y:S04]  /*19940*/  LDL.LU.64 R10, [R1+0xe28] ;  /* 0x000e2800010a7983 */ /* 0x002ee80000300a00 */
[----:B------:R2:W-:Y:S01]  /*19950*/  LDGSTS.E [R18+0x54000], desc[UR8][R20.64], !P5 ;  /* 0x5400000014127fae */ /* 0x0005e2000e921848 */
[----:B------:R-:W-:-:S03]  /*19960*/  IMAD.WIDE R16, R229, 0x4, R14 ;  /* 0x00000004e5107825 */ /* 0x000fc600078e020e */
[----:B------:R-:W3:Y:S04]  /*19970*/  LDL.LU.64 R14, [R1+0xe38] ;  /* 0x000e3800010e7983 */ /* 0x000ee80000300a00 */
[----:B------:R-:W-:Y:S01]  /*19980*/  STL.64 [R1+0x178], R22 ;  /* 0x0001781601007387 */ /* 0x000fe20000100a00 */
[----:B------:R-:W-:-:S03]  /*19990*/  IMAD.WIDE R2, R229, 0x4, R2 ;  /* 0x00000004e5027825 */ /* 0x000fc600078e0202 */
[----:B------:R-:W-:Y:S04]  /*199a0*/  STL.64 [R1+0x170], R20 ;  /* 0x0001701401007387 */ /* 0x000fe80000100a00 */
[----:B------:R-:W3:Y:S04]  /*199b0*/  LDL.LU.64 R104, [R1+0xe48] ;  /* 0x000e480001687983 */ /* 0x000ee80000300a00 */
[----:B------:R-:W-:Y:S04]  /*199c0*/  STL.64 [R1+0x168], R16 ;  /* 0x0001681001007387 */ /* 0x000fe80000100a00 */
[----:B------:R-:W-:Y:S04]  /*199d0*/  LDGSTS.E [R18+0x58000], desc[UR8][R16.64], !P5 ;  /* 0x5800000010127fae */ /* 0x000fe8000e921848 */
[----:B------:R1:W-:Y:S04]  /*199e0*/  STL.64 [R1+0x160], R2 ;  /* 0x0001600201007387 */ /* 0x0003e80000100a00 */
[----:B------:R-:W-:Y:S04]  /*199f0*/  LDGSTS.E [R18+0x5c000], desc[UR8][R2.64], !P5 ;  /* 0x5c00000002127fae */ /* 0x000fe8000e921848 */
[----:B-1----:R-:W3:Y:S04]  /*19a00*/  LDL.LU.64 R2, [R1+0xe58] ;  /* 0x000e580001027983 */ /* 0x002ee80000300a00 */
[----:B------:R-:W3:Y:S01]  /*19a10*/  LDL.LU.64 R16, [R1+0xe68] ;  /* 0x000e680001107983 */ /* 0x000ee20000300a00 */
[----:B------:R-:W-:-:S04]  /*19a20*/  IMAD.WIDE R26, R229, 0x4, R106 ;  /* 0x00000004e51a7825 */ /* 0x000fc800078e026a */
[C---:B------:R-:W-:Y:S01]  /*19a30*/  IMAD.WIDE R22, R229.reuse, 0x4, R12 ;  /* 0x00000004e5167825 */ /* 0x040fe200078e020c */
[----:B------:R-:W-:Y:S04]  /*19a40*/  STL.64 [R1+0x158], R26 ;  /* 0x0001581a01007387 */ /* 0x000fe80000100a00 */
[----:B------:R-:W3:Y:S04]  /*19a50*/  LDL.LU.64 R12, [R1+0xe98] ;  /* 0x000e9800010c7983 */ /* 0x000ee80000300a00 */
[----:B------:R-:W-:Y:S04]  /*19a60*/  STL.64 [R1+0x150], R22 ;  /* 0x0001501601007387 */ /* 0x000fe80000100a00 */
[----:B------:R1:W-:Y:S01]  /*19a70*/  LDGSTS.E [R18+0x50004], desc[UR8][R26.64], !P1 ;  /* 0x500040001a127fae */ /* 0x0003e2000c921848 */
[----:B--2---:R-:W-:-:S03]  /*19a80*/  IMAD.WIDE R20, R229, 0x4, R4 ;  /* 0x00000004e5147825 */ /* 0x004fc600078e0204 */
[----:B------:R2:W-:Y:S04]  /*19a90*/  LDGSTS.E [R18+0x54004], desc[UR8][R22.64], !P1 ;  /* 0x5400400016127fae */ /* 0x0005e8000c921848 */
[----:B------:R-:W2:Y:S04]  /*19aa0*/  LDL.LU.64 R4, [R1+0xea8] ;  /* 0x000ea80001047983 */ /* 0x000ea80000300a00 */
[----:B------:R-:W-:Y:S04]  /*19ab0*/  STL.64 [R1+0x148], R20 ;  /* 0x0001481401007387 */ /* 0x000fe80000100a00 */
[----:B------:R2:W-:Y:S01]  /*19ac0*/  LDGSTS.E [R18+0x58004], desc[UR8][R20.64], !P1 ;  /* 0x5800400014127fae */ /* 0x0005e2000c921848 */
[----:B----4-:R-:W-:-:S05]  /*19ad0*/  IMAD.WIDE R8, R229, 0x4, R8 ;  /* 0x00000004e5087825 */ /* 0x010fca00078e0208 */
[----:B------:R4:W-:Y:S04]  /*19ae0*/  STL.64 [R1+0x140], R8 ;  /* 0x0001400801007387 */ /* 0x0009e80000100a00 */
[----:B------:R-:W-:Y:S04]  /*19af0*/  LDGSTS.E [R18+0x5c004], desc[UR8][R8.64], !P1 ;  /* 0x5c00400008127fae */ /* 0x000fe8000c921848 */
[----:B----4-:R-:W4:Y:S01]  /*19b00*/  LDL.LU.64 R8, [R1+0xeb8] ;  /* 0x000eb80001087983 */ /* 0x010f220000300a00 */
[----:B------:R-:W-:Y:S02]  /*19b10*/  IADD3 R100, R103, -0xbb, RZ ;  /* 0xffffff4567647810 */ /* 0x000fe40007ffe0ff */
[----:B------:R-:W1:Y:S02]  /*19b20*/  LDC R103, c[0x0][0x230] ;  /* 0x00008c00ff677b82 */ /* 0x000e640000000800 */
[----:B------:R-:W-:Y:S01]  /*19b30*/  ISETP.GE.U32.AND P3, PT, R100, 0x7ffffec6, PT ;  /* 0x7ffffec66400780c */ /* 0x000fe20003f66070 */
[----:B------:R-:W-:-:S05]  /*19b40*/  VIADD R100, R102, 0xffffff44 ;  /* 0xffffff4466647836 */ /* 0x000fca0000000000 */
[----:B------:R-:W3:Y:S01]  /*19b50*/  LDC R102, c[0x0][0x230] ;  /* 0x00008c00ff667b82 */ /* 0x000ee20000000800 */
[----:B------:R-:W-:Y:S01]  /*19b60*/  ISETP.GE.U32.AND P2, PT, R100, 0x7ffffec5, PT ;  /* 0x7ffffec56400780c */ /* 0x000fe20003f46070 */
[----:B------:R-:W-:-:S06]  /*19b70*/  VIADD R100, R101, 0xffffff27 ;  /* 0xffffff2765647836 */ /* 0x000fcc0000000000 */
[----:B------:R-:W2:Y:S01]  /*19b80*/  LDC R101, c[0x0][0x230] ;  /* 0x00008c00ff657b82 */ /* 0x000ea20000000800 */
[----:B------:R-:W-:Y:S02]  /*19b90*/  ISETP.GE.U32.AND P4, PT, R100, 0x7ffffea8, PT ;  /* 0x7ffffea86400780c */ /* 0x000fe40003f86070 */
[----:B-1----:R-:W-:-:S05]  /*19ba0*/  IADD3 R100, R103, -0xda, RZ ;  /* 0xffffff2667647810 */ /* 0x002fca0007ffe0ff */
[----:B------:R-:W1:Y:S01]  /*19bb0*/  LDC R103, c[0x0][0x230] ;  /* 0x00008c00ff677b82 */ /* 0x000e620000000800 */
[----:B------:R-:W-:Y:S01]  /*19bc0*/  ISETP.GE.U32.AND P6, PT, R100, 0x7ffffea7, PT ;  /* 0x7ffffea76400780c */ /* 0x000fe20003fc6070 */
[C---:B---3--:R-:W-:Y:S02]  /*19bd0*/  IMAD.WIDE R28, R229.reuse, 0x4, R226 ;  /* 0x00000004e51c7825 */ /* 0x048fe400078e02e2 */
[----:B------:R-:W3:Y:S02]  /*19be0*/  LDL.LU.64 R226, [R1+0xec8] ;  /* 0x000ec80001e27983 */ /* 0x000ee40000300a00 */
[----:B------:R-:W-:Y:S02]  /*19bf0*/  VIADD R100, R102, 0xffffff25 ;  /* 0xffffff2566647836 */ /* 0x000fe40000000000 */
[----:B------:R-:W1:Y:S01]  /*19c00*/  LDC R102, c[0x0][0x230] ;  /* 0x00008c00ff667b82 */ /* 0x000e620000000800 */
[C---:B------:R-:W-:Y:S01]  /*19c10*/  IMAD.WIDE R26, R229.reuse, 0x4, R10 ;  /* 0x00000004e51a7825 */ /* 0x040fe200078e020a */
[----:B------:R-:W-:Y:S04]  /*19c20*/  LDGSTS.E [R18+0x50008], desc[UR8][R28.64], !P3 ;  /* 0x500080001c127fae */ /* 0x000fe8000d921848 */
[----:B------:R-:W3:Y:S04]  /*19c30*/  LDL.LU.64 R10, [R1+0xed8] ;  /* 0x000ed800010a7983 */ /* 0x000ee80000300a00 */
[----:B------:R-:W-:Y:S04]  /*19c40*/  STL.64 [R1+0x138], R28 ;  /* 0x0001381c01007387 */ /* 0x000fe80000100a00 */
[----:B------:R1:W-:Y:S01]  /*19c50*/  STL.64 [R1+0x130], R26 ;  /* 0x0001301a01007387 */ /* 0x0003e20000100a00 */
[----:B--2---:R-:W-:-:S03]  /*19c60*/  IMAD.WIDE R22, R229, 0x4, R14 ;  /* 0x00000004e5167825 */ /* 0x004fc600078e020e */
[----:B------:R-:W2:Y:S01]  /*19c70*/  LDL.LU.64 R14, [R1+0xee8] ;  /* 0x000ee800010e7983 */ /* 0x000ea20000300a00 */
[----:B------:R-:W-:Y:S01]  /*19c80*/  ISETP.GE.U32.AND P5, PT, R100, 0x7ffffea6, PT ;  /* 0x7ffffea66400780c */ /* 0x000fe20003fa6070 */
[----:B------:R-:W-:Y:S02]  /*19c90*/  VIADD R100, R101, 0xffffff24 ;  /* 0xffffff2465647836 */ /* 0x000fe40000000000 */
[----:B------:R1:W-:Y:S04]  /*19ca0*/  STL.64 [R1+0x128], R22 ;  /* 0x0001281601007387 */ /* 0x0003e80000100a00 */
[----:B------:R1:W-:Y:S01]  /*19cb0*/  LDGSTS.E [R18+0x54008], desc[UR8][R26.64], !P3 ;  /* 0x540080001a127fae */ /* 0x0003e2000d921848 */
[----:B------:R-:W-:-:S03]  /*19cc0*/  IMAD.WIDE R20, R229, 0x4, R104 ;  /* 0x00000004e5147825 */ /* 0x000fc600078e0268 */
[----:B------:R1:W-:Y:S04]  /*19cd0*/  LDGSTS.E [R18+0x58008], desc[UR8][R22.64], !P3 ;  /* 0x5800800016127fae */ /* 0x0003e8000d921848 */
[----:B------:R1:W-:Y:S04]  /*19ce0*/  STL.64 [R1+0x120], R20 ;  /* 0x0001201401007387 */ /* 0x0003e80000100a00 */
[----:B------:R-:W2:Y:S01]  /*19cf0*/  LDL.LU.64 R110, [R1+0xef8] ;  /* 0x000ef800016e7983 */ /* 0x000ea20000300a00 */
[----:B------:R-:W-:Y:S02]  /*19d00*/  ISETP.GE.U32.AND P1, PT, R100, 0x7ffffea5, PT ;  /* 0x7ffffea56400780c */ /* 0x000fe40003f26070 */
[----:B-1----:R-:W-:Y:S01]  /*19d10*/  IADD3 R100, R103, -0xf9, RZ ;  /* 0xffffff0767647810 */ /* 0x002fe20007ffe0ff */
[----:B------:R1:W-:Y:S03]  /*19d20*/  LDGSTS.E [R18+0x5c008], desc[UR8][R20.64], !P3 ;  /* 0x5c00800014127fae */ /* 0x0003e6000d921848 */
[----:B------:R-:W-:Y:S01]  /*19d30*/  ISETP.GE.U32.AND P3, PT, R100, 0x7ffffe88, PT ;  /* 0x7ffffe886400780c */ /* 0x000fe20003f66070 */
[----:B------:R-:W-:-:S02]  /*19d40*/  IMAD.WIDE R26, R229, 0x4, R2 ;  /* 0x00000004e51a7825 */ /* 0x000fc400078e0202 */
[----:B------:R-:W2:Y:S02]  /*19d50*/  LDL.LU.64 R2, [R1+0xf20] ;  /* 0x000f200001027983 */ /* 0x000ea40000300a00 */
[----:B------:R-:W-:Y:S02]  /*19d60*/  IMAD.WIDE R22, R229, 0x4, R16 ;  /* 0x00000004e5167825 */ /* 0x000fe400078e0210 */
[----:B------:R-:W-:Y:S04]  /*19d70*/  STL.64 [R1+0x118], R26 ;  /* 0x0001181a01007387 */ /* 0x000fe80000100a00 */
[----:B------:R-:W2:Y:S01]  /*19d80*/  LDL.LU.64 R16, [R1+0xf38] ;  /* 0x000f380001107983 */ /* 0x000ea20000300a00 */
[----:B------:R-:W-:-:S03]  /*19d90*/  VIADD R100, R102, 0xffffff06 ;  /* 0xffffff0666647836 */ /* 0x000fc60000000000 */
[----:B------:R-:W-:Y:S04]  /*19da0*/  STL.64 [R1+0x110], R22 ;  /* 0x0001101601007387 */ /* 0x000fe80000100a00 */
[----:B------:R-:W-:Y:S04]  /*19db0*/  LDGSTS.E [R18+0x5000c], desc[UR8][R26.64], !P2 ;  /* 0x5000c0001a127fae */ /* 0x000fe8000d121848 */
[----:B------:R2:W-:Y:S01]  /*19dc0*/  LDGSTS.E [R18+0x5400c], desc[UR8][R22.64], !P2 ;  /* 0x5400c00016127fae */ /* 0x0005e2000d121848 */
[----:B-1----:R-:W-:-:S03]  /*19dd0*/  IMAD.WIDE R20, R229, 0x4, R12 ;  /* 0x00000004e5147825 */ /* 0x002fc600078e020c */
[----:B------:R-:W2:Y:S04]  /*19de0*/  LDL.LU.64 R12, [R1+0xf60] ;  /* 0x000f6000010c7983 */ /* 0x000ea80000300a00 */
[----:B------:R-:W-:Y:S04]  /*19df0*/  STL.64 [R1+0x108], R20 ;  /* 0x0001081401007387 */ /* 0x000fe80000100a00 */
[----:B------:R1:W-:Y:S01]  /*19e00*/  LDGSTS.E [R18+0x5800c], desc[UR8][R20.64], !P2 ;  /* 0x5800c00014127fae */ /* 0x0003e2000d121848 */
[----:B------:R-:W-:-:S05]  /*19e10*/  IMAD.WIDE R4, R229, 0x4, R4 ;  /* 0x00000004e5047825 */ /* 0x000fca00078e0204 */
[----:B------:R1:W-:Y:S04]  /*19e20*/  STL.64 [R1+0x100], R4 ;  /* 0x0001000401007387 */ /* 0x0003e80000100a00 */
[----:B------:R-:W-:Y:S01]  /*19e30*/  LDGSTS.E [R18+0x5c00c], desc[UR8][R4.64], !P2 ;  /* 0x5c00c00004127fae */ /* 0x000fe2000d121848 */
[----:B------:R-:W-:-:S03]  /*19e40*/  ISETP.GE.U32.AND P2, PT, R100, 0x7ffffe87, PT ;  /* 0x7ffffe876400780c */ /* 0x000fc60003f46070 */
[----:B------:R-:W2:Y:S04]  /*19e50*/  LDL.LU.64 R118, [R1+0xf88] ;  /* 0x000f880001767983 */ /* 0x000ea80000300a00 */
[----:B-1----:R-:W2:Y:S01]  /*19e60*/  LDL.LU.64 R4, [R1+0xfa0] ;  /* 0x000fa00001047983 */ /* 0x002ea20000300a00 */
[----:B----4-:R-:W-:-:S03]  /*19e70*/  IMAD.WIDE R100, R229, 0x4, R8 ;  /* 0x00000004e5647825 */ /* 0x010fc600078e0208 */
[----:B------:R-:W4:Y:S04]  /*19e80*/  LDL.LU.64 R8, [R1+0xfc8] ;  /* 0x000fc80001087983 */ /* 0x000f280000300a00 */
[----:B------:R-:W4:Y:S01]  /*19e90*/  LDL.LU.64 R122, [R1+0xfe0] ;  /* 0x000fe000017a7983 */ /* 0x000f220000300a00 */
[----:B------:R-:W-:-:S03]  /*19ea0*/  VIADD R108, R108, 0xffffff05 ;  /* 0xffffff056c6c7836 */ /* 0x000fc60000000000 */
[----:B------:R-:W-:Y:S01]  /*19eb0*/  LDGSTS.E [R18+0x60000], desc[UR8][R100.64], !P4 ;  /* 0x6000000064127fae */ /* 0x000fe2000e121848 */
[----:B---3--:R-:W-:-:S03]  /*19ec0*/  IMAD.WIDE R102, R229, 0x4, R226 ;  /* 0x00000004e5667825 */ /* 0x008fc600078e02e2 */
[----:B------:R-:W3:Y:S04]  /*19ed0*/  LDL.LU.64 R226, [R1+0x1008] ;  /* 0x0010080001e27983 */ /* 0x000ee80000300a00 */
[----:B------:R-:W-:Y:S01]  /*19ee0*/  LDGSTS.E [R18+0x64000], desc[UR8][R102.64], !P4 ;  /* 0x6400000066127fae */ /* 0x000fe2000e121848 */
[----:B------:R-:W-:-:S03]  /*19ef0*/  IMAD.WIDE R104, R229, 0x4, R10 ;  /* 0x00000004e5687825 */ /* 0x000fc600078e020a */
[----:B------:R-:W3:Y:S04]  /*19f00*/  LDL.LU.64 R10, [R1+0x1020] ;  /* 0x00102000010a7983 */ /* 0x000ee80000300a00 */
[----:B------:R-:W-:Y:S01]  /*19f10*/  LDGSTS.E [R18+0x68000], desc[UR8][R104.64], !P4 ;  /* 0x6800000068127fae */ /* 0x000fe2000e121848 */
[----:B--2---:R-:W-:-:S03]  /*19f20*/  IMAD.WIDE R106, R229, 0x4, R14 ;  /* 0x00000004e56a7825 */ /* 0x004fc600078e020e */
[----:B------:R-:W2:Y:S04]  /*19f30*/  LDL.LU.64 R14, [R1+0x1048] ;  /* 0x00104800010e7983 */ /* 0x000ea80000300a00 */
[----:B------:R-:W-:Y:S01]  /*19f40*/  LDGSTS.E [R18+0x6c000], desc[UR8][R106.64], !P4 ;  /* 0x6c0000006a127fae */ /* 0x000fe2000e121848 */
[----:B------:R-:W-:Y:S01]  /*19f50*/  ISETP.GE.U32.AND P4, PT, R108, 0x7ffffe86, PT ;  /* 0x7ffffe866c00780c */ /* 0x000fe20003f86070 */
[----:B------:R-:W-:-:S05]  /*19f60*/  IMAD.WIDE R108, R229, 0x4, R110 ;  /* 0x00000004e56c7825 */ /* 0x000fca00078e026e */
[----:B------:R-:W-:Y:S01]  /*19f70*/  LDGSTS.E [R18+0x60004], desc[UR8][R108.64], !P6 ;  /* 0x600040006c127fae */ /* 0x000fe2000f121848 */
[----:B------:R-:W-:-:S03]  /*19f80*/  IMAD.WIDE R110, R229, 0x4, R2 ;  /* 0x00000004e56e7825 */ /* 0x000fc600078e0202 */
[----:B------:R-:W2:Y:S04]  /*19f90*/  LDL.LU.64 R2, [R1+0x1070] ;  /* 0x0010700001027983 */ /* 0x000ea80000300a00 */
[----:B------:R-:W-:Y:S01]  /*19fa0*/  LDGSTS.E [R18+0x64004], desc[UR8][R110.64], !P6 ;  /* 0x640040006e127fae */ /* 0x000fe2000f121848 */
[----:B------:R-:W-:-:S03]  /*19fb0*/  IMAD.WIDE R112, R229, 0x4, R16 ;  /* 0x00000004e5707825 */ /* 0x000fc600078e0210 */
[----:B------:R-:W2:Y:S04]  /*19fc0*/  LDL.LU.64 R16, [R1+0x1090] ;  /* 0x0010900001107983 */ /* 0x000ea80000300a00 */
[----:B------:R-:W-:Y:S01]  /*19fd0*/  LDGSTS.E [R18+0x68004], desc[UR8][R112.64], !P6 ;  /* 0x6800400070127fae */ /* 0x000fe2000f121848 */
[----:B------:R-:W-:-:S03]  /*19fe0*/  IMAD.WIDE R114, R229, 0x4, R12 ;  /* 0x00000004e5727825 */ /* 0x000fc600078e020c */
        /* <DEDUP_REMOVED lines=8> */
[----:B----4-:R-:W-:-:S03]  /*1a070*/  IMAD.WIDE R120, R229, 0x4, R8 ;  /* 0x00000004e5787825 */ /* 0x010fc600078e0208 */
[----:B------:R-:W4:Y:S01]  /*1a080*/  LDL.LU.64 R8, [R1+0x10d8] ;  /* 0x0010d80001087983 */ /* 0x000f220000300a00 */
[----:B------:R-:W-:-:S03]  /*1a090*/  IMAD.WIDE R122, R229, 0x4, R122 ;  /* 0x00000004e57a7825 */ /* 0x000fc600078e027a */
[----:B------:R-:W-:Y:S04]  /*1a0a0*/  LDGSTS.E [R18+0x68008], desc[UR8][R120.64], !P5 ;  /* 0x6800800078127fae */ /* 0x000fe8000e921848 */
[----:B------:R-:W-:Y:S01]  /*1a0b0*/  LDGSTS.E [R18+0x6c008], desc[UR8][R122.64], !P5 ;  /* 0x6c0080007a127fae */ /* 0x000fe2000e921848 */
[----:B------:R-:W-:-:S03]  /*1a0c0*/  ISETP.GE.U32.AND P5, PT, R124, 0x7ffffee4, PT ;  /* 0x7ffffee47c00780c */ /* 0x000fc60003fa6070 */
[----:B------:R-:W4:Y:S01]  /*1a0d0*/  LDL.LU.64 R142, [R1+0x10e8] ;  /* 0x0010e800018e7983 */ /* 0x000f220000300a00 */
        /* <DEDUP_REMOVED lines=8> */
[----:B------:R-:W-:Y:S04]  /*1a160*/  LDGSTS.E [R18+0x6800c], desc[UR8][R128.64], !P1 ;  /* 0x6800c00080127fae */ /* 0x000fe8000c921848 */
[----:B------:R-:W2:Y:S04]  /*1a170*/  LDL.LU.64 R152, [R1+0x1128] ;  /* 0x0011280001987983 */ /* 0x000ea80000300a00 */
[----:B------:R-:W2:Y:S01]  /*1a180*/  LDL.LU.64 R150, [R1+0x1140] ;  /* 0x0011400001967983 */ /* 0x000ea20000300a00 */
[----:B------:R-:W-:-:S03]  /*1a190*/  IMAD.WIDE R130, R229, 0x4, R2 ;  /* 0x00000004e5827825 */ /* 0x000fc600078e0202 */
[----:B------:R-:W2:Y:S04]  /*1a1a0*/  LDL.LU.64 R2, [R1+0x1150] ;  /* 0x0011500001027983 */ /* 0x000ea80000300a00 */
[----:B------:R-:W-:Y:S01]  /*1a1b0*/  LDGSTS.E [R18+0x6c00c], desc[UR8][R130.64], !P1 ;  /* 0x6c00c00082127fae */ /* 0x000fe2000c921848 */
[----:B------:R-:W-:Y:S01]  /*1a1c0*/  ISETP.GE.U32.AND P1, PT, R132, 0x7ffffee3, PT ;  /* 0x7ffffee38400780c */ /* 0x000fe20003f26070 */
[C---:B------:R-:W-:Y:S02]  /*1a1d0*/  IMAD.WIDE R132, R229.reuse, 0x4, R16 ;  /* 0x00000004e5847825 */ /* 0x040fe400078e0210 */
[----:B------:R-:W2:Y:S04]  /*1a1e0*/  LDL.LU.64 R16, [R1+0x1170] ;  /* 0x0011700001107983 */ /* 0x000ea80000300a00 */
        /* <DEDUP_REMOVED lines=8> */
[----:B----4-:R-:W-:-:S03]  /*1a270*/  IMAD.WIDE R138, R229, 0x4, R8 ;  /* 0x00000004e58a7825 */ /* 0x010fc600078e0208 */
[----:B------:R-:W4:Y:S04]  /*1a280*/  LDL.LU.64 R8, [R1+0x11d0] ;  /* 0x0011d00001087983 */ /* 0x000f280000300a00 */
[----:B------:R-:W-:Y:S01]  /*1a290*/  LDGSTS.E [R18+0x7c000], desc[UR8][R138.64], !P3 ;  /* 0x7c0000008a127fae */ /* 0x000fe2000d921848 */
[----:B------:R-:W-:Y:S01]  /*1a2a0*/  ISETP.GE.U32.AND P3, PT, R140, 0x7ffffee2, PT ;  /* 0x7ffffee28c00780c */ /* 0x000fe20003f66070 */
[----:B------:R-:W-:-:S05]  /*1a2b0*/  IMAD.WIDE R140, R229, 0x4, R142 ;  /* 0x00000004e58c7825 */ /* 0x000fca00078e028e */
        /* <DEDUP_REMOVED lines=11> */
[----:B------:R-:W-:-:S04]  /*1a370*/  IMAD.WIDE R148, R229, 0x4, R152 ;  /* 0x00000004e5947825 */ /* 0x000fc800078e0298 */
[C---:B------:R-:W-:Y:S01]  /*1a380*/  IMAD.WIDE R150, R229.reuse, 0x4, R150 ;  /* 0x00000004e5967825 */ /* 0x040fe200078e0296 */
[----:B------:R-:W-:Y:S04]  /*1a390*/  LDGSTS.E [R18+0x70008], desc[UR8][R148.64], !P4 ;  /* 0x7000800094127fae */ /* 0x000fe8000e121848 */
        /* <DEDUP_REMOVED lines=13> */
[----:B------:R-:W-:-:S05]  /*1a470*/  IMAD.WIDE R160, R229, 0x4, R4 ;  /* 0x00000004e5a07825 */ /* 0x000fca00078e0204 */
[----:B------:R-:W-:Y:S01]  /*1a480*/  LDGSTS.E [R18+0x7800c], desc[UR8][R160.64], !P6 ;  /* 0x7800c000a0127fae */ /* 0x000fe2000f121848 */
[----:B----4-:R-:W-:-:S03]  /*1a490*/  IMAD.WIDE R162, R229, 0x4, R8 ;  /* 0x00000004e5a27825 */ /* 0x010fc600078e0208 */
[----:B------:R-:W4:Y:S04]  /*1a4a0*/  LDL.LU.64 R8, [R1+0x1258] ;  /* 0x0012580001087983 */ /* 0x000f280000300a00 */
[----:B------:R-:W4:Y:S04]  /*1a4b0*/  LDL.LU.64 R4, [R1+0x1270] ;  /* 0x0012700001047983 */ /* 0x000f280000300a00 */
[----:B------:R2:W-:Y:S04]  /*1a4c0*/  LDGSTS.E [R18+0x7c00c], desc[UR8][R162.64], !P6 ;  /* 0x7c00c000a2127fae */ /* 0x0005e8000f121848 */
[----:B------:R2:W-:Y:S04]  /*1a4d0*/  STL.64 [R1+0x1ff0], R18 ;  /* 0x001ff01201007387 */ /* 0x0005e80000100a00 */
[----:B------:R-:W4:Y:S01]  /*1a4e0*/  LDL.LU.64 R174, [R1+0x1280] ;  /* 0x0012800001ae7983 */ /* 0x000f220000300a00 */
[----:B---3--:R-:W-:-:S05]  /*1a4f0*/  IMAD.WIDE R22, R229, 0x4, R226 ;  /* 0x00000004e5167825 */ /* 0x008fca00078e02e2 */
[----:B------:R1:W-:Y:S04]  /*1a500*/  STL.64 [R1+0x2f8], R22 ;  /* 0x0002f81601007387 */ /* 0x0003e80000100a00 */
[----:B------:R-:W3:Y:S01]  /*1a510*/  LDL.LU.64 R172, [R1+0x1290] ;  /* 0x0012900001ac7983 */ /* 0x000ee20000300a00 */
[----:B------:R-:W-:-:S03]  /*1a520*/  IMAD.WIDE R20, R229, 0x4, R10 ;  /* 0x00000004e5147825 */ /* 0x000fc600078e020a */
[----:B------:R-:W-:Y:S04]  /*1a530*/  LDGSTS.E [R6+0x40000], desc[UR8][R22.64], !P5 ;  /* 0x4000000016067fae */ /* 0x000fe8000e921848 */
[----:B------:R-:W-:Y:S04]  /*1a540*/  STL.64 [R1+0x2f0], R20 ;  /* 0x0002f01401007387 */ /* 0x000fe80000100a00 */
[----:B------:R4:W-:Y:S01]  /*1a550*/  LDGSTS.E [R6+0x44000], desc[UR8][R20.64], !P5 ;  /* 0x4400000014067fae */ /* 0x0009e2000e921848 */
[----:B--2---:R-:W-:-:S03]  /*1a560*/  IMAD.WIDE R18, R229, 0x4, R14 ;  /* 0x00000004e5127825 */ /* 0x004fc600078e020e */
[----:B------:R-:W2:Y:S04]  /*1a570*/  LDL.LU.64 R14, [R1+0x12a0] ;  /* 0x0012a000010e7983 */ /* 0x000ea80000300a00 */
[----:B------:R-:W-:Y:S04]  /*1a580*/  STL.64 [R1+0x2e8], R18 ;  /* 0x0002e81201007387 */ /* 0x000fe80000100a00 */
[----:B------:R-:W2:Y:S04]  /*1a590*/  LDL.LU.64 R10, [R1+0x12b0] ;  /* 0x0012b000010a7983 */ /* 0x000ea80000300a00 */
[----:B------:R3:W-:Y:S01]  /*1a5a0*/  LDGSTS.E [R6+0x48000], desc[UR8][R18.64], !P5 ;  /* 0x4800000012067fae */ /* 0x0007e2000e921848 */
[----:B------:R-:W-:-:S05]  /*1a5b0*/  IMAD.WIDE R2, R229, 0x4, R2 ;  /* 0x00000004e5027825 */ /* 0x000fca00078e0202 */
[----:B------:R1:W-:Y:S01]  /*1a5c0*/  STL.64 [R1+0x2e0], R2 ;  /* 0x0002e00201007387 */ /* 0x0003e20000100a00 */
[----:B------:R-:W-:-:S03]  /*1a5d0*/  IMAD.WIDE R16, R229, 0x4, R16 ;  /* 0x00000004e5107825 */ /* 0x000fc600078e0210 */
[----:B-1----:R-:W2:Y:S04]  /*1a5e0*/  LDL.LU.64 R22, [R1+0x12c0] ;  /* 0x0012c00001167983 */ /* 0x002ea80000300a00 */
[----:B------:R-:W2:Y:S04]  /*1a5f0*/  LDL.LU.64 R170, [R1+0x12d0] ;  /* 0x0012d00001aa7983 */ /* 0x000ea80000300a00 */
[----:B------:R-:W2:Y:S04]  /*1a600*/  LDL.LU.64 R226, [R1+0x1378] ;  /* 0x0013780001e27983 */ /* 0x000ea80000300a00 */
[----:B------:R-:W-:Y:S04]  /*1a610*/  LDGSTS.E [R6+0x4c000], desc[UR8][R2.64], !P5 ;  /* 0x4c00000002067fae */ /* 0x000fe8000e921848 */
[----:B------:R1:W-:Y:S04]  /*1a620*/  STL.64 [R1+0x2d8], R16 ;  /* 0x0002d81001007387 */ /* 0x0003e80000100a00 */
[----:B------:R-:W-:Y:S04]  /*1a630*/  LDGSTS.E [R6+0x40004], desc[UR8][R16.64], !P1 ;  /* 0x4000400010067fae */ /* 0x000fe8000c921848 */
[----:B------:R-:W2:Y:S01]  /*1a640*/  LDL.LU.64 R2, [R1+0x13a0] ;  /* 0x0013a00001027983 */ /* 0x000ea20000300a00 */
[----:B------:R-:W-:-:S05]  /*1a650*/  IMAD.WIDE R12, R229, 0x4, R12 ;  /* 0x00000004e50c7825 */ /* 0x000fca00078e020c */
[----:B------:R1:W-:Y:S04]  /*1a660*/  STL.64 [R1+0x2d0], R12 ;  /* 0x0002d00c01007387 */ /* 0x0003e80000100a00 */
[----:B------:R-:W-:Y:S01]  /*1a670*/  LDGSTS.E [R6+0x44004], desc[UR8][R12.64], !P1 ;  /* 0x440040000c067fae */ /* 0x000fe2000c921848 */
[----:B----4-:R-:W-:-:S04]  /*1a680*/  IMAD.WIDE R8, R229, 0x4, R8 ;  /* 0x00000004e5087825 */ /* 0x010fc800078e0208 */
[C---:B------:R-:W-:Y:S01]  /*1a690*/  IMAD.WIDE R4, R229.reuse, 0x4, R4 ;  /* 0x00000004e5047825 */ /* 0x040fe200078e0204 */
[----:B------:R-:W-:Y:S04]  /*1a6a0*/  STL.64 [R1+0x2c8], R8 ;  /* 0x0002c80801007387 */ /* 0x000fe80000100a00 */
[----:B------:R4:W-:Y:S04]  /*1a6b0*/  STL.64 [R1+0x2c0], R4 ;  /* 0x0002c00401007387 */ /* 0x0009e80000100a00 */
[----:B-1----:R-:W2:Y:S01]  /*1a6c0*/  LDL.LU.64 R16, [R1+0x13b0] ;  /* 0x0013b00001107983 */ /* 0x002ea20000300a00 */
[----:B------:R-:W-:-:S03]  /*1a6d0*/  IMAD.WIDE R20, R229, 0x4, R174 ;  /* 0x00000004e5147825 */ /* 0x000fc600078e02ae */
[----:B------:R-:W-:Y:S04]  /*1a6e0*/  LDGSTS.E [R6+0x48004], desc[UR8][R8.64], !P1 ;  /* 0x4800400008067fae */ /* 0x000fe8000c921848 */
[----:B------:R-:W2:Y:S04]  /*1a6f0*/  LDL.LU.64 R12, [R1+0x13c0] ;  /* 0x0013c000010c7983 */ /* 0x000ea80000300a00 */
[----:B------:R-:W-:Y:S04]  /*1a700*/  LDGSTS.E [R6+0x4c004], desc[UR8][R4.64], !P1 ;  /* 0x4c00400004067fae */ /* 0x000fe8000c921848 */
[----:B------:R1:W-:Y:S04]  /*1a710*/  LDGSTS.E [R6+0x40008], desc[UR8][R20.64], !P3 ;  /* 0x4000800014067fae */ /* 0x0003e8000d921848 */
[----:B----4-:R-:W4:Y:S01]  /*1a720*/  LDL.LU.64 R4, [R1+0x13d0] ;  /* 0x0013d00001047983 */ /* 0x010f220000300a00 */
[----:B---3--:R-:W-:-:S03]  /*1a730*/  IMAD.WIDE R18, R229, 0x4, R172 ;  /* 0x00000004e5127825 */ /* 0x008fc600078e02ac */
[----:B------:R-:W3:Y:S04]  /*1a740*/  LDL.LU.64 R8, [R1+0x13e0] ;  /* 0x0013e00001087983 */ /* 0x000ee80000300a00 */
[----:B------:R-:W-:Y:S04]  /*1a750*/  STL.64 [R1+0x2b8], R20 ;  /* 0x0002b81401007387 */ /* 0x000fe80000100a00 */
[----:B------:R-:W-:Y:S04]  /*1a760*/  STL.64 [R1+0x2b0], R18 ;  /* 0x0002b01201007387 */ /* 0x000fe80000100a00 */
[----:B------:R1:W-:Y:S01]  /*1a770*/  LDGSTS.E [R6+0x44008], desc[UR8][R18.64], !P3 ;  /* 0x4400800012067fae */ /* 0x0003e2000d921848 */
[----:B--2---:R-:W-:-:S04]  /*1a780*/  IMAD.WIDE R14, R229, 0x4, R14 ;  /* 0x00000004e50e7825 */ /* 0x004fc800078e020e */
[C---:B------:R-:W-:Y:S01]  /*1a790*/  IMAD.WIDE R10, R229.reuse, 0x4, R10 ;  /* 0x00000004e50a7825 */ /* 0x040fe200078e020a */
[----:B------:R-:W-:Y:S04]  /*1a7a0*/  STL.64 [R1+0x2a8], R14 ;  /* 0x0002a80e01007387 */ /* 0x000fe80000100a00 */
[----:B------:R-:W-:Y:S04]  /*1a7b0*/  LDGSTS.E [R6+0x48008], desc[UR8][R14.64], !P3 ;  /* 0x480080000e067fae */ /* 0x000fe8000d921848 */
[----:B------:R2:W-:Y:S04]  /*1a7c0*/  STL.64 [R1+0x2a0], R10 ;  /* 0x0002a00a01007387 */ /* 0x0005e80000100a00 */
[----:B------:R-:W-:Y:S04]  /*1a7d0*/  LDGSTS.E [R6+0x4c008], desc[UR8][R10.64], !P3 ;  /* 0x4c0080000a067fae */ /* 0x000fe8000d921848 */
[----:B--2---:R-:W2:Y:S04]  /*1a7e0*/  LDL.LU.64 R10, [R1+0x13f0] ;  /* 0x0013f000010a7983 */ /* 0x004ea80000300a00 */
[----:B------:R-:W2:Y:S01]  /*1a7f0*/  LDL.LU.64 R14, [R1+0x1400] ;  /* 0x00140000010e7983 */ /* 0x000ea20000300a00 */
[----:B------:R-:W-:-:S04]  /*1a800*/  IMAD.WIDE R22, R229, 0x4, R22 ;  /* 0x00000004e5167825 */ /* 0x000fc800078e0216 */
[C---:B-1----:R-:W-:Y:S01]  /*1a810*/  IMAD.WIDE R20, R229.reuse, 0x4, R170 ;  /* 0x00000004e5147825 */ /* 0x042fe200078e02aa */
[----:B------:R-:W-:Y:S03]  /*1a820*/  STL.64 [R1+0x298], R22 ;  /* 0x0002981601007387 */ /* 0x000fe60000100a00 */
[C---:B------:R-:W-:Y:S01]  /*1a830*/  IMAD.WIDE R18, R229.reuse, 0x4, R226 ;  /* 0x00000004e5127825 */ /* 0x040fe200078e02e2 */
[----:B------:R1:W-:Y:S04]  /*1a840*/  STL.64 [R1+0x290], R20 ;  /* 0x0002901401007387 */ /* 0x0003e80000100a00 */
[----:B------:R1:W-:Y:S04]  /*1a850*/  STL.64 [R1+0x288], R18 ;  /* 0x0002881201007387 */ /* 0x0003e80000100a00 */
[----:B------:R-:W2:Y:S04]  /*1a860*/  LDL.LU.64 R172, [R1+0x1410] ;  /* 0x0014100001ac7983 */ /* 0x000ea80000300a00 */
[----:B------:R-:W-:Y:S01]  /*1a870*/  LDGSTS.E [R6+0x4000c], desc[UR8][R22.64], !P2 ;  /* 0x4000c00016067fae */ /* 0x000fe2000d121848 */
[----:B------:R-:W-:-:S03]  /*1a880*/  IMAD.WIDE R2, R229, 0x4, R2 ;  /* 0x00000004e5027825 */ /* 0x000fc600078e0202 */
[----:B------:R1:W-:Y:S04]  /*1a890*/  LDGSTS.E [R6+0x4400c], desc[UR8][R20.64], !P2 ;  /* 0x4400c00014067fae */ /* 0x0003e8000d121848 */
[----:B------:R1:W-:Y:S04]  /*1a8a0*/  STL.64 [R1+0x280], R2 ;  /* 0x0002800201007387 */ /* 0x0003e80000100a00 */
[----:B------:R-:W2:Y:S04]  /*1a8b0*/  LDL.LU.64 R170, [R1+0x1420] ;  /* 0x0014200001aa7983 */ /* 0x000ea80000300a00 */
[----:B------:R1:W-:Y:S01]  /*1a8c0*/  LDGSTS.E [R6+0x4800c], desc[UR8][R18.64], !P2 ;  /* 0x4800c00012067fae */ /* 0x0003e2000d121848 */
[----:B------:R-:W-:-:S03]  /*1a8d0*/  ISETP.GE.U32.AND P6, PT, R164, 0x7ffffec3, PT ;  /* 0x7ffffec3a400780c */ /* 0x000fc60003fc6070 */
[----:B------:R-:W-:Y:S01]  /*1a8e0*/  LDGSTS.E [R6+0x4c00c], desc[UR8][R2.64], !P2 ;  /* 0x4c00c00002067fae */ /* 0x000fe2000d121848 */
[----:B-1----:R-:W-:-:S05]  /*1a8f0*/  IMAD.WIDE R20, R229, 0x4, R16 ;  /* 0x00000004e5147825 */ /* 0x002fca00078e0210 */
[----:B------:R-:W-:Y:S04]  /*1a900*/  STL.64 [R1+0xf8], R20 ;  /* 0x0000f81401007387 */ /* 0x000fe80000100a00 */
[----:B------:R-:W2:Y:S01]  /*1a910*/  LDL.LU.64 R226, [R1+0x1438] ;  /* 0x0014380001e27983 */ /* 0x000ea20000300a00 */
[----:B------:R-:W-:-:S03]  /*1a920*/  IMAD.WIDE R18, R229, 0x4, R12 ;  /* 0x00000004e5127825 */ /* 0x000fc600078e020c */
[----:B------:R1:W-:Y:S04]  /*1a930*/  LDGSTS.E [R6+0x50000], desc[UR8][R20.64], !P4 ;  /* 0x5000000014067fae */ /* 0x0003e8000e121848 */
[----:B------:R-:W-:Y:S04]  /*1a940*/  STL.64 [R1+0xf0], R18 ;  /* 0x0000f01201007387 */ /* 0x000fe80000100a00 */
[----:B------:R-:W2:Y:S01]  /*1a950*/  LDL.LU.64 R2, [R1+0x1460] ;  /* 0x0014600001027983 */ /* 0x000ea20000300a00 */
[----:B----4-:R-:W-:-:S03]  /*1a960*/  IMAD.WIDE R12, R229, 0x4, R4 ;  /* 0x00000004e50c7825 */ /* 0x010fc600078e0204 */
[----:B------:R4:W-:Y:S01]  /*1a970*/  LDGSTS.E [R6+0x54000], desc[UR8][R18.64], !P4 ;  /* 0x5400000012067fae */ /* 0x0009e2000e121848 */
[----:B---3--:R-:W-:-:S03]  /*1a980*/  IMAD.WIDE R8, R229, 0x4, R8 ;  /* 0x00000004e5087825 */ /* 0x008fc600078e0208 */
[----:B------:R-:W-:Y:S04]  /*1a990*/  STL.64 [R1+0xe8], R12 ;  /* 0x0000e80c01007387 */ /* 0x000fe80000100a00 */
[----:B------:R-:W3:Y:S04]  /*1a9a0*/  LDL.LU.64 R16, [R1+0x1480] ;  /* 0x0014800001107983 */ /* 0x000ee80000300a00 */
[----:B------:R1:W-:Y:S04]  /*1a9b0*/  STL.64 [R1+0xe0], R8 ;  /* 0x0000e00801007387 */ /* 0x0003e80000100a00 */
[----:B------:R-:W-:Y:S04]  /*1a9c0*/  LDGSTS.E [R6+0x58000], desc[UR8][R12.64], !P4 ;  /* 0x580000000c067fae */ /* 0x000fe8000e121848 */
[----:B------:R-:W3:Y:S04]  /*1a9d0*/  LDL.LU.64 R4, [R1+0x1490] ;  /* 0x0014900001047983 */ /* 0x000ee80000300a00 */
[----:B------:R-:W-:Y:S04]  /*1a9e0*/  LDGSTS.E [R6+0x5c000], desc[UR8][R8.64], !P4 ;  /* 0x5c00000008067fae */ /* 0x000fe8000e121848 */
[----:B-1----:R-:W3:Y:S01]  /*1a9f0*/  LDL.LU.64 R8, [R1+0x14a0] ;  /* 0x0014a00001087983 */ /* 0x002ee20000300a00 */
[----:B--2---:R-:W-:-:S03]  /*1aa00*/  IMAD.WIDE R26, R229, 0x4, R10 ;  /* 0x00000004e51a7825 */ /* 0x004fc600078e020a */
[----:B------:R-:W2:Y:S01]  /*1aa10*/  LDL.LU.64 R10, [R1+0x14b0] ;  /* 0x0014b000010a7983 */ /* 0x000ea20000300a00 */
[----:B------:R-:W-:-:S03]  /*1aa20*/  IMAD.WIDE R22, R229, 0x4, R14 ;  /* 0x00000004e5167825 */ /* 0x000fc600078e020e */
[----:B------:R-:W-:Y:S04]  /*1aa30*/  STL.64 [R1+0xd8], R26 ;  /* 0x0000d81a01007387 */ /* 0x000fe80000100a00 */
[----:B------:R-:W2:Y:S04]  /*1aa40*/  LDL.LU.64 R14, [R1+0x14c0] ;  /* 0x0014c000010e7983 */ /* 0x000ea80000300a00 */
[----:B------:R-:W-:Y:S04]  /*1aa50*/  STL.64 [R1+0xd0], R22 ;  /* 0x0000d01601007387 */ /* 0x000fe80000100a00 */
[----:B------:R-:W2:Y:S04]  /*1aa60*/  LDL.LU.64 R12, [R1+0x14d0] ;  /* 0x0014d000010c7983 */ /* 0x000ea80000300a00 */
[----:B------:R-:W-:Y:S04]  /*1aa70*/  LDGSTS.E [R6+0x50004], desc[UR8][R26.64], !P6 ;  /* 0x500040001a067fae */ /* 0x000fe8000f121848 */
[----:B------:R-:W-:Y:S01]  /*1aa80*/  LDGSTS.E [R6+0x54004], desc[UR8][R22.64], !P6 ;  /* 0x5400400016067fae */ /* 0x000fe2000f121848 */
[----:B------:R-:W-:-:S05]  /*1aa90*/  IMAD.WIDE R20, R229, 0x4, R172 ;  /* 0x00000004e5147825 */ /* 0x000fca00078e02ac */
[----:B------:R-:W-:Y:S04]  /*1aaa0*/  STL.64 [R1+0xc8], R20 ;  /* 0x0000c81401007387 */ /* 0x000fe80000100a00 */
[----:B------:R-:W-:Y:S01]  /*1aab0*/  LDGSTS.E [R6+0x58004], desc[UR8][R20.64], !P6 ;  /* 0x5800400014067fae */ /* 0x000fe2000f121848 */
[----:B----4-:R-:W-:-:S05]  /*1aac0*/  IMAD.WIDE R18, R229, 0x4, R170 ;  /* 0x00000004e5127825 */ /* 0x010fca00078e02aa */
[----:B------:R1:W-:Y:S04]  /*1aad0*/  STL.64 [R1+0xc0], R18 ;  /* 0x0000c01201007387 */ /* 0x0003e80000100a00 */
[----:B------:R1:W-:Y:S04]  /*1aae0*/  LDGSTS.E [R6+0x5c004], desc[UR8][R18.64], !P6 ;  /* 0x5c00400012067fae */ /* 0x0003e8000f121848 */
[----:B------:R-:W4:Y:S04]  /*1aaf0*/  LDL.LU.64 R184, [R1+0x14e0] ;  /* 0x0014e00001b87983 */ /* 0x000f280000300a00 */
[----:B------:R-:W4:Y:S04]  /*1ab00*/  LDL.LU.64 R182, [R1+0x14f0] ;  /* 0x0014f00001b67983 */ /* 0x000f280000300a00 */
[----:B------:R-:W4:Y:S04]  /*1ab10*/  LDL.LU.64 R178, [R1+0x1500] ;  /* 0x0015000001b27983 */ /* 0x000f280000300a00 */
[----:B------:R-:W4:Y:S01]  /*1ab20*/  LDL.LU.64 R170, [R1+0x1510] ;  /* 0x0015100001aa7983 */ /* 0x000f220000300a00 */
[----:B-1----:R-:W-:-:S05]  /*1ab30*/  IMAD.WIDE R18, R229, 0x4, R226 ;  /* 0x00000004e5127825 */ /* 0x002fca00078e02e2 */
[----:B------:R1:W-:Y:S04]  /*1ab40*/  STL.64 [R1+0xb8], R18 ;  /* 0x0000b81201007387 */ /* 0x0003e80000100a00 */
[----:B------:R-:W4:Y:S04]  /*1ab50*/  LDL.LU.64 R172, [R1+0x1528] ;  /* 0x0015280001ac7983 */ /* 0x000f280000300a00 */
[----:B------:R-:W4:Y:S04]  /*1ab60*/  LDL.LU.64 R174, [R1+0x1540] ;  /* 0x0015400001ae7983 */ /* 0x000f280000300a00 */
[----:B------:R-:W4:Y:S04]  /*1ab70*/  LDL.LU.64 R176, [R1+0x1558] ;  /* 0x0015580001b07983 */ /* 0x000f280000300a00 */
[----:B------:R-:W4:Y:S01]  /*1ab80*/  LDL.LU.64 R22, [R1+0x1568] ;  /* 0x0015680001167983 */ /* 0x000f220000300a00 */
[----:B------:R-:W-:-:S02]  /*1ab90*/  VIADD R164, R167, 0xffffff41 ;  /* 0xffffff41a7a47836 */ /* 0x000fc40000000000 */
[----:B------:R-:W1:Y:S01]  /*1aba0*/  LDC R167, c[0x0][0x230] ;  /* 0x00008c00ffa77b82 */ /* 0x000e620000000800 */
[----:B------:R-:W4:Y:S02]  /*1abb0*/  LDL.LU.64 R226, [R1+0x1578] ;  /* 0x0015780001e27983 */ /* 0x000f240000300a00 */
[----:B------:R-:W-:Y:S01]  /*1abc0*/  ISETP.GE.U32.AND P5, PT, R164, 0x7ffffec2, PT ;  /* 0x7ffffec2a400780c */ /* 0x000fe20003fa6070 */
[----:B------:R-:W-:-:S04]  /*1abd0*/  VIADD R164, R166, 0xffffff40 ;  /* 0xffffff40a6a47836 */ /* 0x000fc80000000000 */
[----:B------:R-:W3:Y:S01]  /*1abe0*/  LDC R166, c[0x0][0x230] ;  /* 0x00008c00ffa67b82 */ /* 0x000ee20000000800 */
[----:B------:R-:W-:Y:S02]  /*1abf0*/  ISETP.GE.U32.AND P1, PT, R164, 0x7ffffec1, PT ;  /* 0x7ffffec1a400780c */ /* 0x000fe40003f26070 */
[----:B------:R-:W-:-:S04]  /*1ac00*/  IADD3 R164, R165, -0xdd, RZ ;  /* 0xffffff23a5a47810 */ /* 0x000fc80007ffe0ff */
[----:B------:R-:W-:Y:S01]  /*1ac10*/  ISETP.GE.U32.AND P3, PT, R164, 0x7ffffea4, PT ;  /* 0x7ffffea4a400780c */ /* 0x000fe20003f66070 */
[----:B------:R-:W-:Y:S01]  /*1ac20*/  VIADD R164, R168, 0xffffff22 ;  /* 0xffffff22a8a47836 */ /* 0x000fe20000000000 */
[----:B------:R-:W2:Y:S01]  /*1ac30*/  LDC R165, c[0x0][0x230] ;  /* 0x00008c00ffa57b82 */ /* 0x000ea20000000800 */
[----:B------:R-:W-:Y:S01]  /*1ac40*/  IMAD.WIDE R2, R229, 0x4, R2 ;  /* 0x00000004e5027825 */ /* 0x000fe200078e0202 */
[----:B------:R4:W-:Y:S06]  /*1ac50*/  LDGSTS.E [R6+0x50008], desc[UR8][R18.64], !P5 ;  /* 0x5000800012067fae */ /* 0x0009ec000e921848 */
[----:B------:R-:W2:Y:S01]  /*1ac60*/  LDC R168, c[0x0][0x230] ;  /* 0x00008c00ffa87b82 */ /* 0x000ea20000000800 */
[----:B------:R-:W-:Y:S01]  /*1ac70*/  ISETP.GE.U32.AND P2, PT, R164, 0x7ffffea3, PT ;  /* 0x7ffffea3a400780c */ /* 0x000fe20003f46070 */
[----:B-1----:R-:W-:Y:S01]  /*1ac80*/  VIADD R164, R167, 0xffffff21 ;  /* 0xffffff21a7a47836 */ /* 0x002fe20000000000 */
[----:B------:R-:W-:Y:S04]  /*1ac90*/  LDGSTS.E [R6+0x54008], desc[UR8][R2.64], !P5 ;  /* 0x5400800002067fae */ /* 0x000fe8000e921848 */
[----:B------:R-:W-:-:S02]  /*1aca0*/  ISETP.GE.U32.AND P4, PT, R164, 0x7ffffea2, PT ;  /* 0x7ffffea2a400780c */ /* 0x000fc40003f86070 */
[----:B---3--:R-:W-:Y:S01]  /*1acb0*/  IADD3 R164, R166, -0xe0, RZ ;  /* 0xffffff20a6a47810 */ /* 0x008fe20007ffe0ff */
[----:B------:R-:W-:-:S03]  /*1acc0*/  IMAD.WIDE R16, R229, 0x4, R16 ;  /* 0x00000004e5107825 */ /* 0x000fc600078e0210 */
[----:B------:R-:W-:Y:S01]  /*1acd0*/  ISETP.GE.U32.AND P6, PT, R164, 0x7ffffea1, PT ;  /* 0x7ffffea1a400780c */ /* 0x000fe20003fc6070 */
[C---:B------:R-:W-:Y:S01]  /*1ace0*/  IMAD.WIDE R4, R229.reuse, 0x4, R4 ;  /* 0x00000004e5047825 */ /* 0x040fe200078e0204 */
[----:B------:R-:W-:Y:S03]  /*1acf0*/  LDGSTS.E [R6+0x58008], desc[UR8][R16.64], !P5 ;  /* 0x5800800010067fae */ /* 0x000fe6000e921848 */
[C---:B------:R-:W-:Y:S01]  /*1ad00*/  IMAD.WIDE R8, R229.reuse, 0x4, R8 ;  /* 0x00000004e5087825 */ /* 0x040fe200078e0208 */
[----:B------:R-:W-:Y:S03]  /*1ad10*/  LDGSTS.E [R6+0x5c008], desc[UR8][R4.64], !P5 ;  /* 0x5c00800004067fae */ /* 0x000fe6000e921848 */
[C---:B--2---:R-:W-:Y:S01]  /*1ad20*/  IMAD.WIDE R10, R229.reuse, 0x4, R10 ;  /* 0x00000004e50a7825 */ /* 0x044fe200078e020a */
[----:B------:R-:W-:Y:S03]  /*1ad30*/  LDGSTS.E [R6+0x5000c], desc[UR8][R8.64], !P1 ;  /* 0x5000c00008067fae */ /* 0x000fe6000c921848 */
[----:B------:R-:W-:Y:S01]  /*1ad40*/  VIADD R164, R168, 0xffffff03 ;  /* 0xffffff03a8a47836 */ /* 0x000fe20000000000 */
[----:B------:R-:W-:Y:S01]  /*1ad50*/  LDGSTS.E [R6+0x5400c], desc[UR8][R10.64], !P1 ;  /* 0x5400c0000a067fae */ /* 0x000fe2000c921848 */
[----:B------:R-:W-:-:S03]  /*1ad60*/  IMAD.WIDE R14, R229, 0x4, R14 ;  /* 0x00000004e50e7825 */ /* 0x000fc600078e020e */
[----:B------:R-:W-:Y:S01]  /*1ad70*/  ISETP.GE.U32.AND P5, PT, R164, 0x7ffffe84, PT ;  /* 0x7ffffe84a400780c */ /* 0x000fe20003fa6070 */
[----:B------:R-:W-:Y:S01]  /*1ad80*/  VIADD R164, R165, 0xffffff02 ;  /* 0xffffff02a5a47836 */ /* 0x000fe20000000000 */
[----:B------:R1:W-:Y:S01]  /*1ad90*/  LDGSTS.E [R6+0x5800c], desc[UR8][R14.64], !P1 ;  /* 0x5800c0000e067fae */ /* 0x0003e2000c921848 */
[----:B------:R-:W-:-:S05]  /*1ada0*/  IMAD.WIDE R12, R229, 0x4, R12 ;  /* 0x00000004e50c7825 */ /* 0x000fca00078e020c */
[----:B------:R2:W-:Y:S01]  /*1adb0*/  LDGSTS.E [R6+0x5c00c], desc[UR8][R12.64], !P1 ;  /* 0x5c00c0000c067fae */ /* 0x0005e2000c921848 */
[----:B------:R-:W-:Y:S01]  /*1adc0*/  ISETP.GE.U32.AND P1, PT, R164, 0x7ffffe83, PT ;  /* 0x7ffffe83a400780c */ /* 0x000fe20003f26070 */
[----:B----4-:R-:W-:-:S04]  /*1add0*/  IMAD.WIDE R164, R229, 0x4, R184 ;  /* 0x00000004e5a47825 */ /* 0x010fc800078e02b8 */
[C---:B------:R-:W-:Y:S01]  /*1ade0*/  IMAD.WIDE R166, R229.reuse, 0x4, R182 ;  /* 0x00000004e5a67825 */ /* 0x040fe200078e02b6 */
[----:B------:R-:W-:Y:S04]  /*1adf0*/  LDGSTS.E [R6+0x60000], desc[UR8][R164.64], !P3 ;  /* 0x60000000a4067fae */ /* 0x000fe8000d921848 */
[----:B------:R-:W3:Y:S04]  /*1ae00*/  LDL.LU.64 R182, [R1+0x1588] ;  /* 0x0015880001b67983 */ /* 0x000ee80000300a00 */
[----:B------:R-:W4:Y:S04]  /*1ae10*/  LDL.LU.64 R184, [R1+0x1598] ;  /* 0x0015980001b87983 */ /* 0x000f280000300a00 */
[----:B------:R-:W2:Y:S01]  /*1ae20*/  LDL.LU.64 R186, [R1+0x15a8] ;  /* 0x0015a80001ba7983 */ /* 0x000ea20000300a00 */
[----:B------:R-:W-:-:S03]  /*1ae30*/  IMAD.WIDE R168, R229, 0x4, R178 ;  /* 0x00000004e5a87825 */ /* 0x000fc600078e02b2 */
[----:B------:R-:W-:Y:S01]  /*1ae40*/  LDGSTS.E [R6+0x64000], desc[UR8][R166.64], !P3 ;  /* 0x64000000a6067fae */ /* 0x000fe2000d921848 */
[C---:B------:R-:W-:Y:S01]  /*1ae50*/  IMAD.WIDE R170, R229.reuse, 0x4, R170 ;  /* 0x00000004e5aa7825 */ /* 0x040fe200078e02aa */
[----:B------:R-:W-:Y:S02]  /*1ae60*/  IADD3 R180, R180, -0xff, RZ ;  /* 0xffffff01b4b47810 */ /* 0x000fe40007ffe0ff */
[----:B------:R-:W-:Y:S04]  /*1ae70*/  LDGSTS.E [R6+0x68000], desc[UR8][R168.64], !P3 ;  /* 0x68000000a8067fae */ /* 0x000fe8000d921848 */
[----:B------:R-:W-:Y:S01]  /*1ae80*/  LDGSTS.E [R6+0x6c000], desc[UR8][R170.64], !P3 ;  /* 0x6c000000aa067fae */ /* 0x000fe2000d921848 */
[----:B------:R-:W-:-:S03]  /*1ae90*/  IMAD.WIDE R178, R229, 0x4, R22 ;  /* 0x00000004e5b27825 */ /* 0x000fc600078e0216 */
[----:B------:R-:W2:Y:S01]  /*1aea0*/  LDL.LU.64 R22, [R1+0x15b8] ;  /* 0x0015b80001167983 */ /* 0x000ea20000300a00 */
[----:B------:R-:W-:-:S03]  /*1aeb0*/  IMAD.WIDE R172, R229, 0x4, R172 ;  /* 0x00000004e5ac7825 */ /* 0x000fc600078e02ac */
[----:B------:R-:W2:Y:S01]  /*1aec0*/  LDL.LU.64 R190, [R1+0x15c8] ;  /* 0x0015c80001be7983 */ /* 0x000ea20000300a00 */
[----:B------:R-:W-:-:S03]  /*1aed0*/  IMAD.WIDE R174, R229, 0x4, R174 ;  /* 0x00000004e5ae7825 */ /* 0x000fc600078e02ae */
[----:B------:R-:W2:Y:S01]  /*1aee0*/  LDL.LU.64 R192, [R1+0x15d8] ;  /* 0x0015d80001c07983 */ /* 0x000ea20000300a00 */
[----:B------:R-:W-:-:S03]  /*1aef0*/  IMAD.WIDE R176, R229, 0x4, R176 ;  /* 0x00000004e5b07825 */ /* 0x000fc600078e02b0 */
[----:B------:R-:W2:Y:S04]  /*1af00*/  LDL.LU.64 R194, [R1+0x15f0] ;  /* 0x0015f00001c27983 */ /* 0x000ea80000300a00 */
[----:B------:R-:W2:Y:S04]  /*1af10*/  LDL.LU.64 R196, [R1+0x1610] ;  /* 0x0016100001c47983 */ /* 0x000ea80000300a00 */
[----:B------:R-:W2:Y:S04]  /*1af20*/  LDL.LU.64 R198, [R1+0x1620] ;  /* 0x0016200001c67983 */ /* 0x000ea80000300a00 */
[----:B------:R-:W-:Y:S04]  /*1af30*/  LDGSTS.E [R6+0x60004], desc[UR8][R172.64], !P2 ;  /* 0x60004000ac067fae */ /* 0x000fe8000d121848 */
[----:B------:R-:W2:Y:S04]  /*1af40*/  LDL.LU.64 R200, [R1+0x1638] ;  /* 0x0016380001c87983 */ /* 0x000ea80000300a00 */
[----:B------:R-:W-:Y:S04]  /*1af50*/  LDGSTS.E [R6+0x64004], desc[UR8][R174.64], !P2 ;  /* 0x64004000ae067fae */ /* 0x000fe8000d121848 */
[----:B------:R-:W2:Y:S04]  /*1af60*/  LDL.LU.64 R202, [R1+0x1648] ;  /* 0x0016480001ca7983 */ /* 0x000ea80000300a00 */
[----:B------:R-:W-:Y:S04]  /*1af70*/  LDGSTS.E [R6+0x68004], desc[UR8][R176.64], !P2 ;  /* 0x68004000b0067fae */ /* 0x000fe8000d121848 */
[----:B------:R-:W2:Y:S04]  /*1af80*/  LDL.LU.64 R204, [R1+0x1658] ;  /* 0x0016580001cc7983 */ /* 0x000ea80000300a00 */
[----:B------:R-:W-:Y:S01]  /*1af90*/  LDGSTS.E [R6+0x6c004], desc[UR8][R178.64], !P2 ;  /* 0x6c004000b2067fae */ /* 0x000fe2000d121848 */
[----:B------:R-:W-:Y:S01]  /*1afa0*/  ISETP.GE.U32.AND P2, PT, R180, 0x7ffffe82, PT ;  /* 0x7ffffe82b400780c */ /* 0x000fe20003f46070 */
[----:B------:R-:W-:-:S02]  /*1afb0*/  IMAD.WIDE R180, R229, 0x4, R226 ;  /* 0x00000004e5b47825 */ /* 0x000fc400078e02e2 */
[----:B------:R-:W2:Y:S04]  /*1afc0*/  LDL.LU.64 R206, [R1+0x1668] ;  /* 0x0016680001ce7983 */ /* 0x000ea80000300a00 */
[----:B------:R-:W2:Y:S04]  /*1afd0*/  LDL.LU.64 R208, [R1+0x1678] ;  /* 0x0016780001d07983 */ /* 0x000ea80000300a00 */
[----:B------:R-:W2:Y:S04]  /*1afe0*/  LDL.LU.64 R210, [R1+0x1690] ;  /* 0x0016900001d27983 */ /* 0x000ea80000300a00 */
[----:B------:R-:W2:Y:S01]  /*1aff0*/  LDL.LU.64 R226, [R1+0x1688] ;  /* 0x0016880001e27983 */ /* 0x000ea20000300a00 */
[----:B------:R-:W-:Y:S01]  /*1b000*/  VIADD R189, R189, 0xffffff00 ;  /* 0xffffff00bdbd7836 */ /* 0x000fe20000000000 */
[----:B------:R-:W-:-:S02]  /*1b010*/  LOP3.LUT R252, R252, 0x7f, RZ, 0xc0, !PT ;  /* 0x0000007ffcfc7812 */ /* 0x000fc400078ec0ff */
[----:B------:R-:W-:Y:S02]  /*1b020*/  LDGSTS.E [R6+0x60008], desc[UR8][R180.64], !P4 ;  /* 0x60008000b4067fae */ /* 0x000fe4000e121848 */
[----:B------:R-:W-:Y:S02]  /*1b030*/  ISETP.GE.AND P3, PT, R252, R189, PT ;  /* 0x000000bdfc00720c */ /* 0x000fe40003f66270 */
[----:B------:R-:W2:Y:S02]  /*1b040*/  LDL.LU.64 R214, [R1+0x16a0] ;  /* 0x0016a00001d67983 */ /* 0x000ea40000300a00 */
[----:B------:R-:W-:Y:S02]  /*1b050*/  SEL R188, RZ, 0x4, P3 ;  /* 0x00000004ffbc7807 */ /* 0x000fe40001800000 */
[----:B------:R-:W-:Y:S01]  /*1b060*/  PLOP3.LUT P3, PT, PT, PT, UP0, 0x80, 0x0 ;  /* 0x000000000000781c */ /* 0x000fe20003f6f008 */
[----:B------:R-:W2:Y:S03]  /*1b070*/  LDL.LU.64 R216, [R1+0x16b0] ;  /* 0x0016b00001d87983 */ /* 0x000ea60000300a00 */
[----:B------:R-:W-:Y:S01]  /*1b080*/  SEL R188, R188, RZ, P3 ;  /* 0x000000ffbcbc7207 */ /* 0x000fe20001800000 */
[----:B------:R-:W2:Y:S03]  /*1b090*/  LDL.LU.64 R218, [R1+0x16c8] ;  /* 0x0016c80001da7983 */ /* 0x000ea60000300a00 */
[----:B------:R-:W-:Y:S01]  /*1b0a0*/  ISETP.NE.U32.AND P3, PT, R188, RZ, PT ;  /* 0x000000ffbc00720c */ /* 0x000fe20003f65070 */
[----:B------:R-:W2:Y:S04]  /*1b0b0*/  LDL.LU.64 R220, [R1+0x16d8] ;  /* 0x0016d80001dc7983 */ /* 0x000ea80000300a00 */
[----:B------:R-:W2:Y:S01]  /*1b0c0*/  LDL.LU.64 R222, [R1+0x16e8] ;  /* 0x0016e80001de7983 */ /* 0x000ea20000300a00 */
[----:B---3--:R-:W-:-:S04]  /*1b0d0*/  IMAD.WIDE R182, R229, 0x4, R182 ;  /* 0x00000004e5b67825 */ /* 0x008fc800078e02b6 */
[C---:B----4-:R-:W-:Y:S01]  /*1b0e0*/  IMAD.WIDE R184, R229.reuse, 0x4, R184 ;  /* 0x00000004e5b87825 */ /* 0x050fe200078e02b8 */
[----:B------:R-:W-:Y:S03]  /*1b0f0*/  LDGSTS.E [R6+0x64008], desc[UR8][R182.64], !P4 ;  /* 0x64008000b6067fae */ /* 0x000fe6000e121848 */
[----:B--2---:R-:W-:Y:S01]  /*1b100*/  IMAD.WIDE R186, R229, 0x4, R186 ;  /* 0x00000004e5ba7825 */ /* 0x004fe200078e02ba */
[----:B------:R-:W-:Y:S04]  /*1b110*/  LDGSTS.E [R6+0x68008], desc[UR8][R184.64], !P4 ;  /* 0x68008000b8067fae */ /* 0x000fe8000e121848 */
[----:B------:R-:W-:Y:S01]  /*1b120*/  LDGSTS.E [R6+0x6c008], desc[UR8][R186.64], !P4 ;  /* 0x6c008000ba067fae */ /* 0x000fe2000e121848 */
[----:B------:R-:W-:Y:S01]  /*1b130*/  ISETP.GE.U32.AND P4, PT, R189, 0x7ffffe81, PT ;  /* 0x7ffffe81bd00780c */ /* 0x000fe20003f86070 */
[----:B------:R-:W-:-:S02]  /*1b140*/  IMAD.WIDE R188, R229, 0x4, R22 ;  /* 0x00000004e5bc7825 */ /* 0x000fc400078e0216 */
[----:B------:R-:W2:Y:S02]  /*1b150*/  LDL.LU.64 R22, [R1+0x16f8] ;  /* 0x0016f80001167983 */ /* 0x000ea40000300a00 */
[----:B------:R-:W-:-:S04]  /*1b160*/  IMAD.WIDE R212, R229, 0x4, R226 ;  /* 0x00000004e5d47825 */ /* 0x000fc800078e02e2 */
[C---:B------:R-:W-:Y:S01]  /*1b170*/  IMAD.WIDE R190, R229.reuse, 0x4, R190 ;  /* 0x00000004e5be7825 */ /* 0x040fe200078e02be */
[----:B------:R-:W3:Y:S04]  /*1b180*/  LDL.LU.64 R226, [R1+0x1788] ;  /* 0x0017880001e27983 */ /* 0x000ee80000300a00 */
[----:B------:R-:W4:Y:S04]  /*1b190*/  LDL.LU.64 R234, [R1+0x1780] ;  /* 0x0017800001ea7983 */ /* 0x000f280000300a00 */
[----:B------:R-:W3:Y:S04]  /*1b1a0*/  LDL.LU.64 R236, [R1+0x1778] ;  /* 0x0017780001ec7983 */ /* 0x000ee80000300a00 */
        /* <DEDUP_REMOVED lines=22> */
[----:B------:R-:W3:Y:S01]  /*1b310*/  LDL.LU.64 R26, [R1+0x1670] ;  /* 0x00167000011a7983 */ /* 0x000ee20000300a00 */
[----:B------:R-:W-:-:S04]  /*1b320*/  IMAD.WIDE R192, R229, 0x4, R192 ;  /* 0x00000004e5c07825 */ /* 0x000fc800078e02c0 */
        /* <DEDUP_REMOVED lines=8> */
[C---:B------:R-:W-:Y:S01]  /*1b3b0*/  IMAD.WIDE R210, R229.reuse, 0x4, R210 ;  /* 0x00000004e5d27825 */ /* 0x040fe200078e02d2 */
[----:B------:R-:W-:Y:S01]  /*1b3c0*/  MOV R252, UR7 ;  /* 0x0000000700fc7c02 */ /* 0x000fe20008000f00 */
[----:B------:R-:W-:Y:S02]  /*1b3d0*/  LDGSTS.E [R6+0x6000c], desc[UR8][R188.64], !P6 ;  /* 0x6000c000bc067fae */ /* 0x000fe4000f121848 */
[C---:B------:R-:W-:Y:S02]  /*1b3e0*/  IMAD.WIDE R214, R229.reuse, 0x4, R214 ;  /* 0x00000004e5d67825 */ /* 0x040fe400078e02d6 */
[----:B------:R-:W-:Y:S02]  /*1b3f0*/  LDGSTS.E [R6+0x6400c], desc[UR8][R190.64], !P6 ;  /* 0x6400c000be067fae */ /* 0x000fe4000f121848 */
[C---:B------:R-:W-:Y:S02]  /*1b400*/  IMAD.WIDE R216, R229.reuse, 0x4, R216 ;  /* 0x00000004e5d87825 */ /* 0x040fe400078e02d8 */
[----:B------:R-:W-:Y:S02]  /*1b410*/  LDGSTS.E [R6+0x6800c], desc[UR8][R192.64], !P6 ;  /* 0x6800c000c0067fae */ /* 0x000fe4000f121848 */
[----:B------:R-:W-:-:S02]  /*1b420*/  IMAD.WIDE R218, R229, 0x4, R218 ;  /* 0x00000004e5da7825 */ /* 0x000fc400078e02da */
[----:B------:R-:W-:Y:S02]  /*1b430*/  LDGSTS.E [R6+0x6c00c], desc[UR8][R194.64], !P6 ;  /* 0x6c00c000c2067fae */ /* 0x000fe4000f121848 */
[C---:B------:R-:W-:Y:S02]  /*1b440*/  IMAD.WIDE R220, R229.reuse, 0x4, R220 ;  /* 0x00000004e5dc7825 */ /* 0x040fe400078e02dc */
[----:B------:R-:W-:Y:S02]  /*1b450*/  LDGSTS.E [R6+0x70000], desc[UR8][R196.64], !P5 ;  /* 0x70000000c4067fae */ /* 0x000fe4000e921848 */
[C---:B------:R-:W-:Y:S02]  /*1b460*/  IMAD.WIDE R222, R229.reuse, 0x4, R222 ;  /* 0x00000004e5de7825 */ /* 0x040fe400078e02de */
[----:B------:R-:W-:Y:S04]  /*1b470*/  LDGSTS.E [R6+0x74000], desc[UR8][R198.64], !P5 ;  /* 0x74000000c6067fae */ /* 0x000fe8000e921848 */
        /* <DEDUP_REMOVED lines=11> */
[----:B------:R-:W-:Y:S01]  /*1b530*/  LDGSTS.E [R6+0x7400c], desc[UR8][R222.64], !P4 ;  /* 0x7400c000de067fae */ /* 0x000fe2000e121848 */
[----:B--2---:R-:W-:-:S03]  /*1b540*/  IMAD.WIDE R224, R229, 0x4, R22 ;  /* 0x00000004e5e07825 */ /* 0x004fc600078e0216 */
[----:B------:R-:W2:Y:S04]  /*1b550*/  LDL.LU.64 R22, [R1+0x1660] ;  /* 0x0016600001167983 */ /* 0x000ea80000300a00 */
[----:B------:R-:W-:Y:S01]  /*1b560*/  LDGSTS.E [R6+0x7800c], desc[UR8][R224.64], !P4 ;  /* 0x7800c000e0067fae */ /* 0x000fe2000e121848 */
[----:B----4-:R-:W-:-:S04]  /*1b570*/  IMAD.WIDE R18, R229, 0x4, R234 ;  /* 0x00000004e5127825 */ /* 0x010fc800078e02ea */
[C---:B---3--:R-:W-:Y:S01]  /*1b580*/  IMAD.WIDE R232, R229.reuse, 0x4, R236 ;  /* 0x00000004e5e87825 */ /* 0x048fe200078e02ec */
[----:B------:R3:W-:Y:S03]  /*1b590*/  STL.64 [R1+0x680], R18 ;  /* 0x0006801201007387 */ /* 0x0007e60000100a00 */
[C---:B------:R-:W-:Y:S01]  /*1b5a0*/  IMAD.WIDE R230, R229.reuse, 0x4, R36 ;  /* 0x00000004e5e67825 */ /* 0x040fe200078e0224 */
[----:B------:R4:W-:Y:S04]  /*1b5b0*/  STL.64 [R1+0x690], R232 ;  /* 0x000690e801007387 */ /* 0x0009e80000100a00 */
[----:B------:R-:W2:Y:S01]  /*1b5c0*/  LDL.LU.64 R36, [R1+0x1650] ;  /* 0x0016500001247983 */ /* 0x000ea20000300a00 */
[----:B---3--:R-:W-:-:S03]  /*1b5d0*/  IMAD.WIDE R18, R229, 0x4, R30 ;  /* 0x00000004e5127825 */ /* 0x008fc600078e021e */
[----:B------:R3:W-:Y:S04]  /*1b5e0*/  STL.64 [R1+0x6a0], R230 ;  /* 0x0006a0e601007387 */ /* 0x0007e80000100a00 */
[----:B------:R-:W2:Y:S01]  /*1b5f0*/  LDL.LU.64 R30, [R1+0x1640] ;  /* 0x00164000011e7983 */ /* 0x000ea20000300a00 */
[----:B----4-:R-:W-:-:S03]  /*1b600*/  IMAD.WIDE R232, R229, 0x4, R238 ;  /* 0x00000004e5e87825 */ /* 0x010fc600078e02ee */
[----:B------:R4:W-:Y:S04]  /*1b610*/  STL.64 [R1+0x6b0], R18 ;  /* 0x0006b01201007387 */ /* 0x0009e80000100a00 */
[----:B------:R1:W-:Y:S01]  /*1b620*/  STL.64 [R1+0x6c0], R232 ;  /* 0x0006c0e801007387 */ /* 0x0003e20000100a00 */
[----:B---3--:R-:W-:-:S04]  /*1b630*/  IMAD.WIDE R230, R229, 0x4, R240 ;  /* 0x00000004e5e67825 */ /* 0x008fc800078e02f0 */
[C---:B----4-:R-:W-:Y:S02]  /*1b640*/  IMAD.WIDE R18, R229.reuse, 0x4, R28 ;  /* 0x00000004e5127825 */ /* 0x050fe400078e021c */
[----:B------:R-:W3:Y:S04]  /*1b650*/  LDL.LU.64 R28, [R1+0x1630] ;  /* 0x00163000011c7983 */ /* 0x000ee80000300a00 */
[----:B------:R4:W-:Y:S01]  /*1b660*/  STL.64 [R1+0x6d0], R230 ;  /* 0x0006d0e601007387 */ /* 0x0009e20000100a00 */
[----:B-1----:R-:W-:-:S03]  /*1b670*/  IMAD.WIDE R232, R229, 0x4, R246 ;  /* 0x00000004e5e87825 */ /* 0x002fc600078e02f6 */
[----:B------:R1:W-:Y:S01]  /*1b680*/  STL.64 [R1+0x6e0], R18 ;  /* 0x0006e01201007387 */ /* 0x0003e20000100a00 */
[----:B----4-:R-:W-:-:S04]  /*1b690*/  IMAD.WIDE R230, R229, 0x4, R242 ;  /* 0x00000004e5e67825 */ /* 0x010fc800078e02f2 */
[C---:B-1----:R-:W-:Y:S01]  /*1b6a0*/  IMAD.WIDE R18, R229.reuse, 0x4, R244 ;  /* 0x00000004e5127825 */ /* 0x042fe200078e02f4 */
[----:B------:R1:W-:Y:S04]  /*1b6b0*/  STL.64 [R1+0x6f0], R230 ;  /* 0x0006f0e601007387 */ /* 0x0003e80000100a00 */
[----:B------:R4:W-:Y:S04]  /*1b6c0*/  STL.64 [R1+0x700], R18 ;  /* 0x0007001201007387 */ /* 0x0009e80000100a00 */
[----:B------:R-:W-:Y:S01]  /*1b6d0*/  STL.64 [R1+0x710], R232 ;  /* 0x000710e801007387 */ /* 0x000fe20000100a00 */
[----:B-1----:R-:W-:-:S04]  /*1b6e0*/  IMAD.WIDE R230, R229, 0x4, R248 ;  /* 0x00000004e5e67825 */ /* 0x002fc800078e02f8 */
[C---:B----4-:R-:W-:Y:S02]  /*1b6f0*/  IMAD.WIDE R18, R229.reuse, 0x4, R34 ;  /* 0x00000004e5127825 */ /* 0x050fe400078e0222 */
[----:B------:R-:W4:Y:S02]  /*1b700*/  LDL.LU.64 R34, [R1+0x1618] ;  /* 0x0016180001227983 */ /* 0x000f240000300a00 */
[C---:B------:R-:W-:Y:S02]  /*1b710*/  IMAD.WIDE R20, R229.reuse, 0x4, R20 ;  /* 0x00000004e5147825 */ /* 0x040fe400078e0214 */
[----:B------:R1:W-:Y:S04]  /*1b720*/  STL.64 [R1+0x720], R230 ;  /* 0x000720e601007387 */ /* 0x0003e80000100a00 */
[----:B------:R1:W-:Y:S01]  /*1b730*/  STL.64 [R1+0x740], R18 ;  /* 0x0007401201007387 */ /* 0x0003e20000100a00 */
[----:B------:R-:W-:-:S04]  /*1b740*/  IMAD.WIDE R52, R229, 0x4, R52 ;  /* 0x00000004e5347825 */ /* 0x000fc800078e0234 */
[----:B-1----:R-:W-:-:S04]  /*1b750*/  IMAD.WIDE R230, R229, 0x4, R250 ;  /* 0x00000004e5e67825 */ /* 0x002fc800078e02fa */
[C---:B------:R-:W-:Y:S01]  /*1b760*/  IMAD.WIDE R18, R229.reuse, 0x4, R54 ;  /* 0x00000004e5127825 */ /* 0x040fe200078e0236 */
[----:B------:R-:W-:Y:S04]  /*1b770*/  STL.64 [R1+0x760], R230 ;  /* 0x000760e601007387 */ /* 0x000fe80000100a00 */
[----:B------:R1:W-:Y:S01]  /*1b780*/  STL.64 [R1+0x770], R20 ;  /* 0x0007701401007387 */ /* 0x0003e20000100a00 */
[----:B------:R-:W-:-:S03]  /*1b790*/  IMAD.WIDE R46, R229, 0x4, R46 ;  /* 0x00000004e52e7825 */ /* 0x000fc600078e022e */
[----:B------:R1:W-:Y:S04]  /*1b7a0*/  STL.64 [R1+0x780], R18 ;  /* 0x0007801201007387 */ /* 0x0003e80000100a00 */
[----:B------:R-:W-:Y:S01]  /*1b7b0*/  STL.64 [R1+0x790], R52 ;  /* 0x0007903401007387 */ /* 0x000fe20000100a00 */
[----:B-1----:R-:W-:-:S04]  /*1b7c0*/  IMAD.WIDE R20, R229, 0x4, R50 ;  /* 0x00000004e5147825 */ /* 0x002fc800078e0232 */
[C---:B------:R-:W-:Y:S01]  /*1b7d0*/  IMAD.WIDE R18, R229.reuse, 0x4, R48 ;  /* 0x00000004e5127825 */ /* 0x040fe200078e0230 */
[----:B------:R1:W-:Y:S04]  /*1b7e0*/  STL.64 [R1+0xd50], R20 ;  /* 0x000d501401007387 */ /* 0x0003e80000100a00 */
[----:B------:R1:W-:Y:S01]  /*1b7f0*/  STL.64 [R1+0xd60], R18 ;  /* 0x000d601201007387 */ /* 0x0003e20000100a00 */
[----:B------:R-:W-:-:S03]  /*1b800*/  IMAD.WIDE R40, R229, 0x4, R40 ;  /* 0x00000004e5287825 */ /* 0x000fc600078e0228 */
[----:B------:R-:W-:Y:S01]  /*1b810*/  STL.64 [R1+0xd68], R46 ;  /* 0x000d682e01007387 */ /* 0x000fe20000100a00 */
[----:B-1----:R-:W-:-:S04]  /*1b820*/  IMAD.WIDE R20, R229, 0x4, R44 ;  /* 0x00000004e5147825 */ /* 0x002fc800078e022c */
[C---:B------:R-:W-:Y:S01]  /*1b830*/  IMAD.WIDE R18, R229.reuse, 0x4, R42 ;  /* 0x00000004e5127825 */ /* 0x040fe200078e022a */
[----:B------:R1:W-:Y:S04]  /*1b840*/  STL.64 [R1+0xd78], R20 ;  /* 0x000d781401007387 */ /* 0x0003e80000100a00 */
[----:B------:R1:W-:Y:S04]  /*1b850*/  STL.64 [R1+0xd80], R18 ;  /* 0x000d801201007387 */ /* 0x0003e80000100a00 */
[----:B------:R-:W-:Y:S01]  /*1b860*/  STL.64 [R1+0xd90], R40 ;  /* 0x000d902801007387 */ /* 0x000fe20000100a00 */
[----:B-1----:R-:W-:-:S04]  /*1b870*/  IMAD.WIDE R20, R229, 0x4, R38 ;  /* 0x00000004e5147825 */ /* 0x002fc800078e0226 */
[C---:B------:R-:W-:Y:S02]  /*1b880*/  IMAD.WIDE R18, R229.reuse, 0x4, R32 ;  /* 0x00000004e5127825 */ /* 0x040fe400078e0220 */
[----:B------:R-:W4:Y:S04]  /*1b890*/  LDL.LU.64 R32, [R1+0x1600] ;  /* 0x0016000001207983 */ /* 0x000f280000300a00 */
[----:B------:R1:W-:Y:S04]  /*1b8a0*/  STL.64 [R1+0xd98], R20 ;  /* 0x000d981401007387 */ /* 0x0003e80000100a00 */
[----:B------:R2:W-:Y:S04]  /*1b8b0*/  STL.64 [R1+0xda8], R18 ;  /* 0x000da81201007387 */ /* 0x0005e80000100a00 */
[----:B------:R-:W4:Y:S01]  /*1b8c0*/  LDL.LU.64 R234, [R1+0x15e8] ;  /* 0x0015e80001ea7983 */ /* 0x000f220000300a00 */
[----:B-1----:R-:W-:-:S05]  /*1b8d0*/  IMAD.WIDE R20, R229, 0x4, R26 ;  /* 0x00000004e5147825 */ /* 0x002fca00078e021a */
[----:B------:R1:W-:Y:S04]  /*1b8e0*/  STL.64 [R1+0xdb0], R20 ;  /* 0x000db01401007387 */ /* 0x0003e80000100a00 */
[----:B------:R-:W4:Y:S01]  /*1b8f0*/  LDL.LU.64 R236, [R1+0x15d0] ;  /* 0x0015d00001ec7983 */ /* 0x000f220000300a00 */
[----:B--2---:R-:W-:-:S05]  /*1b900*/  IMAD.WIDE R18, R229, 0x4, R22 ;  /* 0x00000004e5127825 */ /* 0x004fca00078e0216 */
[----:B------:R2:W-:Y:S04]  /*1b910*/  STL.64 [R1+0xdc0], R18 ;  /* 0x000dc01201007387 */ /* 0x0005e80000100a00 */
[----:B------:R-:W4:Y:S04]  /*1b920*/  LDL.LU.64 R26, [R1+0x15c0] ;  /* 0x0015c000011a7983 */ /* 0x000f280000300a00 */
[----:B------:R-:W4:Y:S04]  /*1b930*/  LDL.LU.64 R22, [R1+0x15b0] ;  /* 0x0015b00001167983 */ /* 0x000f280000300a00 */
[----:B------:R-:W4:Y:S01]  /*1b940*/  LDL.LU.64 R238, [R1+0x15a0] ;  /* 0x0015a00001ee7983 */ /* 0x000f220000300a00 */
[----:B-1----:R-:W-:-:S05]  /*1b950*/  IMAD.WIDE R20, R229, 0x4, R36 ;  /* 0x00000004e5147825 */ /* 0x002fca00078e0224 */
[----:B------:R-:W-:Y:S01]  /*1b960*/  STL.64 [R1+0x1230], R20 ;  /* 0x0012301401007387 */ /* 0x000fe20000100a00 */
[----:B--2---:R-:W-:-:S03]  /*1b970*/  IMAD.WIDE R18, R229, 0x4, R30 ;  /* 0x00000004e5127825 */ /* 0x004fc600078e021e */
[----:B------:R-:W2:Y:S04]  /*1b980*/  LDL.LU.64 R240, [R1+0x1590] ;  /* 0x0015900001f07983 */ /* 0x000ea80000300a00 */
[----:B------:R3:W-:Y:S04]  /*1b990*/  STL.64 [R1+0x1258], R18 ;  /* 0x0012581201007387 */ /* 0x0007e80000100a00 */
[----:B------:R-:W2:Y:S04]  /*1b9a0*/  LDL.LU.64 R30, [R1+0x1580] ;  /* 0x00158000011e7983 */ /* 0x000ea80000300a00 */
[----:B------:R-:W2:Y:S04]  /*1b9b0*/  LDL.LU.64 R242, [R1+0x1570] ;  /* 0x0015700001f27983 */ /* 0x000ea80000300a00 */
[----:B------:R-:W2:Y:S01]  /*1b9c0*/  LDL.LU.64 R244, [R1+0x1560] ;  /* 0x0015600001f47983 */ /* 0x000ea20000300a00 */
[----:B---3--:R-:W-:-:S05]  /*1b9d0*/  IMAD.WIDE R18, R229, 0x4, R28 ;  /* 0x00000004e5127825 */ /* 0x008fca00078e021c */
[----:B------:R4:W-:Y:S04]  /*1b9e0*/  STL.64 [R1+0x1270], R18 ;  /* 0x0012701201007387 */ /* 0x0009e80000100a00 */
[----:B------:R-:W3:Y:S04]  /*1b9f0*/  LDL.LU.64 R246, [R1+0x1550] ;  /* 0x0015500001f67983 */ /* 0x000ee80000300a00 */
[----:B------:R-:W3:Y:S04]  /*1ba00*/  LDL.LU.64 R248, [R1+0x1538] ;  /* 0x0015380001f87983 */ /* 0x000ee80000300a00 */
[----:B------:R-:W3:Y:S04]  /*1ba10*/  LDL.LU.64 R28, [R1+0x1520] ;  /* 0x00152000011c7983 */ /* 0x000ee80000300a00 */
[----:B------:R-:W3:Y:S04]  /*1ba20*/  LDL.LU.64 R250, [R1+0x1508] ;  /* 0x0015080001fa7983 */ /* 0x000ee80000300a00 */
[----:B------:R-:W3:Y:S01]  /*1ba30*/  LDL.LU.64 R20, [R1+0x14f8] ;  /* 0x0014f80001147983 */ /* 0x000ee20000300a00 */
[----:B----4-:R-:W-:-:S05]  /*1ba40*/  IMAD.WIDE R18, R229, 0x4, R34 ;  /* 0x00000004e5127825 */ /* 0x010fca00078e0222 */
[----:B------:R1:W-:Y:S04]  /*1ba50*/  STL.64 [R1+0x1280], R18 ;  /* 0x0012801201007387 */ /* 0x0003e80000100a00 */
[----:B------:R-:W4:Y:S04]  /*1ba60*/  LDL.LU.64 R54, [R1+0x14e8] ;  /* 0x0014e80001367983 */ /* 0x000f280000300a00 */
        /* <DEDUP_REMOVED lines=9> */
[----:B------:R-:W4:Y:S01]  /*1bb00*/  LDL.LU.64 R34, [R1+0x1418] ;  /* 0x0014180001227983 */ /* 0x000f220000300a00 */
[----:B-1----:R-:W-:-:S03]  /*1bb10*/  IMAD.WIDE R18, R229, 0x4, R32 ;  /* 0x00000004e5127825 */ /* 0x002fc600078e0220 */
[----:B------:R-:W4:Y:S04]  /*1bb20*/  LDL.LU.64 R32, [R1+0x1408] ;  /* 0x0014080001207983 */ /* 0x000f280000300a00 */
[----:B------:R1:W-:Y:S02]  /*1bb30*/  STL.64 [R1+0x1290], R18 ;  /* 0x0012901201007387 */ /* 0x0003e40000100a00 */
[----:B-1----:R-:W-:-:S04]  /*1bb40*/  IMAD.WIDE R18, R229, 0x4, R234 ;  /* 0x00000004e5127825 */ /* 0x002fc800078e02ea */
[C---:B------:R-:W-:Y:S01]  /*1bb50*/  IMAD.WIDE R232, R229.reuse, 0x4, R236 ;  /* 0x00000004e5e87825 */ /* 0x040fe200078e02ec */
[----:B------:R1:W-:Y:S04]  /*1bb60*/  STL.64 [R1+0x12a0], R18 ;  /* 0x0012a01201007387 */ /* 0x0003e80000100a00 */
[----:B------:R1:W-:Y:S01]  /*1bb70*/  STL.64 [R1+0x1698], R232 ;  /* 0x001698e801007387 */ /* 0x0003e20000100a00 */
[----:B------:R-:W-:-:S03]  /*1bb80*/  IMAD.WIDE R230, R229, 0x4, R26 ;  /* 0x00000004e5e67825 */ /* 0x000fc600078e021a */
[----:B------:R-:W4:Y:S01]  /*1bb90*/  LDL.LU.64 R26, [R1+0x13f8] ;  /* 0x0013f800011a7983 */ /* 0x000f220000300a00 */
[----:B-1----:R-:W-:-:S03]  /*1bba0*/  IMAD.WIDE R18, R229, 0x4, R22 ;  /* 0x00000004e5127825 */ /* 0x002fc600078e0216 */
[----:B------:R2:W-:Y:S01]  /*1bbb0*/  STL.64 [R1+0x16a0], R230 ;  /* 0x0016a0e601007387 */ /* 0x0005e20000100a00 */
[----:B------:R-:W-:-:S03]  /*1bbc0*/  IMAD.WIDE R232, R229, 0x4, R238 ;  /* 0x00000004e5e87825 */ /* 0x000fc600078e02ee */
[----:B------:R-:W4:Y:S04]  /*1bbd0*/  LDL.LU.64 R22, [R1+0x13e8] ;  /* 0x0013e80001167983 */ /* 0x000f280000300a00 */
[----:B------:R1:W-:Y:S04]  /*1bbe0*/  STL.64 [R1+0x16a8], R18 ;  /* 0x0016a81201007387 */ /* 0x0003e80000100a00 */
[----:B------:R-:W-:Y:S01]  /*1bbf0*/  STL.64 [R1+0x16b0], R232 ;  /* 0x0016b0e801007387 */ /* 0x000fe20000100a00 */
[----:B--2---:R-:W-:-:S04]  /*1bc00*/  IMAD.WIDE R230, R229, 0x4, R240 ;  /* 0x00000004e5e67825 */ /* 0x004fc800078e02f0 */
[C---:B-1----:R-:W-:Y:S02]  /*1bc10*/  IMAD.WIDE R18, R229.reuse, 0x4, R30 ;  /* 0x00000004e5127825 */ /* 0x042fe400078e021e */
[----:B------:R-:W2:Y:S04]  /*1bc20*/  LDL.LU.64 R30, [R1+0x13d8] ;  /* 0x0013d800011e7983 */ /* 0x000ea80000300a00 */
[----:B------:R1:W-:Y:S04]  /*1bc30*/  STL.64 [R1+0x16b8], R230 ;  /* 0x0016b8e601007387 */ /* 0x0003e80000100a00 */
[----:B------:R1:W-:Y:S02]  /*1bc40*/  STL.64 [R1+0x16c8], R18 ;  /* 0x0016c81201007387 */ /* 0x0003e40000100a00 */
[----:B-1----:R-:W-:-:S04]  /*1bc50*/  IMAD.WIDE R230, R229, 0x4, R242 ;  /* 0x00000004e5e67825 */ /* 0x002fc800078e02f2 */
[C---:B------:R-:W-:Y:S01]  /*1bc60*/  IMAD.WIDE R18, R229.reuse, 0x4, R244 ;  /* 0x00000004e5127825 */ /* 0x040fe200078e02f4 */
[----:B------:R1:W-:Y:S03]  /*1bc70*/  STL.64 [R1+0x16d0], R230 ;  /* 0x0016d0e601007387 */ /* 0x0003e60000100a00 */
[C---:B---3--:R-:W-:Y:S01]  /*1bc80*/  IMAD.WIDE R232, R229.reuse, 0x4, R246 ;  /* 0x00000004e5e87825 */ /* 0x048fe200078e02f6 */
[----:B------:R3:W-:Y:S04]  /*1bc90*/  STL.64 [R1+0x16d8], R18 ;  /* 0x0016d81201007387 */ /* 0x0007e80000100a00 */
[----:B------:R-:W-:Y:S01]  /*1bca0*/  STL.64 [R1+0x16e0], R232 ;  /* 0x0016e0e801007387 */ /* 0x000fe20000100a00 */
[----:B-1----:R-:W-:-:S04]  /*1bcb0*/  IMAD.WIDE R230, R229, 0x4, R248 ;  /* 0x00000004e5e67825 */ /* 0x002fc800078e02f8 */
[C---:B---3--:R-:W-:Y:S02]  /*1bcc0*/  IMAD.WIDE R18, R229.reuse, 0x4, R28 ;  /* 0x00000004e5127825 */ /* 0x048fe400078e021c */
[----:B------:R-:W3:Y:S02]  /*1bcd0*/  LDL.LU.64 R28, [R1+0x13c8] ;  /* 0x0013c800011c7983 */ /* 0x000ee40000300a00 */
[C---:B------:R-:W-:Y:S02]  /*1bce0*/  IMAD.WIDE R20, R229.reuse, 0x4, R20 ;  /* 0x00000004e5147825 */ /* 0x040fe400078e0214 */
[----:B------:R1:W-:Y:S04]  /*1bcf0*/  STL.64 [R1+0x16e8], R230 ;  /* 0x0016e8e601007387 */ /* 0x0003e80000100a00 */
[----:B------:R4:W-:Y:S01]  /*1bd00*/  STL.64 [R1+0x16f0], R18 ;  /* 0x0016f01201007387 */ /* 0x0009e20000100a00 */
[----:B-1----:R-:W-:-:S04]  /*1bd10*/  IMAD.WIDE R230, R229, 0x4, R250 ;  /* 0x00000004e5e67825 */ /* 0x002fc800078e02fa */
[C---:B----4-:R-:W-:Y:S01]  /*1bd20*/  IMAD.WIDE R18, R229.reuse, 0x4, R54 ;  /* 0x00000004e5127825 */ /* 0x050fe200078e0236 */
[----:B------:R-:W-:Y:S03]  /*1bd30*/  STL.64 [R1+0x16f8], R230 ;  /* 0x0016f8e601007387 */ /* 0x000fe60000100a00 */
[C---:B------:R-:W-:Y:S01]  /*1bd40*/  IMAD.WIDE R52, R229.reuse, 0x4, R52 ;  /* 0x00000004e5347825 */ /* 0x040fe200078e0234 */
[----:B------:R1:W-:Y:S04]  /*1bd50*/  STL.64 [R1+0x1700], R20 ;  /* 0x0017001401007387 */ /* 0x0003e80000100a00 */
[----:B------:R4:W-:Y:S01]  /*1bd60*/  STL.64 [R1+0x1708], R18 ;  /* 0x0017081201007387 */ /* 0x0009e20000100a00 */
[----:B------:R-:W-:-:S03]  /*1bd70*/  IMAD.WIDE R46, R229, 0x4, R46 ;  /* 0x00000004e52e7825 */ /* 0x000fc600078e022e */
[----:B------:R-:W-:Y:S01]  /*1bd80*/  STL.64 [R1+0x1710], R52 ;  /* 0x0017103401007387 */ /* 0x000fe20000100a00 */
[----:B-1----:R-:W-:-:S04]  /*1bd90*/  IMAD.WIDE R20, R229, 0x4, R50 ;  /* 0x00000004e5147825 */ /* 0x002fc800078e0232 */
[C---:B----4-:R-:W-:Y:S01]  /*1bda0*/  IMAD.WIDE R18, R229.reuse, 0x4, R48 ;  /* 0x00000004e5127825 */ /* 0x050fe200078e0230 */
[----:B------:R1:W-:Y:S04]  /*1bdb0*/  STL.64 [R1+0x1718], R20 ;  /* 0x0017181401007387 */ /* 0x0003e80000100a00 */
[----:B------:R4:W-:Y:S01]  /*1bdc0*/  STL.64 [R1+0x1ab8], R18 ;  /* 0x001ab81201007387 */ /* 0x0009e20000100a00 */
[----:B------:R-:W-:-:S03]  /*1bdd0*/  IMAD.WIDE R40, R229, 0x4, R40 ;  /* 0x00000004e5287825 */ /* 0x000fc600078e0228 */
[----:B------:R-:W-:Y:S01]  /*1bde0*/  STL.64 [R1+0x1ac0], R46 ;  /* 0x001ac02e01007387 */ /* 0x000fe20000100a00 */
[----:B-1----:R-:W-:-:S04]  /*1bdf0*/  IMAD.WIDE R20, R229, 0x4, R44 ;  /* 0x00000004e5147825 */ /* 0x002fc800078e022c */
[C---:B----4-:R-:W-:Y:S01]  /*1be00*/  IMAD.WIDE R18, R229.reuse, 0x4, R42 ;  /* 0x00000004e5127825 */ /* 0x050fe200078e022a */
[----:B------:R1:W-:Y:S04]  /*1be10*/  STL.64 [R1+0x1ac8], R20 ;  /* 0x001ac81401007387 */ /* 0x0003e80000100a00 */
[----:B------:R4:W-:Y:S04]  /*1be20*/  STL.64 [R1+0x1ad0], R18 ;  /* 0x001ad01201007387 */ /* 0x0009e80000100a00 */
[----:B------:R-:W-:Y:S01]  /*1be30*/  STL.64 [R1+0x1ad8], R40 ;  /* 0x001ad82801007387 */ /* 0x000fe20000100a00 */
[----:B-1----:R-:W-:-:S03]  /*1be40*/  IMAD.WIDE R20, R229, 0x4, R38 ;  /* 0x00000004e5147825 */ /* 0x002fc600078e0226 */
[----:B------:R-:W3:Y:S01]  /*1be50*/  LDL.LU.64 R234, [R1+0x13b8] ;  /* 0x0013b80001ea7983 */ /* 0x000ee20000300a00 */
[----:B----4-:R-:W-:-:S03]  /*1be60*/  IMAD.WIDE R18, R229, 0x4, R36 ;  /* 0x00000004e5127825 */ /* 0x010fc600078e0224 */
[----:B------:R1:W-:Y:S04]  /*1be70*/  STL.64 [R1+0x1ae0], R20 ;  /* 0x001ae01401007387 */ /* 0x0003e80000100a00 */
[----:B------:R4:W-:Y:S04]  /*1be80*/  STL.64 [R1+0x1ae8], R18 ;  /* 0x001ae81201007387 */ /* 0x0009e80000100a00 */
[----:B------:R-:W3:Y:S01]  /*1be90*/  LDL.LU.64 R236, [R1+0x13a8] ;  /* 0x0013a80001ec7983 */ /* 0x000ee20000300a00 */
[----:B-1----:R-:W-:-:S04]  /*1bea0*/  IMAD.WIDE R20, R229, 0x4, R34 ;  /* 0x00000004e5147825 */ /* 0x002fc800078e0222 */
[C---:B----4-:R-:W-:Y:S01]  /*1beb0*/  IMAD.WIDE R18, R229.reuse, 0x4, R32 ;  /* 0x00000004e5127825 */ /* 0x050fe200078e0220 */
[----:B------:R-:W-:Y:S04]  /*1bec0*/  STL.64 [R1+0x1af0], R20 ;  /* 0x001af01401007387 */ /* 0x000fe80000100a00 */
[----:B------:R-:W4:Y:S04]  /*1bed0*/  LDL.LU.64 R238, [R1+0x1390] ;  /* 0x0013900001ee7983 */ /* 0x000f280000300a00 */
[----:B------:R1:W-:Y:S04]  /*1bee0*/  STL.64 [R1+0x1af8], R18 ;  /* 0x001af81201007387 */ /* 0x0003e80000100a00 */
        /* <DEDUP_REMOVED lines=9> */
[----:B------:R-:W-:-:S04]  /*1bf80*/  IMAD.WIDE R22, R229, 0x4, R22 ;  /* 0x00000004e5167825 */ /* 0x000fc800078e0216 */
[----:B--2---:R-:W-:-:S05]  /*1bf90*/  IMAD.WIDE R18, R229, 0x4, R30 ;  /* 0x00000004e5127825 */ /* 0x004fca00078e021e */
[----:B------:R3:W-:Y:S04]  /*1bfa0*/  STL.64 [R1+0x1b10], R18 ;  /* 0x001b101201007387 */ /* 0x0007e80000100a00 */
[----:B------:R-:W2:Y:S04]  /*1bfb0*/  LDL.LU.64 R248, [R1+0x1320] ;  /* 0x0013200001f87983 */ /* 0x000ea80000300a00 */
[----:B------:R-:W2:Y:S04]  /*1bfc0*/  LDL.LU.64 R250, [R1+0x1318] ;  /* 0x0013180001fa7983 */ /* 0x000ea80000300a00 */
        /* <DEDUP_REMOVED lines=15> */
[----:B------:R-:W-:Y:S04]  /*1c0c0*/  STL.64 [R1+0x1b08], R22 ;  /* 0x001b081601007387 */ /* 0x000fe80000100a00 */
[----:B------:R-:W-:Y:S01]  /*1c0d0*/  STL.64 [R1+0x2008], R22 ;  /* 0x0020081601007387 */ /* 0x000fe20000100a00 */
[----:B-1----:R-:W-:-:S05]  /*1c0e0*/  IMAD.WIDE R18, R229, 0x4, R234 ;  /* 0x00000004e5127825 */ /* 0x002fca00078e02ea */
[----:B------:R1:W-:Y:S02]  /*1c0f0*/  STL.64 [R1+0x1b20], R18 ;  /* 0x001b201201007387 */ /* 0x0003e40000100a00 */
[----:B-1----:R-:W-:-:S04]  /*1c100*/  IMAD.WIDE R18, R229, 0x4, R236 ;  /* 0x00000004e5127825 */ /* 0x002fc800078e02ec */
[C---:B----4-:R-:W-:Y:S01]  /*1c110*/  IMAD.WIDE R230, R229.reuse, 0x4, R238 ;  /* 0x00000004e5e67825 */ /* 0x050fe200078e02ee */
[----:B------:R1:W-:Y:S04]  /*1c120*/  STL.64 [R1+0x1b28], R18 ;  /* 0x001b281201007387 */ /* 0x0003e80000100a00 */
[----:B------:R4:W-:Y:S01]  /*1c130*/  STL.64 [R1+0x1b30], R230 ;  /* 0x001b30e601007387 */ /* 0x0009e20000100a00 */
[----:B------:R-:W-:-:S03]  /*1c140*/  IMAD.WIDE R22, R229, 0x4, R36 ;  /* 0x00000004e5167825 */ /* 0x000fc600078e0224 */
[----:B------:R-:W3:Y:S01]  /*1c150*/  LDL.LU.64 R36, [R1+0x1278] ;  /* 0x0012780001247983 */ /* 0x000ee20000300a00 */
[----:B-1----:R-:W-:-:S03]  /*1c160*/  IMAD.WIDE R18, R229, 0x4, R32 ;  /* 0x00000004e5127825 */ /* 0x002fc600078e0220 */
[----:B------:R-:W-:Y:S01]  /*1c170*/  STL.64 [R1+0x7a0], R22 ;  /* 0x0007a01601007387 */ /* 0x000fe20000100a00 */
[----:B----4-:R-:W-:-:S03]  /*1c180*/  IMAD.WIDE R230, R229, 0x4, R240 ;  /* 0x00000004e5e67825 */ /* 0x010fc600078e02f0 */
[----:B------:R-:W4:Y:S04]  /*1c190*/  LDL.LU.64 R32, [R1+0x1268] ;  /* 0x0012680001207983 */ /* 0x000f280000300a00 */
[----:B------:R1:W-:Y:S04]  /*1c1a0*/  STL.64 [R1+0x7b0], R18 ;  /* 0x0007b01201007387 */ /* 0x0003e80000100a00 */
[----:B------:R-:W-:Y:S01]  /*1c1b0*/  STL.64 [R1+0x7c0], R230 ;  /* 0x0007c0e601007387 */ /* 0x000fe20000100a00 */
[----:B-1----:R-:W-:-:S03]  /*1c1c0*/  IMAD.WIDE R18, R229, 0x4, R26 ;  /* 0x00000004e5127825 */ /* 0x002fc600078e021a */
[----:B------:R-:W4:Y:S01]  /*1c1d0*/  LDL.LU.64 R26, [R1+0x1248] ;  /* 0x00124800011a7983 */ /* 0x000f220000300a00 */
[----:B------:R-:W-:-:S05]  /*1c1e0*/  IMAD.WIDE R22, R229, 0x4, R242 ;  /* 0x00000004e5167825 */ /* 0x000fca00078e02f2 */
[----:B------:R1:W-:Y:S04]  /*1c1f0*/  STL.64 [R1+0x7d0], R22 ;  /* 0x0007d01601007387 */ /* 0x0003e80000100a00 */
[----:B------:R1:W-:Y:S02]  /*1c200*/  STL.64 [R1+0x7f0], R18 ;  /* 0x0007f01201007387 */ /* 0x0003e40000100a00 */
[----:B-1----:R-:W-:-:S04]  /*1c210*/  IMAD.WIDE R22, R229, 0x4, R244 ;  /* 0x00000004e5167825 */ /* 0x002fc800078e02f4 */
[C---:B------:R-:W-:Y:S01]  /*1c220*/  IMAD.WIDE R18, R229.reuse, 0x4, R246 ;  /* 0x00000004e5127825 */ /* 0x040fe200078e02f6 */
[----:B------:R1:W-:Y:S04]  /*1c230*/  STL.64 [R1+0x830], R22 ;  /* 0x0008301601007387 */ /* 0x0003e80000100a00 */
[----:B------:R1:W-:Y:S01]  /*1c240*/  STL.64 [R1+0x840], R18 ;  /* 0x0008401201007387 */ /* 0x0003e20000100a00 */
[----:B--2---:R-:W-:-:S04]  /*1c250*/  IMAD.WIDE R230, R229, 0x4, R248 ;  /* 0x00000004e5e67825 */ /* 0x004fc800078e02f8 */
[C---:B-1----:R-:W-:Y:S01]  /*1c260*/  IMAD.WIDE R22, R229.reuse, 0x4, R250 ;  /* 0x00000004e5167825 */ /* 0x042fe200078e02fa */
[----:B------:R-:W-:Y:S03]  /*1c270*/  STL.64 [R1+0x850], R230 ;  /* 0x000850e601007387 */ /* 0x000fe60000100a00 */
[C---:B------:R-:W-:Y:S02]  /*1c280*/  IMAD.WIDE R18, R229.reuse, 0x4, R30 ;  /* 0x00000004e5127825 */ /* 0x040fe400078e021e */
[----:B------:R-:W2:Y:S04]  /*1c290*/  LDL.LU.64 R30, [R1+0x1228] ;  /* 0x00122800011e7983 */ /* 0x000ea80000300a00 */
[----:B------:R1:W-:Y:S04]  /*1c2a0*/  STL.64 [R1+0x860], R22 ;  /* 0x0008601601007387 */ /* 0x0003e80000100a00 */
[----:B------:R3:W-:Y:S01]  /*1c2b0*/  STL.64 [R1+0x870], R18 ;  /* 0x0008701201007387 */ /* 0x0007e20000100a00 */
[----:B-1----:R-:W-:-:S04]  /*1c2c0*/  IMAD.WIDE R22, R229, 0x4, R20 ;  /* 0x00000004e5167825 */ /* 0x002fc800078e0214 */
[C---:B------:R-:W-:Y:S01]  /*1c2d0*/  IMAD.WIDE R20, R229.reuse, 0x4, R54 ;  /* 0x00000004e5147825 */ /* 0x040fe200078e0236 */
[----:B------:R1:W-:Y:S04]  /*1c2e0*/  STL.64 [R1+0x880], R22 ;  /* 0x0008801601007387 */ /* 0x0003e80000100a00 */
[----:B------:R1:W-:Y:S01]  /*1c2f0*/  STL.64 [R1+0x890], R20 ;  /* 0x0008901401007387 */ /* 0x0003e20000100a00 */
[----:B---3--:R-:W-:-:S04]  /*1c300*/  IMAD.WIDE R18, R229, 0x4, R52 ;  /* 0x00000004e5127825 */ /* 0x008fc800078e0234 */
[C---:B-1----:R-:W-:Y:S01]  /*1c310*/  IMAD.WIDE R22, R229.reuse, 0x4, R50 ;  /* 0x00000004e5167825 */ /* 0x042fe200078e0232 */
[----:B------:R1:W-:Y:S03]  /*1c320*/  STL.64 [R1+0x8a0], R18 ;  /* 0x0008a01201007387 */ /* 0x0003e60000100a00 */
[C---:B------:R-:W-:Y:S01]  /*1c330*/  IMAD.WIDE R20, R229.reuse, 0x4, R48 ;  /* 0x00000004e5147825 */ /* 0x040fe200078e0230 */
[----:B------:R3:W-:Y:S04]  /*1c340*/  STL.64 [R1+0x8b0], R22 ;  /* 0x0008b01601007387 */ /* 0x0007e80000100a00 */
[----:B------:R3:W-:Y:S01]  /*1c350*/  STL.64 [R1+0x8c0], R20 ;  /* 0x0008c01401007387 */ /* 0x0007e20000100a00 */
[----:B-1----:R-:W-:-:S04]  /*1c360*/  IMAD.WIDE R18, R229, 0x4, R46 ;  /* 0x00000004e5127825 */ /* 0x002fc800078e022e */
[C---:B---3--:R-:W-:Y:S01]  /*1c370*/  IMAD.WIDE R22, R229.reuse, 0x4, R44 ;  /* 0x00000004e5167825 */ /* 0x048fe200078e022c */
        /* <DEDUP_REMOVED lines=8> */
[----:B------:R-:W-:Y:S04]  /*1c400*/  STL.64 [R1+0xdf0], R22 ;  /* 0x000df01601007387 */ /* 0x000fe80000100a00 */
[----:B------:R-:W3:Y:S01]  /*1c410*/  LDL.LU.64 R230, [R1+0x1218] ;  /* 0x0012180001e67983 */ /* 0x000ee20000300a00 */
[----:B-1----:R-:W-:-:S03]  /*1c420*/  IMAD.WIDE R18, R229, 0x4, R28 ;  /* 0x00000004e5127825 */ /* 0x002fc600078e021c */
[----:B------:R1:W-:Y:S04]  /*1c430*/  STL.64 [R1+0xe08], R20 ;  /* 0x000e081401007387 */ /* 0x0003e80000100a00 */
[----:B------:R-:W3:Y:S04]  /*1c440*/  LDL.LU.64 R232, [R1+0x1208] ;  /* 0x0012080001e87983 */ /* 0x000ee80000300a00 */
[----:B------:R4:W-:Y:S04]  /*1c450*/  STL.64 [R1+0xe10], R18 ;  /* 0x000e101201007387 */ /* 0x0009e80000100a00 */
[----:B------:R-:W3:Y:S04]  /*1c460*/  LDL.LU.64 R234, [R1+0x11f8] ;  /* 0x0011f80001ea7983 */ /* 0x000ee80000300a00 */
[----:B------:R-:W3:Y:S04]  /*1c470*/  LDL.LU.64 R236, [R1+0x11e8] ;  /* 0x0011e80001ec7983 */ /* 0x000ee80000300a00 */
[----:B------:R-:W3:Y:S04]  /*1c480*/  LDL.LU.64 R238, [R1+0x11d8] ;  /* 0x0011d80001ee7983 */ /* 0x000ee80000300a00 */
[----:B------:R-:W3:Y:S04]  /*1c490*/  LDL.LU.64 R34, [R1+0x11c8] ;  /* 0x0011c80001227983 */ /* 0x000ee80000300a00 */
[----:B------:R-:W3:Y:S04]  /*1c4a0*/  LDL.LU.64 R28, [R1+0x11b8] ;  /* 0x0011b800011c7983 */ /* 0x000ee80000300a00 */
[----:B------:R-:W3:Y:S01]  /*1c4b0*/  LDL.LU.64 R240, [R1+0x11a8] ;  /* 0x0011a80001f07983 */ /* 0x000ee20000300a00 */
[----:B-1----:R-:W-:-:S05]  /*1c4c0*/  IMAD.WIDE R20, R229, 0x4, R36 ;  /* 0x00000004e5147825 */ /* 0x002fca00078e0224 */
[----:B------:R-:W-:Y:S01]  /*1c4d0*/  STL.64 [R1+0xe20], R20 ;  /* 0x000e201401007387 */ /* 0x000fe20000100a00 */
[----:B----4-:R-:W-:-:S03]  /*1c4e0*/  IMAD.WIDE R18, R229, 0x4, R32 ;  /* 0x00000004e5127825 */ /* 0x010fc600078e0220 */
        /* <DEDUP_REMOVED lines=10> */
[----:B------:R-:W4:Y:S04]  /*1c590*/  LDL.LU.64 R20, [R1+0x10f0] ;  /* 0x0010f00001147983 */ /* 0x000f280000300a00 */
[----:B------:R-:W4:Y:S01]  /*1c5a0*/  LDL.LU.64 R54, [R1+0x10e0] ;  /* 0x0010e00001367983 */ /* 0x000f220000300a00 */
[----:B--2---:R-:W-:-:S05]  /*1c5b0*/  IMAD.WIDE R18, R229, 0x4, R30 ;  /* 0x00000004e5127825 */ /* 0x004fca00078e021e */
[----:B------:R3:W-:Y:S04]  /*1c5c0*/  STL.64 [R1+0x1200], R18 ;  /* 0x0012001201007387 */ /* 0x0007e80000100a00 */
[----:B------:R-:W2:Y:S04]  /*1c5d0*/  LDL.LU.64 R52, [R1+0x10d0] ;  /* 0x0010d00001347983 */ /* 0x000ea80000300a00 */
        /* <DEDUP_REMOVED lines=8> */
[----:B------:R-:W2:Y:S01]  /*1c660*/  LDL.LU.64 R30, [R1+0xfb8] ;  /* 0x000fb800011e7983 */ /* 0x000ea20000300a00 */
[----:B---3--:R-:W-:-:S05]  /*1c670*/  IMAD.WIDE R18, R229, 0x4, R230 ;  /* 0x00000004e5127825 */ /* 0x008fca00078e02e6 */
[----:B------:R1:W-:Y:S01]  /*1c680*/  STL.64 [R1+0x1210], R18 ;  /* 0x0012101201007387 */ /* 0x0003e20000100a00 */
[----:B------:R-:W-:-:S05]  /*1c690*/  IMAD.WIDE R230, R229, 0x4, R232 ;  /* 0x00000004e5e67825 */ /* 0x000fca00078e02e8 */
[----:B------:R3:W-:Y:S01]  /*1c6a0*/  STL.64 [R1+0x1208], R230 ;  /* 0x001208e601007387 */ /* 0x0007e20000100a00 */
[----:B------:R-:W-:-:S04]  /*1c6b0*/  IMAD.WIDE R22, R229, 0x4, R234 ;  /* 0x00000004e5167825 */ /* 0x000fc800078e02ea */
[C---:B-1----:R-:W-:Y:S01]  /*1c6c0*/  IMAD.WIDE R18, R229.reuse, 0x4, R236 ;  /* 0x00000004e5127825 */ /* 0x042fe200078e02ec */
[----:B------:R1:W-:Y:S03]  /*1c6d0*/  STL.64 [R1+0x11f8], R22 ;  /* 0x0011f81601007387 */ /* 0x0003e60000100a00 */
[C---:B---3--:R-:W-:Y:S01]  /*1c6e0*/  IMAD.WIDE R230, R229.reuse, 0x4, R238 ;  /* 0x00000004e5e67825 */ /* 0x048fe200078e02ee */
[----:B------:R3:W-:Y:S04]  /*1c6f0*/  STL.64 [R1+0x1218], R18 ;  /* 0x0012181201007387 */ /* 0x0007e80000100a00 */
[----:B------:R3:W-:Y:S01]  /*1c700*/  STL.64 [R1+0x1220], R230 ;  /* 0x001220e601007387 */ /* 0x0007e20000100a00 */
[----:B-1----:R-:W-:-:S03]  /*1c710*/  IMAD.WIDE R22, R229, 0x4, R34 ;  /* 0x00000004e5167825 */ /* 0x002fc600078e0222 */
[----:B------:R-:W2:Y:S01]  /*1c720*/  LDL.LU.64 R34, [R1+0xf98] ;  /* 0x000f980001227983 */ /* 0x000ea20000300a00 */
[----:B---3--:R-:W-:-:S03]  /*1c730*/  IMAD.WIDE R18, R229, 0x4, R28 ;  /* 0x00000004e5127825 */ /* 0x008fc600078e021c */
[----:B------:R4:W-:Y:S04]  /*1c740*/  STL.64 [R1+0x1228], R22 ;  /* 0x0012281601007387 */ /* 0x0009e80000100a00 */
[----:B------:R-:W3:Y:S01]  /*1c750*/  LDL.LU.64 R28, [R1+0xf70] ;  /* 0x000f7000011c7983 */ /* 0x000ee20000300a00 */
[----:B------:R-:W-:-:S03]  /*1c760*/  IMAD.WIDE R230, R229, 0x4, R240 ;  /* 0x00000004e5e67825 */ /* 0x000fc600078e02f0 */
[----:B------:R1:W-:Y:S04]  /*1c770*/  STL.64 [R1+0x1610], R18 ;  /* 0x0016101201007387 */ /* 0x0003e80000100a00 */
[----:B------:R-:W-:Y:S01]  /*1c780*/  STL.64 [R1+0x1618], R230 ;  /* 0x001618e601007387 */ /* 0x000fe20000100a00 */
[----:B----4-:R-:W-:-:S04]  /*1c790*/  IMAD.WIDE R22, R229, 0x4, R242 ;  /* 0x00000004e5167825 */ /* 0x010fc800078e02f2 */
[C---:B-1----:R-:W-:Y:S02]  /*1c7a0*/  IMAD.WIDE R18, R229.reuse, 0x4, R32 ;  /* 0x00000004e5127825 */ /* 0x042fe400078e0220 */
[----:B------:R-:W4:Y:S04]  /*1c7b0*/  LDL.LU.64 R32, [R1+0xf58] ;  /* 0x000f580001207983 */ /* 0x000f280000300a00 */
[----:B------:R1:W-:Y:S04]  /*1c7c0*/  STL.64 [R1+0x1620], R22 ;  /* 0x0016201601007387 */ /* 0x0003e80000100a00 */
[----:B------:R1:W-:Y:S02]  /*1c7d0*/  STL.64 [R1+0x1630], R18 ;  /* 0x0016301201007387 */ /* 0x0003e40000100a00 */
[----:B-1----:R-:W-:-:S04]  /*1c7e0*/  IMAD.WIDE R22, R229, 0x4, R244 ;  /* 0x00000004e5167825 */ /* 0x002fc800078e02f4 */
[C---:B------:R-:W-:Y:S01]  /*1c7f0*/  IMAD.WIDE R18, R229.reuse, 0x4, R246 ;  /* 0x00000004e5127825 */ /* 0x040fe200078e02f6 */
[----:B------:R-:W-:Y:S04]  /*1c800*/  STL.64 [R1+0x1638], R22 ;  /* 0x0016381601007387 */ /* 0x000fe80000100a00 */
[----:B------:R1:W-:Y:S01]  /*1c810*/  STL.64 [R1+0x1640], R18 ;  /* 0x0016401201007387 */ /* 0x0003e20000100a00 */
[----:B------:R-:W-:-:S05]  /*1c820*/  IMAD.WIDE R230, R229, 0x4, R248 ;  /* 0x00000004e5e67825 */ /* 0x000fca00078e02f8 */
[----:B------:R-:W-:Y:S01]  /*1c830*/  STL.64 [R1+0x1648], R230 ;  /* 0x001648e601007387 */ /* 0x000fe20000100a00 */
[----:B-1----:R-:W-:-:S03]  /*1c840*/  IMAD.WIDE R18, R229, 0x4, R26 ;  /* 0x00000004e5127825 */ /* 0x002fc600078e021a */
[----:B------:R-:W4:Y:S01]  /*1c850*/  LDL.LU.64 R26, [R1+0xf30] ;  /* 0x000f3000011a7983 */ /* 0x000f220000300a00 */
[----:B------:R-:W-:-:S05]  /*1c860*/  IMAD.WIDE R22, R229, 0x4, R250 ;  /* 0x00000004e5167825 */ /* 0x000fca00078e02fa */
[----:B------:R1:W-:Y:S04]  /*1c870*/  STL.64 [R1+0x1650], R22 ;  /* 0x0016501601007387 */ /* 0x0003e80000100a00 */
[----:B------:R2:W-:Y:S01]  /*1c880*/  STL.64 [R1+0x1658], R18 ;  /* 0x0016581201007387 */ /* 0x0005e20000100a00 */
[----:B-1----:R-:W-:-:S04]  /*1c890*/  IMAD.WIDE R22, R229, 0x4, R20 ;  /* 0x00000004e5167825 */ /* 0x002fc800078e0214 */
[C---:B------:R-:W-:Y:S01]  /*1c8a0*/  IMAD.WIDE R20, R229.reuse, 0x4, R54 ;  /* 0x00000004e5147825 */ /* 0x040fe200078e0236 */
[----:B------:R1:W-:Y:S04]  /*1c8b0*/  STL.64 [R1+0x1660], R22 ;  /* 0x0016601601007387 */ /* 0x0003e80000100a00 */
[----:B------:R1:W-:Y:S01]  /*1c8c0*/  STL.64 [R1+0x1668], R20 ;  /* 0x0016681401007387 */ /* 0x0003e20000100a00 */
[----:B--2---:R-:W-:-:S04]  /*1c8d0*/  IMAD.WIDE R18, R229, 0x4, R52 ;  /* 0x00000004e5127825 */ /* 0x004fc800078e0234 */
[C---:B-1----:R-:W-:Y:S01]  /*1c8e0*/  IMAD.WIDE R22, R229.reuse, 0x4, R50 ;  /* 0x00000004e5167825 */ /* 0x042fe200078e0232 */
[----:B------:R1:W-:Y:S03]  /*1c8f0*/  STL.64 [R1+0x1670], R18 ;  /* 0x0016701201007387 */ /* 0x0003e60000100a00 */
[C---:B------:R-:W-:Y:S01]  /*1c900*/  IMAD.WIDE R20, R229.reuse, 0x4, R48 ;  /* 0x00000004e5147825 */ /* 0x040fe200078e0230 */
[----:B------:R2:W-:Y:S04]  /*1c910*/  STL.64 [R1+0x1678], R22 ;  /* 0x0016781601007387 */ /* 0x0005e80000100a00 */
[----:B------:R2:W-:Y:S01]  /*1c920*/  STL.64 [R1+0x1680], R20 ;  /* 0x0016801401007387 */ /* 0x0005e20000100a00 */
[----:B-1----:R-:W-:-:S04]  /*1c930*/  IMAD.WIDE R18, R229, 0x4, R46 ;  /* 0x00000004e5127825 */ /* 0x002fc800078e022e */
[C---:B--2---:R-:W-:Y:S01]  /*1c940*/  IMAD.WIDE R22, R229.reuse, 0x4, R44 ;  /* 0x00000004e5167825 */ /* 0x044fe200078e022c */
        /* <DEDUP_REMOVED lines=8> */
[----:B------:R-:W-:Y:S04]  /*1c9d0*/  STL.64 [R1+0x1a48], R22 ;  /* 0x001a481601007387 */ /* 0x000fe80000100a00 */
[----:B------:R-:W2:Y:S01]  /*1c9e0*/  LDL.LU.64 R230, [R1+0xf10] ;  /* 0x000f100001e67983 */ /* 0x000ea20000300a00 */
[----:B-1----:R-:W-:-:S03]  /*1c9f0*/  IMAD.WIDE R18, R229, 0x4, R30 ;  /* 0x00000004e5127825 */ /* 0x002fc600078e021e */
[----:B------:R1:W-:Y:S04]  /*1ca00*/  STL.64 [R1+0x1a50], R20 ;  /* 0x001a501401007387 */ /* 0x0003e80000100a00 */
[----:B------:R-:W2:Y:S04]  /*1ca10*/  LDL.LU.64 R232, [R1+0xef0] ;  /* 0x000ef00001e87983 */ /* 0x000ea80000300a00 */
[----:B------:R3:W-:Y:S04]  /*1ca20*/  STL.64 [R1+0x1a58], R18 ;  /* 0x001a581201007387 */ /* 0x0007e80000100a00 */
[----:B------:R-:W2:Y:S04]  /*1ca30*/  LDL.LU.64 R234, [R1+0xee0] ;  /* 0x000ee00001ea7983 */ /* 0x000ea80000300a00 */
[----:B------:R-:W2:Y:S04]  /*1ca40*/  LDL.LU.64 R236, [R1+0xed0] ;  /* 0x000ed00001ec7983 */ /* 0x000ea80000300a00 */
[----:B------:R-:W2:Y:S04]  /*1ca50*/  LDL.LU.64 R238, [R1+0xec0] ;  /* 0x000ec00001ee7983 */ /* 0x000ea80000300a00 */
[----:B------:R-:W2:Y:S04]  /*1ca60*/  LDL.LU.64 R36, [R1+0xeb0] ;  /* 0x000eb00001247983 */ /* 0x000ea80000300a00 */
[----:B------:R-:W2:Y:S04]  /*1ca70*/  LDL.LU.64 R30, [R1+0xea0] ;  /* 0x000ea000011e7983 */ /* 0x000ea80000300a00 */
[----:B------:R-:W2:Y:S01]  /*1ca80*/  LDL.LU.64 R240, [R1+0xe90] ;  /* 0x000e900001f07983 */ /* 0x000ea20000300a00 */
[----:B-1----:R-:W-:-:S05]  /*1ca90*/  IMAD.WIDE R20, R229, 0x4, R34 ;  /* 0x00000004e5147825 */ /* 0x002fca00078e0222 */
[----:B------:R-:W-:Y:S01]  /*1caa0*/  STL.64 [R1+0x1a60], R20 ;  /* 0x001a601401007387 */ /* 0x000fe20000100a00 */
[----:B---3--:R-:W-:-:S03]  /*1cab0*/  IMAD.WIDE R18, R229, 0x4, R28 ;  /* 0x00000004e5127825 */ /* 0x008fc600078e021c */
[----:B------:R-:W3:Y:S04]  /*1cac0*/  LDL.LU.64 R242, [R1+0xe88] ;  /* 0x000e880001f27983 */ /* 0x000ee80000300a00 */
[----:B------:R4:W-:Y:S04]  /*1cad0*/  STL.64 [R1+0x1a68], R18 ;  /* 0x001a681201007387 */ /* 0x0009e80000100a00 */
        /* <DEDUP_REMOVED lines=22> */
[----:B--2---:R-:W-:-:S05]  /*1cc40*/  IMAD.WIDE R18, R229, 0x4, R230 ;  /* 0x00000004e5127825 */ /* 0x004fca00078e02e6 */
[----:B------:R1:W-:Y:S01]  /*1cc50*/  STL.64 [R1+0x1a80], R18 ;  /* 0x001a801201007387 */ /* 0x0003e20000100a00 */
[----:B------:R-:W-:-:S05]  /*1cc60*/  IMAD.WIDE R230, R229, 0x4, R232 ;  /* 0x00000004e5e67825 */ /* 0x000fca00078e02e8 */
[----:B------:R2:W-:Y:S01]  /*1cc70*/  STL.64 [R1+0x1a88], R230 ;  /* 0x001a88e601007387 */ /* 0x0005e20000100a00 */
[----:B------:R-:W-:-:S04]  /*1cc80*/  IMAD.WIDE R22, R229, 0x4, R234 ;  /* 0x00000004e5167825 */ /* 0x000fc800078e02ea */
[C---:B-1----:R-:W-:Y:S01]  /*1cc90*/  IMAD.WIDE R18, R229.reuse, 0x4, R236 ;  /* 0x00000004e5127825 */ /* 0x042fe200078e02ec */
[----:B------:R1:W-:Y:S03]  /*1cca0*/  STL.64 [R1+0x1a90], R22 ;  /* 0x001a901601007387 */ /* 0x0003e60000100a00 */
[C---:B--2---:R-:W-:Y:S01]  /*1ccb0*/  IMAD.WIDE R230, R229.reuse, 0x4, R238 ;  /* 0x00000004e5e67825 */ /* 0x044fe200078e02ee */
[----:B------:R2:W-:Y:S04]  /*1ccc0*/  STL.64 [R1+0x1a98], R18 ;  /* 0x001a981201007387 */ /* 0x0005e80000100a00 */
[----:B------:R2:W-:Y:S01]  /*1ccd0*/  STL.64 [R1+0x1aa0], R230 ;  /* 0x001aa0e601007387 */ /* 0x0005e20000100a00 */
[----:B-1----:R-:W-:-:S03]  /*1cce0*/  IMAD.WIDE R22, R229, 0x4, R36 ;  /* 0x00000004e5167825 */ /* 0x002fc600078e0224 */
[----:B------:R-:W4:Y:S01]  /*1ccf0*/  LDL.LU.64 R36, [R1+0xb98] ;  /* 0x000b980001247983 */ /* 0x000f220000300a00 */
[----:B--2---:R-:W-:-:S03]  /*1cd00*/  IMAD.WIDE R18, R229, 0x4, R30 ;  /* 0x00000004e5127825 */ /* 0x004fc600078e021e */
[----:B------:R3:W-:Y:S04]  /*1cd10*/  STL.64 [R1+0x1aa8], R22 ;  /* 0x001aa81601007387 */ /* 0x0007e80000100a00 */
[----:B------:R-:W2:Y:S01]  /*1cd20*/  LDL.LU.64 R30, [R1+0xb88] ;  /* 0x000b8800011e7983 */ /* 0x000ea20000300a00 */
[----:B------:R-:W-:-:S03]  /*1cd30*/  IMAD.WIDE R230, R229, 0x4, R240 ;  /* 0x00000004e5e67825 */ /* 0x000fc600078e02f0 */
[----:B------:R1:W-:Y:S04]  /*1cd40*/  STL.64 [R1+0x1ab0], R18 ;  /* 0x001ab01201007387 */ /* 0x0003e80000100a00 */
[----:B------:R-:W-:Y:S01]  /*1cd50*/  STL.64 [R1+0x8e0], R230 ;  /* 0x0008e0e601007387 */ /* 0x000fe20000100a00 */
[----:B---3--:R-:W-:-:S04]  /*1cd60*/  IMAD.WIDE R22, R229, 0x4, R242 ;  /* 0x00000004e5167825 */ /* 0x008fc800078e02f2 */
[C---:B-1----:R-:W-:Y:S02]  /*1cd70*/  IMAD.WIDE R18, R229.reuse, 0x4, R28 ;  /* 0x00000004e5127825 */ /* 0x042fe400078e021c */
[----:B------:R-:W3:Y:S04]  /*1cd80*/  LDL.LU.64 R28, [R1+0xb78] ;  /* 0x000b7800011c7983 */ /* 0x000ee80000300a00 */
[----:B------:R1:W-:Y:S04]  /*1cd90*/  STL.64 [R1+0x8f0], R22 ;  /* 0x0008f01601007387 */ /* 0x0003e80000100a00 */
[----:B------:R1:W-:Y:S02]  /*1cda0*/  STL.64 [R1+0x900], R18 ;  /* 0x0009001201007387 */ /* 0x0003e40000100a00 */
[----:B-1----:R-:W-:-:S04]  /*1cdb0*/  IMAD.WIDE R22, R229, 0x4, R244 ;  /* 0x00000004e5167825 */ /* 0x002fc800078e02f4 */
[C---:B------:R-:W-:Y:S01]  /*1cdc0*/  IMAD.WIDE R18, R229.reuse, 0x4, R246 ;  /* 0x00000004e5127825 */ /* 0x040fe200078e02f6 */
[----:B------:R1:W-:Y:S03]  /*1cdd0*/  STL.64 [R1+0x910], R22 ;  /* 0x0009101601007387 */ /* 0x0003e60000100a00 */
[C---:B----4-:R-:W-:Y:S01]  /*1cde0*/  IMAD.WIDE R230, R229.reuse, 0x4, R248 ;  /* 0x00000004e5e67825 */ /* 0x050fe200078e02f8 */
[----:B------:R4:W-:Y:S04]  /*1cdf0*/  STL.64 [R1+0x920], R18 ;  /* 0x0009201201007387 */ /* 0x0009e80000100a00 */
[----:B------:R-:W-:Y:S01]  /*1ce00*/  STL.64 [R1+0x930], R230 ;  /* 0x000930e601007387 */ /* 0x000fe20000100a00 */
[----:B-1----:R-:W-:-:S04]  /*1ce10*/  IMAD.WIDE R22, R229, 0x4, R250 ;  /* 0x00000004e5167825 */ /* 0x002fc800078e02fa */
[C---:B----4-:R-:W-:Y:S02]  /*1ce20*/  IMAD.WIDE R18, R229.reuse, 0x4, R34 ;  /* 0x00000004e5127825 */ /* 0x050fe400078e0222 */
[----:B------:R-:W4:Y:S04]  /*1ce30*/  LDL.LU.64 R34, [R1+0xb68] ;  /* 0x000b680001227983 */ /* 0x000f280000300a00 */
[----:B------:R1:W-:Y:S04]  /*1ce40*/  STL.64 [R1+0xa78], R22 ;  /* 0x000a781601007387 */ /* 0x0003e80000100a00 */
[----:B------:R1:W-:Y:S02]  /*1ce50*/  STL.64 [R1+0xa88], R18 ;  /* 0x000a881201007387 */ /* 0x0003e40000100a00 */
[----:B-1----:R-:W-:-:S04]  /*1ce60*/  IMAD.WIDE R22, R229, 0x4, R20 ;  /* 0x00000004e5167825 */ /* 0x002fc800078e0214 */
[C---:B------:R-:W-:Y:S01]  /*1ce70*/  IMAD.WIDE R20, R229.reuse, 0x4, R54 ;  /* 0x00000004e5147825 */ /* 0x040fe200078e0236 */
[----:B------:R1:W-:Y:S04]  /*1ce80*/  STL.64 [R1+0xa98], R22 ;  /* 0x000a981601007387 */ /* 0x0003e80000100a00 */
[----:B------:R1:W-:Y:S01]  /*1ce90*/  STL.64 [R1+0xaa8], R20 ;  /* 0x000aa81401007387 */ /* 0x0003e20000100a00 */
[----:B------:R-:W-:-:S04]  /*1cea0*/  IMAD.WIDE R18, R229, 0x4, R52 ;  /* 0x00000004e5127825 */ /* 0x000fc800078e0234 */
[C---:B-1----:R-:W-:Y:S01]  /*1ceb0*/  IMAD.WIDE R22, R229.reuse, 0x4, R50 ;  /* 0x00000004e5167825 */ /* 0x042fe200078e0232 */
[----:B------:R1:W-:Y:S03]  /*1cec0*/  STL.64 [R1+0xab8], R18 ;  /* 0x000ab81201007387 */ /* 0x0003e60000100a00 */
[C---:B------:R-:W-:Y:S01]  /*1ced0*/  IMAD.WIDE R20, R229.reuse, 0x4, R48 ;  /* 0x00000004e5147825 */ /* 0x040fe200078e0230 */
[----:B------:R1:W-:Y:S04]  /*1cee0*/  STL.64 [R1+0xac8], R22 ;  /* 0x000ac81601007387 */ /* 0x0003e80000100a00 */
[----:B------:R1:W-:Y:S02]  /*1cef0*/  STL.64 [R1+0xad8], R20 ;  /* 0x000ad81401007387 */ /* 0x0003e40000100a00 */
[----:B-1----:R-:W-:-:S04]  /*1cf00*/  IMAD.WIDE R18, R229, 0x4, R46 ;  /* 0x00000004e5127825 */ /* 0x002fc800078e022e */
[C---:B------:R-:W-:Y:S01]  /*1cf10*/  IMAD.WIDE R22, R229.reuse, 0x4, R44 ;  /* 0x00000004e5167825 */ /* 0x040fe200078e022c */
        /* <DEDUP_REMOVED lines=8> */
[----:B------:R-:W-:Y:S04]  /*1cfa0*/  STL.64 [R1+0xe58], R22 ;  /* 0x000e581601007387 */ /* 0x000fe80000100a00 */
[----:B------:R-:W4:Y:S01]  /*1cfb0*/  LDL.LU.64 R230, [R1+0xb50] ;  /* 0x000b500001e67983 */ /* 0x000f220000300a00 */
[----:B-1----:R-:W-:-:S03]  /*1cfc0*/  IMAD.WIDE R18, R229, 0x4, R26 ;  /* 0x00000004e5127825 */ /* 0x002fc600078e021a */
[----:B------:R1:W-:Y:S04]  /*1cfd0*/  STL.64 [R1+0xe68], R20 ;  /* 0x000e681401007387 */ /* 0x0003e80000100a00 */
[----:B------:R-:W4:Y:S04]  /*1cfe0*/  LDL.LU.64 R232, [R1+0xb28] ;  /* 0x000b280001e87983 */ /* 0x000f280000300a00 */
[----:B------:R2:W-:Y:S04]  /*1cff0*/  STL.64 [R1+0xe70], R18 ;  /* 0x000e701201007387 */ /* 0x0005e80000100a00 */
[----:B------:R-:W4:Y:S04]  /*1d000*/  LDL.LU.64 R234, [R1+0xb00] ;  /* 0x000b000001ea7983 */ /* 0x000f280000300a00 */
[----:B------:R-:W4:Y:S04]  /*1d010*/  LDL.LU.64 R236, [R1+0xae0] ;  /* 0x000ae00001ec7983 */ /* 0x000f280000300a00 */
[----:B------:R-:W4:Y:S04]  /*1d020*/  LDL.LU.64 R238, [R1+0xad0] ;  /* 0x000ad00001ee7983 */ /* 0x000f280000300a00 */
        /* <DEDUP_REMOVED lines=30> */
[----:B-1----:R-:W-:-:S05]  /*1d210*/  IMAD.WIDE R18, R229, 0x4, R230 ;  /* 0x00000004e5127825 */ /* 0x002fca00078e02e6 */
[----:B------:R1:W-:Y:S01]  /*1d220*/  STL.64 [R1+0xea0], R18 ;  /* 0x000ea01201007387 */ /* 0x0003e20000100a00 */
[----:B------:R-:W-:-:S05]  /*1d230*/  IMAD.WIDE R230, R229, 0x4, R232 ;  /* 0x00000004e5e67825 */ /* 0x000fca00078e02e8 */
[----:B------:R1:W-:Y:S01]  /*1d240*/  STL.64 [R1+0xea8], R230 ;  /* 0x000ea8e601007387 */ /* 0x0003e20000100a00 */
[----:B------:R-:W-:-:S04]  /*1d250*/  IMAD.WIDE R22, R229, 0x4, R234 ;  /* 0x00000004e5167825 */ /* 0x000fc800078e02ea */
[C---:B-1----:R-:W-:Y:S01]  /*1d260*/  IMAD.WIDE R18, R229.reuse, 0x4, R236 ;  /* 0x00000004e5127825 */ /* 0x042fe200078e02ec */
[----:B------:R1:W-:Y:S03]  /*1d270*/  STL.64 [R1+0xeb0], R22 ;  /* 0x000eb01601007387 */ /* 0x0003e60000100a00 */
[C---:B------:R-:W-:Y:S01]  /*1d280*/  IMAD.WIDE R230, R229.reuse, 0x4, R238 ;  /* 0x00000004e5e67825 */ /* 0x040fe200078e02ee */
[----:B------:R1:W-:Y:S04]  /*1d290*/  STL.64 [R1+0xeb8], R18 ;  /* 0x000eb81201007387 */ /* 0x0003e80000100a00 */
[----:B------:R1:W-:Y:S02]  /*1d2a0*/  STL.64 [R1+0xec0], R230 ;  /* 0x000ec0e601007387 */ /* 0x0003e40000100a00 */
[----:B-1----:R-:W-:-:S02]  /*1d2b0*/  IMAD.WIDE R22, R229, 0x4, R32 ;  /* 0x00000004e5167825 */ /* 0x002fc400078e0220 */
[----:B------:R-:W4:Y:S02]  /*1d2c0*/  LDL.LU.64 R32, [R1+0x928] ;  /* 0x0009280001207983 */ /* 0x000f240000300a00 */
[C---:B------:R-:W-:Y:S02]  /*1d2d0*/  IMAD.WIDE R18, R229.reuse, 0x4, R26 ;  /* 0x00000004e5127825 */ /* 0x040fe400078e021a */
[----:B------:R2:W-:Y:S04]  /*1d2e0*/  STL.64 [R1+0x11e0], R22 ;  /* 0x0011e01601007387 */ /* 0x0005e80000100a00 */
[----:B------:R-:W4:Y:S01]  /*1d2f0*/  LDL.LU.64 R26, [R1+0x918] ;  /* 0x00091800011a7983 */ /* 0x000f220000300a00 */
[----:B------:R-:W-:-:S03]  /*1d300*/  IMAD.WIDE R230, R229, 0x4, R240 ;  /* 0x00000004e5e67825 */ /* 0x000fc600078e02f0 */
        /* <DEDUP_REMOVED lines=9> */
[----:B------:R1:W-:Y:S04]  /*1d3a0*/  STL.64 [R1+0x1278], R22 ;  /* 0x0012781601007387 */ /* 0x0003e80000100a00 */
[----:B------:R1:W-:Y:S01]  /*1d3b0*/  STL.64 [R1+0x1288], R18 ;  /* 0x0012881201007387 */ /* 0x0003e20000100a00 */
[----:B---3--:R-:W-:-:S05]  /*1d3c0*/  IMAD.WIDE R230, R229, 0x4, R248 ;  /* 0x00000004e5e67825 */ /* 0x008fca00078e02f8 */
[----:B------:R-:W-:Y:S01]  /*1d3d0*/  STL.64 [R1+0x1298], R230 ;  /* 0x001298e601007387 */ /* 0x000fe20000100a00 */
[----:B-1----:R-:W-:-:S04]  /*1d3e0*/  IMAD.WIDE R22, R229, 0x4, R250 ;  /* 0x00000004e5167825 */ /* 0x002fc800078e02fa */
[C---:B------:R-:W-:Y:S02]  /*1d3f0*/  IMAD.WIDE R18, R229.reuse, 0x4, R28 ;  /* 0x00000004e5127825 */ /* 0x040fe400078e021c */
[----:B------:R-:W3:Y:S04]  /*1d400*/  LDL.LU.64 R28, [R1+0x8f8] ;  /* 0x0008f800011c7983 */ /* 0x000ee80000300a00 */
[----:B------:R1:W-:Y:S04]  /*1d410*/  STL.64 [R1+0x12a8], R22 ;  /* 0x0012a81601007387 */ /* 0x0003e80000100a00 */
[----:B------:R4:W-:Y:S01]  /*1d420*/  STL.64 [R1+0x12b0], R18 ;  /* 0x0012b01201007387 */ /* 0x0009e20000100a00 */
[----:B-1----:R-:W-:-:S04]  /*1d430*/  IMAD.WIDE R22, R229, 0x4, R20 ;  /* 0x00000004e5167825 */ /* 0x002fc800078e0214 */
[C---:B------:R-:W-:Y:S01]  /*1d440*/  IMAD.WIDE R20, R229.reuse, 0x4, R54 ;  /* 0x00000004e5147825 */ /* 0x040fe200078e0236 */
[----:B------:R1:W-:Y:S03]  /*1d450*/  STL.64 [R1+0x12b8], R22 ;  /* 0x0012b81601007387 */ /* 0x0003e60000100a00 */
[C---:B----4-:R-:W-:Y:S01]  /*1d460*/  IMAD.WIDE R18, R229.reuse, 0x4, R52 ;  /* 0x00000004e5127825 */ /* 0x050fe200078e0234 */
[----:B------:R4:W-:Y:S03]  /*1d470*/  STL.64 [R1+0x12c0], R20 ;  /* 0x0012c01401007387 */ /* 0x0009e60000100a00 */
[C---:B-1----:R-:W-:Y:S01]  /*1d480*/  IMAD.WIDE R22, R229.reuse, 0x4, R50 ;  /* 0x00000004e5167825 */ /* 0x042fe200078e0232 */
        /* <DEDUP_REMOVED lines=14> */
[----:B------:R-:W-:Y:S04]  /*1d570*/  STL.64 [R1+0x19b8], R22 ;  /* 0x0019b81601007387 */ /* 0x000fe80000100a00 */
[----:B------:R-:W4:Y:S01]  /*1d580*/  LDL.LU.64 R230, [R1+0x8e8] ;  /* 0x0008e80001e67983 */ /* 0x000f220000300a00 */
[----:B-1----:R-:W-:-:S03]  /*1d590*/  IMAD.WIDE R18, R229, 0x4, R34 ;  /* 0x00000004e5127825 */ /* 0x002fc600078e0222 */
[----:B------:R1:W-:Y:S04]  /*1d5a0*/  STL.64 [R1+0x19c0], R20 ;  /* 0x0019c01401007387 */ /* 0x0003e80000100a00 */
[----:B------:R-:W4:Y:S04]  /*1d5b0*/  LDL.LU.64 R232, [R1+0x8d8] ;  /* 0x0008d80001e87983 */ /* 0x000f280000300a00 */
[----:B------:R1:W-:Y:S04]  /*1d5c0*/  STL.64 [R1+0x19c8], R18 ;  /* 0x0019c81201007387 */ /* 0x0003e80000100a00 */
[----:B------:R-:W4:Y:S04]  /*1d5d0*/  LDL.LU.64 R234, [R1+0x8c8] ;  /* 0x0008c80001ea7983 */ /* 0x000f280000300a00 */
[----:B-1----:R-:W4:Y:S04]  /*1d5e0*/  LDL.LU.64 R20, [R1+0x8b8] ;  /* 0x0008b80001147983 */ /* 0x002f280000300a00 */
[----:B------:R-:W4:Y:S04]  /*1d5f0*/  LDL.LU.64 R236, [R1+0x8a8] ;  /* 0x0008a80001ec7983 */ /* 0x000f280000300a00 */
[----:B------:R-:W4:Y:S04]  /*1d600*/  LDL.LU.64 R238, [R1+0x898] ;  /* 0x0008980001ee7983 */ /* 0x000f280000300a00 */
[----:B------:R-:W4:Y:S04]  /*1d610*/  LDL.LU.64 R240, [R1+0x888] ;  /* 0x0008880001f07983 */ /* 0x000f280000300a00 */
[----:B------:R-:W4:Y:S01]  /*1d620*/  LDL.LU.64 R242, [R1+0x878] ;  /* 0x0008780001f27983 */ /* 0x000f220000300a00 */
[----:B------:R-:W-:-:S05]  /*1d630*/  IMAD.WIDE R22, R229, 0x4, R32 ;  /* 0x00000004e5167825 */ /* 0x000fca00078e0220 */
[----:B------:R-:W-:Y:S01]  /*1d640*/  STL.64 [R1+0x19d0], R22 ;  /* 0x0019d01601007387 */ /* 0x000fe20000100a00 */
[----:B------:R-:W-:-:S03]  /*1d650*/  IMAD.WIDE R18, R229, 0x4, R26 ;  /* 0x00000004e5127825 */ /* 0x000fc600078e021a */
[----:B------:R-:W4:Y:S04]  /*1d660*/  LDL.LU.64 R244, [R1+0x868] ;  /* 0x0008680001f47983 */ /* 0x000f280000300a00 */
[----:B------:R2:W-:Y:S04]  /*1d670*/  STL.64 [R1+0x19d8], R18 ;  /* 0x0019d81201007387 */ /* 0x0005e80000100a00 */
        /* <DEDUP_REMOVED lines=22> */
[----:B----4-:R-:W-:-:S05]  /*1d7e0*/  IMAD.WIDE R230, R229, 0x4, R230 ;  /* 0x00000004e5e67825 */ /* 0x010fca00078e02e6 */
[----:B------:R4:W-:Y:S01]  /*1d7f0*/  STL.64 [R1+0x19f0], R230 ;  /* 0x0019f0e601007387 */ /* 0x0009e20000100a00 */
[----:B------:R-:W-:-:S05]  /*1d800*/  IMAD.WIDE R22, R229, 0x4, R232 ;  /* 0x00000004e5167825 */ /* 0x000fca00078e02e8 */
[----:B------:R4:W-:Y:S01]  /*1d810*/  STL.64 [R1+0x19f8], R22 ;  /* 0x0019f81601007387 */ /* 0x0009e20000100a00 */
[----:B-1----:R-:W-:-:S04]  /*1d820*/  IMAD.WIDE R18, R229, 0x4, R234 ;  /* 0x00000004e5127825 */ /* 0x002fc800078e02ea */
[----:B------:R-:W-:-:S04]  /*1d830*/  IMAD.WIDE R20, R229, 0x4, R20 ;  /* 0x00000004e5147825 */ /* 0x000fc800078e0214 */
[C---:B----4-:R-:W-:Y:S01]  /*1d840*/  IMAD.WIDE R230, R229.reuse, 0x4, R236 ;  /* 0x00000004e5e67825 */ /* 0x050fe200078e02ec */
[----:B------:R1:W-:Y:S03]  /*1d850*/  STL.64 [R1+0x1a00], R18 ;  /* 0x001a001201007387 */ /* 0x0003e60000100a00 */
[C---:B------:R-:W-:Y:S01]  /*1d860*/  IMAD.WIDE R22, R229.reuse, 0x4, R238 ;  /* 0x00000004e5167825 */ /* 0x040fe200078e02ee */
[----:B------:R-:W-:Y:S04]  /*1d870*/  STL.64 [R1+0x1a10], R230 ;  /* 0x001a10e601007387 */ /* 0x000fe80000100a00 */
[----:B------:R-:W-:Y:S01]  /*1d880*/  STL.64 [R1+0x1a08], R20 ;  /* 0x001a081401007387 */ /* 0x000fe20000100a00 */
[----:B-1----:R-:W-:-:S03]  /*1d890*/  IMAD.WIDE R18, R229, 0x4, R240 ;  /* 0x00000004e5127825 */ /* 0x002fc600078e02f0 */
[----:B------:R1:W-:Y:S04]  /*1d8a0*/  STL.64 [R1+0x1a18], R22 ;  /* 0x001a181601007387 */ /* 0x0003e80000100a00 */
[----:B------:R-:W-:Y:S04]  /*1d8b0*/  STL.64 [R1+0x2010], R20 ;  /* 0x0020101401007387 */ /* 0x000fe80000100a00 */
[----:B------:R4:W-:Y:S01]  /*1d8c0*/  STL.64 [R1+0x1a20], R18 ;  /* 0x001a201201007387 */ /* 0x0009e20000100a00 */
[----:B-1----:R-:W-:-:S05]  /*1d8d0*/  IMAD.WIDE R22, R229, 0x4, R242 ;  /* 0x00000004e5167825 */ /* 0x002fca00078e02f2 */
[----:B------:R-:W-:Y:S01]  /*1d8e0*/  STL.64 [R1+0x1a28], R22 ;  /* 0x001a281601007387 */ /* 0x000fe20000100a00 */
[----:B----4-:R-:W-:-:S03]  /*1d8f0*/  IMAD.WIDE R18, R229, 0x4, R26 ;  /* 0x00000004e5127825 */ /* 0x010fc600078e021a */
        /* <DEDUP_REMOVED lines=10> */
[----:B------:R1:W-:Y:S03]  /*1d9a0*/  STL.64 [R1+0x820], R22 ;  /* 0x0008201601007387 */ /* 0x0003e60000100a00 */
[C---:B------:R-:W-:Y:S02]  /*1d9b0*/  IMAD.WIDE R18, R229.reuse, 0x4, R30 ;  /* 0x00000004e5127825 */ /* 0x040fe400078e021e */
[----:B------:R-:W2:Y:S04]  /*1d9c0*/  LDL.LU.64 R30, [R1+0x728] ;  /* 0x00072800011e7983 */ /* 0x000ea80000300a00 */
[----:B------:R1:W-:Y:S02]  /*1d9d0*/  STL.64 [R1+0x818], R20 ;  /* 0x0008181401007387 */ /* 0x0003e40000100a00 */
[----:B-1----:R-:W-:-:S02]  /*1d9e0*/  IMAD.WIDE R22, R229, 0x4, R50 ;  /* 0x00000004e5167825 */ /* 0x002fc400078e0232 */
[----:B------:R3:W-:Y:S02]  /*1d9f0*/  STL.64 [R1+0x808], R18 ;  /* 0x0008081201007387 */ /* 0x0007e40000100a00 */
[----:B------:R-:W-:-:S05]  /*1da00*/  IMAD.WIDE R20, R229, 0x4, R52 ;  /* 0x00000004e5147825 */ /* 0x000fca00078e0234 */
        /* <DEDUP_REMOVED lines=18> */
[----:B------:R3:W-:Y:S03]  /*1db30*/  STL.64 [R1+0x768], R20 ;  /* 0x0007681401007387 */ /* 0x0007e60000100a00 */
[C---:B-1----:R-:W-:Y:S01]  /*1db40*/  IMAD.WIDE R18, R229.reuse, 0x4, R28 ;  /* 0x00000004e5127825 */ /* 0x042fe200078e021c */
[----:B---3--:R-:W3:Y:S04]  /*1db50*/  LDL.LU.64 R20, [R1+0x718] ;  /* 0x0007180001147983 */ /* 0x008ee80000300a00 */
[----:B------:R1:W-:Y:S04]  /*1db60*/  STL.64 [R1+0xec8], R22 ;  /* 0x000ec81601007387 */ /* 0x0003e80000100a00 */
[----:B-1----:R-:W3:Y:S04]  /*1db70*/  LDL.LU.64 R22, [R1+0x708] ;  /* 0x0007080001167983 */ /* 0x002ee80000300a00 */
[----:B------:R1:W-:Y:S04]  /*1db80*/  STL.64 [R1+0xed0], R18 ;  /* 0x000ed01201007387 */ /* 0x0003e80000100a00 */
[----:B-1----:R-:W3:Y:S04]  /*1db90*/  LDL.LU.64 R18, [R1+0x6f8] ;  /* 0x0006f80001127983 */ /* 0x002ee80000300a00 */
        /* <DEDUP_REMOVED lines=15> */
[----:B-1----:R-:W4:Y:S04]  /*1dc90*/  LDL.LU.64 R26, [R1+0x618] ;  /* 0x00061800011a7983 */ /* 0x002f280000300a00 */
        /* <DEDUP_REMOVED lines=13> */
[----:B-1----:R-:W2:Y:S01]  /*1dd70*/  LDL.LU.64 R30, [R1+0x558] ;  /* 0x00055800011e7983 */ /* 0x002ea20000300a00 */
[----:B---3--:R-:W-:-:S05]  /*1dd80*/  IMAD.WIDE R20, R229, 0x4, R20 ;  /* 0x00000004e5147825 */ /* 0x008fca00078e0214 */
[----:B------:R1:W-:Y:S02]  /*1dd90*/  STL.64 [R1+0xee8], R20 ;  /* 0x000ee81401007387 */ /* 0x0003e40000100a00 */
[----:B-1----:R-:W-:-:S05]  /*1dda0*/  IMAD.WIDE R20, R229, 0x4, R22 ;  /* 0x00000004e5147825 */ /* 0x002fca00078e0216 */
[----:B------:R1:W-:Y:S01]  /*1ddb0*/  STL.64 [R1+0xef0], R20 ;  /* 0x000ef01401007387 */ /* 0x0003e20000100a00 */
[----:B------:R-:W-:-:S04]  /*1ddc0*/  IMAD.WIDE R18, R229, 0x4, R18 ;  /* 0x00000004e5127825 */ /* 0x000fc800078e0212 */
[C---:B------:R-:W-:Y:S01]  /*1ddd0*/  IMAD.WIDE R22, R229.reuse, 0x4, R230 ;  /* 0x00000004e5167825 */ /* 0x040fe200078e02e6 */
[----:B------:R3:W-:Y:S03]  /*1dde0*/  STL.64 [R1+0xef8], R18 ;  /* 0x000ef81201007387 */ /* 0x0007e60000100a00 */
[C---:B-1----:R-:W-:Y:S01]  /*1ddf0*/  IMAD.WIDE R20, R229.reuse, 0x4, R232 ;  /* 0x00000004e5147825 */ /* 0x042fe200078e02e8 */
        /* <DEDUP_REMOVED lines=12> */
[----:B------:R-:W-:Y:S03]  /*1dec0*/  STL.64 [R1+0x11c8], R22 ;  /* 0x0011c81601007387 */ /* 0x000fe60000100a00 */
[C---:B-1----:R-:W-:Y:S02]  /*1ded0*/  IMAD.WIDE R18, R229.reuse, 0x4, R28 ;  /* 0x00000004e5127825 */ /* 0x042fe400078e021c */
[----:B------:R-:W3:Y:S04]  /*1dee0*/  LDL.LU.64 R28, [R1+0x548] ;  /* 0x00054800011c7983 */ /* 0x000ee80000300a00 */
[----:B------:R1:W-:Y:S04]  /*1def0*/  STL.64 [R1+0x11d0], R20 ;  /* 0x0011d01401007387 */ /* 0x0003e80000100a00 */
[----:B------:R1:W-:Y:S02]  /*1df00*/  STL.64 [R1+0x11d8], R18 ;  /* 0x0011d81201007387 */ /* 0x0003e40000100a00 */
[----:B-1----:R-:W-:-:S04]  /*1df10*/  IMAD.WIDE R20, R229, 0x4, R246 ;  /* 0x00000004e5147825 */ /* 0x002fc800078e02f6 */
[C---:B------:R-:W-:Y:S01]  /*1df20*/  IMAD.WIDE R18, R229.reuse, 0x4, R248 ;  /* 0x00000004e5127825 */ /* 0x040fe200078e02f8 */
[----:B------:R-:W-:Y:S04]  /*1df30*/  STL.64 [R1+0x12c8], R20 ;  /* 0x0012c81401007387 */ /* 0x000fe80000100a00 */
[----:B------:R1:W-:Y:S01]  /*1df40*/  STL.64 [R1+0x12d0], R18 ;  /* 0x0012d01201007387 */ /* 0x0003e20000100a00 */
[----:B----4-:R-:W-:-:S05]  /*1df50*/  IMAD.WIDE R22, R229, 0x4, R250 ;  /* 0x00000004e5167825 */ /* 0x010fca00078e02fa */
[----:B------:R4:W-:Y:S01]  /*1df60*/  STL.64 [R1+0x12d8], R22 ;  /* 0x0012d81601007387 */ /* 0x0009e20000100a00 */
[----:B-1----:R-:W-:-:S03]  /*1df70*/  IMAD.WIDE R18, R229, 0x4, R26 ;  /* 0x00000004e5127825 */ /* 0x002fc600078e021a */
[----:B------:R-:W3:Y:S01]  /*1df80*/  LDL.LU.64 R26, [R1+0x538] ;  /* 0x00053800011a7983 */ /* 0x000ee20000300a00 */
[----:B------:R-:W-:-:S05]  /*1df90*/  IMAD.WIDE R20, R229, 0x4, R54 ;  /* 0x00000004e5147825 */ /* 0x000fca00078e0236 */
[----:B------:R1:W-:Y:S01]  /*1dfa0*/  STL.64 [R1+0x12e0], R20 ;  /* 0x0012e01401007387 */ /* 0x0003e20000100a00 */
[----:B----4-:R-:W-:-:S03]  /*1dfb0*/  IMAD.WIDE R22, R229, 0x4, R50 ;  /* 0x00000004e5167825 */ /* 0x010fc600078e0232 */
[----:B------:R2:W-:Y:S01]  /*1dfc0*/  STL.64 [R1+0x12e8], R18 ;  /* 0x0012e81201007387 */ /* 0x0005e20000100a00 */
[----:B-1----:R-:W-:-:S05]  /*1dfd0*/  IMAD.WIDE R20, R229, 0x4, R52 ;  /* 0x00000004e5147825 */ /* 0x002fca00078e0234 */
[----:B------:R1:W-:Y:S04]  /*1dfe0*/  STL.64 [R1+0x12f0], R20 ;  /* 0x0012f01401007387 */ /* 0x0003e80000100a00 */
[----:B------:R4:W-:Y:S01]  /*1dff0*/  STL.64 [R1+0x12f8], R22 ;  /* 0x0012f81601007387 */ /* 0x0009e20000100a00 */
[----:B--2---:R-:W-:-:S04]  /*1e000*/  IMAD.WIDE R18, R229, 0x4, R48 ;  /* 0x00000004e5127825 */ /* 0x004fc800078e0230 */
[C---:B-1----:R-:W-:Y:S01]  /*1e010*/  IMAD.WIDE R20, R229.reuse, 0x4, R46 ;  /* 0x00000004e5147825 */ /* 0x042fe200078e022e */
[----:B------:R1:W-:Y:S03]  /*1e020*/  STL.64 [R1+0x1300], R18 ;  /* 0x0013001201007387 */ /* 0x0003e60000100a00 */
[C---:B----4-:R-:W-:Y:S01]  /*1e030*/  IMAD.WIDE R22, R229.reuse, 0x4, R44 ;  /* 0x00000004e5167825 */ /* 0x050fe200078e022c */
[----:B------:R2:W-:Y:S04]  /*1e040*/  STL.64 [R1+0x1308], R20 ;  /* 0x0013081401007387 */ /* 0x0005e80000100a00 */
[----:B------:R4:W-:Y:S01]  /*1e050*/  STL.64 [R1+0x1310], R22 ;  /* 0x0013101601007387 */ /* 0x0009e20000100a00 */
[----:B-1----:R-:W-:-:S04]  /*1e060*/  IMAD.WIDE R18, R229, 0x4, R42 ;  /* 0x00000004e5127825 */ /* 0x002fc800078e022a */
[C---:B--2---:R-:W-:Y:S01]  /*1e070*/  IMAD.WIDE R20, R229.reuse, 0x4, R40 ;  /* 0x00000004e5147825 */ /* 0x044fe200078e0228 */
        /* <DEDUP_REMOVED lines=8> */
[----:B------:R2:W-:Y:S03]  /*1e100*/  STL.64 [R1+0x15b0], R20 ;  /* 0x0015b01401007387 */ /* 0x0005e60000100a00 */
[C---:B-1----:R-:W-:Y:S01]  /*1e110*/  IMAD.WIDE R18, R229.reuse, 0x4, R30 ;  /* 0x00000004e5127825 */ /* 0x042fe200078e021e */
[----:B--2---:R-:W2:Y:S04]  /*1e120*/  LDL.LU.64 R20, [R1+0x528] ;  /* 0x0005280001147983 */ /* 0x004ea80000300a00 */
[----:B------:R1:W-:Y:S04]  /*1e130*/  STL.64 [R1+0x15b8], R22 ;  /* 0x0015b81601007387 */ /* 0x0003e80000100a00 */
[----:B-1----:R-:W4:Y:S04]  /*1e140*/  LDL.LU.64 R22, [R1+0x518] ;  /* 0x0005180001167983 */ /* 0x002f280000300a00 */
[----:B------:R1:W-:Y:S04]  /*1e150*/  STL.64 [R1+0x1720], R18 ;  /* 0x0017201201007387 */ /* 0x0003e80000100a00 */
[----:B-1----:R-:W4:Y:S04]  /*1e160*/  LDL.LU.64 R18, [R1+0x508] ;  /* 0x0005080001127983 */ /* 0x002f280000300a00 */
        /* <DEDUP_REMOVED lines=11> */
[----:B---3--:R-:W-:-:S05]  /*1e220*/  IMAD.WIDE R28, R229, 0x4, R28 ;  /* 0x00000004e51c7825 */ /* 0x008fca00078e021c */
[----:B------:R1:W-:Y:S04]  /*1e230*/  STL.64 [R1+0x1728], R28 ;  /* 0x0017281c01007387 */ /* 0x0003e80000100a00 */
[----:B------:R-:W3:Y:S04]  /*1e240*/  LDL.LU.64 R54, [R1+0x468] ;  /* 0x0004680001367983 */ /* 0x000ee80000300a00 */
[----:B------:R-:W3:Y:S04]  /*1e250*/  LDL.LU.64 R52, [R1+0x460] ;  /* 0x0004600001347983 */ /* 0x000ee80000300a00 */
[----:B------:R-:W3:Y:S04]  /*1e260*/  LDL.LU.64 R50, [R1+0x458] ;  /* 0x0004580001327983 */ /* 0x000ee80000300a00 */
[----:B------:R-:W3:Y:S04]  /*1e270*/  LDL.LU.64 R48, [R1+0x450] ;  /* 0x0004500001307983 */ /* 0x000ee80000300a00 */
[----:B------:R-:W3:Y:S01]  /*1e280*/  LDL.LU.64 R46, [R1+0x448] ;  /* 0x00044800012e7983 */ /* 0x000ee20000300a00 */
[----:B------:R-:W-:-:S05]  /*1e290*/  IMAD.WIDE R26, R229, 0x4, R26 ;  /* 0x00000004e51a7825 */ /* 0x000fca00078e021a */
        /* <DEDUP_REMOVED lines=9> */
[----:B-1----:R-:W3:Y:S04]  /*1e330*/  LDL.LU.64 R28, [R1+0x400] ;  /* 0x00040000011c7983 */ /* 0x002ee80000300a00 */
[----:B------:R-:W3:Y:S01]  /*1e340*/  LDL.LU.64 R26, [R1+0x278] ;  /* 0x00027800011a7983 */ /* 0x000ee20000300a00 */
[----:B--2---:R-:W-:-:S05]  /*1e350*/  IMAD.WIDE R20, R229, 0x4, R20 ;  /* 0x00000004e5147825 */ /* 0x004fca00078e0214 */
[----:B------:R4:W-:Y:S02]  /*1e360*/  STL.64 [R1+0x1738], R20 ;  /* 0x0017381401007387 */ /* 0x0009e40000100a00 */
[----:B----4-:R-:W-:-:S05]  /*1e370*/  IMAD.WIDE R20, R229, 0x4, R22 ;  /* 0x00000004e5147825 */ /* 0x010fca00078e0216 */
[----:B------:R1:W-:Y:S01]  /*1e380*/  STL.64 [R1+0x1740], R20 ;  /* 0x0017401401007387 */ /* 0x0003e20000100a00 */
[----:B------:R-:W-:-:S04]  /*1e390*/  IMAD.WIDE R18, R229, 0x4, R18 ;  /* 0x00000004e5127825 */ /* 0x000fc800078e0212 */
[C---:B------:R-:W-:Y:S01]  /*1e3a0*/  IMAD.WIDE R22, R229.reuse, 0x4, R230 ;  /* 0x00000004e5167825 */ /* 0x040fe200078e02e6 */
[----:B------:R2:W-:Y:S03]  /*1e3b0*/  STL.64 [R1+0x1960], R18 ;  /* 0x0019601201007387 */ /* 0x0005e60000100a00 */
[C---:B-1----:R-:W-:Y:S01]  /*1e3c0*/  IMAD.WIDE R20, R229.reuse, 0x4, R232 ;  /* 0x00000004e5147825 */ /* 0x042fe200078e02e8 */
        /* <DEDUP_REMOVED lines=20> */
[----:B-1----:R-:W-:-:S05]  /*1e510*/  IMAD.WIDE R18, R229, 0x4, R250 ;  /* 0x00000004e5127825 */ /* 0x002fca00078e02fa */
[----:B------:R1:W-:Y:S01]  /*1e520*/  STL.64 [R1+0x698], R18 ;  /* 0x0006981201007387 */ /* 0x0003e20000100a00 */
[----:B---3--:R-:W-:-:S04]  /*1e530*/  IMAD.WIDE R22, R229, 0x4, R54 ;  /* 0x00000004e5167825 */ /* 0x008fc800078e0236 */
[C---:B--2---:R-:W-:Y:S01]  /*1e540*/  IMAD.WIDE R20, R229.reuse, 0x4, R52 ;  /* 0x00000004e5147825 */ /* 0x044fe200078e0234 */
[----:B------:R2:W-:Y:S03]  /*1e550*/  STL.64 [R1+0x6a8], R22 ;  /* 0x0006a81601007387 */ /* 0x0005e60000100a00 */
[C---:B-1----:R-:W-:Y:S01]  /*1e560*/  IMAD.WIDE R18, R229.reuse, 0x4, R50 ;  /* 0x00000004e5127825 */ /* 0x042fe200078e0232 */
[----:B------:R-:W3:Y:S04]  /*1e570*/  LDL.LU.64 R248, [R1+0x270] ;  /* 0x0002700001f87983 */ /* 0x000ee80000300a00 */
[----:B------:R1:W-:Y:S01]  /*1e580*/  STL.64 [R1+0x6b8], R20 ;  /* 0x0006b81401007387 */ /* 0x0003e20000100a00 */
[----:B--2---:R-:W-:-:S03]  /*1e590*/  IMAD.WIDE R22, R229, 0x4, R48 ;  /* 0x00000004e5167825 */ /* 0x004fc600078e0230 */
[----:B------:R2:W-:Y:S04]  /*1e5a0*/  STL.64 [R1+0x6c8], R18 ;  /* 0x0006c81201007387 */ /* 0x0005e80000100a00 */
[----:B------:R4:W-:Y:S01]  /*1e5b0*/  STL.64 [R1+0x6d8], R22 ;  /* 0x0006d81601007387 */ /* 0x0009e20000100a00 */
[----:B-1----:R-:W-:-:S05]  /*1e5c0*/  IMAD.WIDE R20, R229, 0x4, R46 ;  /* 0x00000004e5147825 */ /* 0x002fca00078e022e */
[----:B------:R1:W-:Y:S01]  /*1e5d0*/  STL.64 [R1+0x6e8], R20 ;  /* 0x0006e81401007387 */ /* 0x0003e20000100a00 */
[----:B--2---:R-:W-:-:S04]  /*1e5e0*/  IMAD.WIDE R18, R229, 0x4, R44 ;  /* 0x00000004e5127825 */ /* 0x004fc800078e022c */
[C---:B----4-:R-:W-:Y:S01]  /*1e5f0*/  IMAD.WIDE R22, R229.reuse, 0x4, R42 ;  /* 0x00000004e5167825 */ /* 0x050fe200078e022a */
        /* <DEDUP_REMOVED lines=14> */
[----:B------:R-:W-:Y:S04]  /*1e6e0*/  STL.64 [R1+0x750], R22 ;  /* 0x0007501601007387 */ /* 0x000fe80000100a00 */
[----:B------:R-:W2:Y:S01]  /*1e6f0*/  LDL.LU.64 R54, [R1+0x268] ;  /* 0x0002680001367983 */ /* 0x000ea20000300a00 */
        /* <DEDUP_REMOVED lines=18> */
[----:B-1----:R-:W4:Y:S04]  /*1e820*/  LDL.LU.64 R20, [R1+0x68] ;  /* 0x0000680001147983 */ /* 0x002f280000300a00 */
[----:B------:R-:W4:Y:S04]  /*1e830*/  LDL.LU.64 R250, [R1+0x60] ;  /* 0x0000600001fa7983 */ /* 0x000f280000300a00 */
[----:B------:R-:W4:Y:S04]  /*1e840*/  LDL.LU.64 R22, [R1+0x58] ;  /* 0x0000580001167983 */ /* 0x000f280000300a00 */
[----:B------:R-:W4:Y:S01]  /*1e850*/  LDL.LU.64 R18, [R1+0x50] ;  /* 0x0000500001127983 */ /* 0x000f220000300a00 */
[----:B---3--:R-:W-:-:S05]  /*1e860*/  IMAD.WIDE R230, R229, 0x4, R248 ;  /* 0x00000004e5e67825 */ /* 0x008fca00078e02f8 */
        /* <DEDUP_REMOVED lines=10> */
[----:B------:R-:W3:Y:S01]  /*1e910*/  LDL.LU.64 R248, [R1] ;  /* 0x0000000001f87983 */ /* 0x000ee20000300a00 */
[----:B--2---:R-:W-:-:S05]  /*1e920*/  IMAD.WIDE R54, R229, 0x4, R54 ;  /* 0x00000004e5367825 */ /* 0x004fca00078e0236 */
[----:B------:R1:W-:Y:S01]  /*1e930*/  STL.64 [R1+0xf70], R54 ;  /* 0x000f703601007387 */ /* 0x0003e20000100a00 */
[----:B----4-:R-:W-:-:S04]  /*1e940*/  IMAD.WIDE R52, R229, 0x4, R52 ;  /* 0x00000004e5347825 */ /* 0x010fc800078e0234 */
[C---:B------:R-:W-:Y:S01]  /*1e950*/  IMAD.WIDE R50, R229.reuse, 0x4, R50 ;  /* 0x00000004e5327825 */ /* 0x040fe200078e0232 */
[----:B-1----:R-:W2:Y:S03]  /*1e960*/  LDL.LU.64 R54, [R1+0x2150] ;  /* 0x0021500001367983 */ /* 0x002ea60000300a00 */
[C---:B------:R-:W-:Y:S01]  /*1e970*/  IMAD.WIDE R48, R229.reuse, 0x4, R48 ;  /* 0x00000004e5307825 */ /* 0x040fe200078e0230 */
[----:B------:R1:W-:Y:S03]  /*1e980*/  STL.64 [R1+0xf88], R52 ;  /* 0x000f883401007387 */ /* 0x0003e60000100a00 */
[----:B------:R-:W-:-:S04]  /*1e990*/  IMAD.WIDE R46, R229, 0x4, R46 ;  /* 0x00000004e52e7825 */ /* 0x000fc800078e022e */
[C---:B------:R-:W-:Y:S01]  /*1e9a0*/  IMAD.WIDE R44, R229.reuse, 0x4, R44 ;  /* 0x00000004e52c7825 */ /* 0x040fe200078e022c */
[----:B-1----:R-:W4:Y:S03]  /*1e9b0*/  LDL.LU.64 R52, [R1+0x2148] ;  /* 0x0021480001347983 */ /* 0x002f260000300a00 */
[C---:B------:R-:W-:Y:S01]  /*1e9c0*/  IMAD.WIDE R42, R229.reuse, 0x4, R42 ;  /* 0x00000004e52a7825 */ /* 0x040fe200078e022a */
[----:B------:R1:W-:Y:S03]  /*1e9d0*/  STL.64 [R1+0xf98], R50 ;  /* 0x000f983201007387 */ /* 0x0003e60000100a00 */
[----:B------:R-:W-:-:S04]  /*1e9e0*/  IMAD.WIDE R40, R229, 0x4, R40 ;  /* 0x00000004e5287825 */ /* 0x000fc800078e0228 */
[C---:B------:R-:W-:Y:S01]  /*1e9f0*/  IMAD.WIDE R38, R229.reuse, 0x4, R38 ;  /* 0x00000004e5267825 */ /* 0x040fe200078e0226 */
[----:B-1----:R-:W2:Y:S04]  /*1ea00*/  LDL.LU.64 R50, [R1+0x2140] ;  /* 0x0021400001327983 */ /* 0x002ea80000300a00 */
[----:B------:R1:W-:Y:S01]  /*1ea10*/  STL.64 [R1+0xfa0], R48 ;  /* 0x000fa03001007387 */ /* 0x0003e20000100a00 */
[----:B------:R-:W-:-:S03]  /*1ea20*/  IMAD.WIDE R36, R229, 0x4, R36 ;  /* 0x00000004e5247825 */ /* 0x000fc600078e0224 */
[----:B-1----:R-:W4:Y:S04]  /*1ea30*/  LDL.LU.64 R48, [R1+0x2138] ;  /* 0x0021380001307983 */ /* 0x002f280000300a00 */
[----:B------:R1:W-:Y:S01]  /*1ea40*/  STL.64 [R1+0xfb8], R46 ;  /* 0x000fb82e01007387 */ /* 0x0003e20000100a00 */
[----:B------:R-:W-:-:S03]  /*1ea50*/  IMAD.WIDE R34, R229, 0x4, R34 ;  /* 0x00000004e5227825 */ /* 0x000fc600078e0222 */
[----:B-1----:R-:W2:Y:S04]  /*1ea60*/  LDL.LU.64 R46, [R1+0x2130] ;  /* 0x00213000012e7983 */ /* 0x002ea80000300a00 */
        /* <DEDUP_REMOVED lines=12> */
[----:B------:R1:W-:Y:S04]  /*1eb30*/  STL.64 [R1+0x1170], R36 ;  /* 0x0011702401007387 */ /* 0x0003e80000100a00 */
        /* <DEDUP_REMOVED lines=10> */
[----:B-1----:R-:W2:Y:S01]  /*1ebe0*/  LDL.LU.64 R26, [R1+0x20e0] ;  /* 0x0020e000011a7983 */ /* 0x002ea20000300a00 */
[----:B------:R-:W-:-:S05]  /*1ebf0*/  IMAD.WIDE R24, R229, 0x4, R24 ;  /* 0x00000004e5187825 */ /* 0x000fca00078e0218 */
[----:B------:R1:W-:Y:S02]  /*1ec00*/  STL.64 [R1+0x1350], R24 ;  /* 0x0013501801007387 */ /* 0x0003e40000100a00 */
[C---:B-1----:R-:W-:Y:S02]  /*1ec10*/  IMAD.WIDE R24, R229.reuse, 0x4, R250 ;  /* 0x00000004e5187825 */ /* 0x042fe400078e02fa */
[----:B------:R-:W2:Y:S02]  /*1ec20*/  LDL.LU.64 R250, [R1+0x3f8] ;  /* 0x0003f80001fa7983 */ /* 0x000ea40000300a00 */
[----:B------:R-:W-:-:S05]  /*1ec30*/  IMAD.WIDE R20, R229, 0x4, R20 ;  /* 0x00000004e5147825 */ /* 0x000fca00078e0214 */
[----:B------:R1:W-:Y:S01]  /*1ec40*/  STL.64 [R1+0x1358], R20 ;  /* 0x0013581401007387 */ /* 0x0003e20000100a00 */
[----:B------:R-:W-:-:S03]  /*1ec50*/  IMAD.WIDE R18, R229, 0x4, R18 ;  /* 0x00000004e5127825 */ /* 0x000fc600078e0212 */
[----:B------:R-:W-:Y:S01]  /*1ec60*/  STL.64 [R1+0x1360], R24 ;  /* 0x0013601801007387 */ /* 0x000fe20000100a00 */
[----:B-1----:R-:W-:-:S04]  /*1ec70*/  IMAD.WIDE R20, R229, 0x4, R22 ;  /* 0x00000004e5147825 */ /* 0x002fc800078e0216 */
[C---:B---3--:R-:W-:Y:S01]  /*1ec80*/  IMAD.WIDE R22, R229.reuse, 0x4, R230 ;  /* 0x00000004e5167825 */ /* 0x048fe200078e02e6 */
[----:B------:R1:W-:Y:S04]  /*1ec90*/  STL.64 [R1+0x1368], R20 ;  /* 0x0013681401007387 */ /* 0x0003e80000100a00 */
        /* <DEDUP_REMOVED lines=16> */
[----:B------:R-:W-:Y:S03]  /*1eda0*/  STL.64 [R1+0x1598], R20 ;  /* 0x0015981401007387 */ /* 0x000fe60000100a00 */
[C---:B------:R-:W-:Y:S01]  /*1edb0*/  IMAD.WIDE R22, R229.reuse, 0x4, R248 ;  /* 0x00000004e5167825 */ /* 0x040fe200078e02f8 */
[----:B------:R-:W-:Y:S04]  /*1edc0*/  STL.64 [R1+0x15a0], R18 ;  /* 0x0015a01201007387 */ /* 0x000fe80000100a00 */
[----:B------:R2:W-:Y:S01]  /*1edd0*/  STL.64 [R1+0x15a8], R22 ;  /* 0x0015a81601007387 */ /* 0x0005e20000100a00 */
[----:B----4-:R-:W-:-:S04]  /*1ede0*/  IMAD.WIDE R24, R229, 0x4, R48 ;  /* 0x00000004e5187825 */ /* 0x010fc800078e0230 */
[----:B--2---:R-:W-:-:S04]  /*1edf0*/  IMAD.WIDE R22, R229, 0x4, R30 ;  /* 0x00000004e5167825 */ /* 0x004fc800078e021e */
[----:B------:R-:W-:-:S04]  /*1ee00*/  IMAD.WIDE R18, R229, 0x4, R28 ;  /* 0x00000004e5127825 */ /* 0x000fc800078e021c */
[----:B------:R-:W-:-:S05]  /*1ee10*/  IMAD.WIDE R20, R229, 0x4, R26 ;  /* 0x00000004e5147825 */ /* 0x000fca00078e021a */
[----:B------:R1:W-:Y:S04]  /*1ee20*/  STL.64 [R1+0x1748], R20 ;  /* 0x0017481401007387 */ /* 0x0003e80000100a00 */
[----:B------:R2:W-:Y:S04]  /*1ee30*/  STL.64 [R1+0x1750], R18 ;  /* 0x0017501201007387 */ /* 0x0005e80000100a00 */
[----:B------:R3:W-:Y:S01]  /*1ee40*/  STL.64 [R1+0x1758], R22 ;  /* 0x0017581601007387 */ /* 0x0007e20000100a00 */
[----:B-1----:R-:W-:-:S04]  /*1ee50*/  IMAD.WIDE R20, R229, 0x4, R32 ;  /* 0x00000004e5147825 */ /* 0x002fc800078e0220 */
[C---:B--2---:R-:W-:Y:S01]  /*1ee60*/  IMAD.WIDE R18, R229.reuse, 0x4, R34 ;  /* 0x00000004e5127825 */ /* 0x044fe200078e0222 */
[----:B------:R1:W-:Y:S03]  /*1ee70*/  STL.64 [R1+0x1760], R20 ;  /* 0x0017601401007387 */ /* 0x0003e60000100a00 */
[C---:B---3--:R-:W-:Y:S01]  /*1ee80*/  IMAD.WIDE R22, R229.reuse, 0x4, R36 ;  /* 0x00000004e5167825 */ /* 0x048fe200078e0224 */
        /* <DEDUP_REMOVED lines=12> */
[----:B------:R-:W-:Y:S04]  /*1ef50*/  STL.64 [R1+0x1938], R24 ;  /* 0x0019381801007387 */ /* 0x000fe80000100a00 */
[----:B------:R-:W-:Y:S01]  /*1ef60*/  STL.64 [R1+0x1930], R18 ;  /* 0x0019301201007387 */ /* 0x000fe20000100a00 */
[----:B-1----:R-:W-:-:S03]  /*1ef70*/  IMAD.WIDE R20, R229, 0x4, R52 ;  /* 0x00000004e5147825 */ /* 0x002fc600078e0234 */
[----:B------:R1:W-:Y:S04]  /*1ef80*/  STL.64 [R1+0x1940], R22 ;  /* 0x0019401601007387 */ /* 0x0003e80000100a00 */
[----:B------:R2:W-:Y:S04]  /*1ef90*/  STL.64 [R1+0x2018], R18 ;  /* 0x0020181201007387 */ /* 0x0005e80000100a00 */
[----:B------:R3:W-:Y:S01]  /*1efa0*/  STL.64 [R1+0x1948], R20 ;  /* 0x0019481401007387 */ /* 0x0007e20000100a00 */
[----:B-1----:R-:W-:-:S04]  /*1efb0*/  IMAD.WIDE R22, R229, 0x4, R54 ;  /* 0x00000004e5167825 */ /* 0x002fc800078e0236 */
[C---:B--2---:R-:W-:Y:S01]  /*1efc0*/  IMAD.WIDE R18, R229.reuse, 0x4, R250 ;  /* 0x00000004e5127825 */ /* 0x044fe200078e02fa */
[----:B------:R-:W-:Y:S03]  /*1efd0*/  STL.64 [R1+0x1950], R22 ;  /* 0x0019501601007387 */ /* 0x000fe60000100a00 */
[C---:B---3--:R-:W-:Y:S01]  /*1efe0*/  IMAD.WIDE R20, R229.reuse, 0x4, R56 ;  /* 0x00000004e5147825 */ /* 0x048fe200078e0238 */
[----:B------:R-:W2:Y:S04]  /*1eff0*/  LDL.LU.64 R230, [R1+0x3f0] ;  /* 0x0003f00001e67983 */ /* 0x000ea80000300a00 */
[----:B------:R-:W-:Y:S04]  /*1f000*/  STL.64 [R1+0x1958], R20 ;  /* 0x0019581401007387 */ /* 0x000fe80000100a00 */
[----:B------:R-:W3:Y:S04]  /*1f010*/  LDL.LU.64 R232, [R1+0x3e8] ;  /* 0x0003e80001e87983 */ /* 0x000ee80000300a00 */
        /* <DEDUP_REMOVED lines=32> */
[----:B---3--:R-:W-:-:S04]  /*1f220*/  IMAD.WIDE R232, R229, 0x4, R232 ;  /* 0x00000004e5e87825 */ /* 0x008fc800078e02e8 */
[C---:B----4-:R-:W-:Y:S01]  /*1f230*/  IMAD.WIDE R234, R229.reuse, 0x4, R234 ;  /* 0x00000004e5ea7825 */ /* 0x050fe200078e02ea */
[----:B-1----:R-:W2:Y:S03]  /*1f240*/  LDL.LU.64 R230, [R1+0x20d8] ;  /* 0x0020d80001e67983 */ /* 0x002ea60000300a00 */
[C---:B------:R-:W-:Y:S01]  /*1f250*/  IMAD.WIDE R236, R229.reuse, 0x4, R236 ;  /* 0x00000004e5ec7825 */ /* 0x040fe200078e02ec */
[----:B------:R1:W-:Y:S03]  /*1f260*/  STL.64 [R1+0x610], R232 ;  /* 0x000610e801007387 */ /* 0x0003e60000100a00 */
[----:B------:R-:W-:-:S04]  /*1f270*/  IMAD.WIDE R238, R229, 0x4, R238 ;  /* 0x00000004e5ee7825 */ /* 0x000fc800078e02ee */
[C---:B------:R-:W-:Y:S01]  /*1f280*/  IMAD.WIDE R240, R229.reuse, 0x4, R240 ;  /* 0x00000004e5f07825 */ /* 0x040fe200078e02f0 */
[----:B-1----:R-:W3:Y:S03]  /*1f290*/  LDL.LU.64 R232, [R1+0x20d0] ;  /* 0x0020d00001e87983 */ /* 0x002ee60000300a00 */
[C---:B------:R-:W-:Y:S01]  /*1f2a0*/  IMAD.WIDE R242, R229.reuse, 0x4, R242 ;  /* 0x00000004e5f27825 */ /* 0x040fe200078e02f2 */
[----:B------:R1:W-:Y:S03]  /*1f2b0*/  STL.64 [R1+0x618], R234 ;  /* 0x000618ea01007387 */ /* 0x0003e60000100a00 */
[----:B------:R-:W-:-:S04]  /*1f2c0*/  IMAD.WIDE R244, R229, 0x4, R244 ;  /* 0x00000004e5f47825 */ /* 0x000fc800078e02f4 */
[C---:B------:R-:W-:Y:S01]  /*1f2d0*/  IMAD.WIDE R246, R229.reuse, 0x4, R246 ;  /* 0x00000004e5f67825 */ /* 0x040fe200078e02f6 */
[----:B-1----:R-:W4:Y:S04]  /*1f2e0*/  LDL.LU.64 R234, [R1+0x20c8] ;  /* 0x0020c80001ea7983 */ /* 0x002f280000300a00 */
[----:B------:R1:W-:Y:S01]  /*1f2f0*/  STL.64 [R1+0x620], R236 ;  /* 0x000620ec01007387 */ /* 0x0003e20000100a00 */
[----:B------:R-:W-:-:S03]  /*1f300*/  IMAD.WIDE R248, R229, 0x4, R248 ;  /* 0x00000004e5f87825 */ /* 0x000fc600078e02f8 */
[----:B-1----:R-:W2:Y:S04]  /*1f310*/  LDL.LU.64 R236, [R1+0x20c0] ;  /* 0x0020c00001ec7983 */ /* 0x002ea80000300a00 */
[----:B------:R1:W-:Y:S01]  /*1f320*/  STL.64 [R1+0x628], R238 ;  /* 0x000628ee01007387 */ /* 0x0003e20000100a00 */
[----:B------:R-:W-:-:S03]  /*1f330*/  IMAD.WIDE R250, R229, 0x4, R250 ;  /* 0x00000004e5fa7825 */ /* 0x000fc600078e02fa */
[----:B-1----:R-:W3:Y:S04]  /*1f340*/  LDL.LU.64 R238, [R1+0x20b8] ;  /* 0x0020b80001ee7983 */ /* 0x002ee80000300a00 */
[----:B------:R1:W-:Y:S04]  /*1f350*/  STL.64 [R1+0x630], R240 ;  /* 0x000630f001007387 */ /* 0x0003e80000100a00 */
[----:B-1----:R-:W4:Y:S04]  /*1f360*/  LDL.LU.64 R240, [R1+0x20b0] ;  /* 0x0020b00001f07983 */ /* 0x002f280000300a00 */
[----:B------:R1:W-:Y:S04]  /*1f370*/  STL.64 [R1+0x638], R242 ;  /* 0x000638f201007387 */ /* 0x0003e80000100a00 */
[----:B-1----:R-:W2:Y:S04]  /*1f380*/  LDL.LU.64 R242, [R1+0x20a8] ;  /* 0x0020a80001f27983 */ /* 0x002ea80000300a00 */
[----:B------:R1:W-:Y:S04]  /*1f390*/  STL.64 [R1+0x640], R244 ;  /* 0x000640f401007387 */ /* 0x0003e80000100a00 */
[----:B-1----:R-:W3:Y:S04]  /*1f3a0*/  LDL.LU.64 R244, [R1+0x20a0] ;  /* 0x0020a00001f47983 */ /* 0x002ee80000300a00 */
[----:B------:R1:W-:Y:S04]  /*1f3b0*/  STL.64 [R1+0x648], R246 ;  /* 0x000648f601007387 */ /* 0x0003e80000100a00 */
[----:B-1----:R-:W4:Y:S04]  /*1f3c0*/  LDL.LU.64 R246, [R1+0x2098] ;  /* 0x0020980001f67983 */ /* 0x002f280000300a00 */
[----:B------:R1:W-:Y:S04]  /*1f3d0*/  STL.64 [R1+0x650], R248 ;  /* 0x000650f801007387 */ /* 0x0003e80000100a00 */
[----:B-1----:R-:W2:Y:S04]  /*1f3e0*/  LDL.LU.64 R248, [R1+0x2090] ;  /* 0x0020900001f87983 */ /* 0x002ea80000300a00 */
[----:B------:R1:W-:Y:S04]  /*1f3f0*/  STL.64 [R1+0x658], R250 ;  /* 0x000658fa01007387 */ /* 0x0003e80000100a00 */
[----:B-1----:R-:W4:Y:S01]  /*1f400*/  LDL.LU.64 R250, [R1+0x2088] ;  /* 0x0020880001fa7983 */ /* 0x002f220000300a00 */
[----:B------:R-:W-:-:S04]  /*1f410*/  IMAD.WIDE R56, R229, 0x4, R56 ;  /* 0x00000004e5387825 */ /* 0x000fc800078e0238 */
[C---:B------:R-:W-:Y:S01]  /*1f420*/  IMAD.WIDE R54, R229.reuse, 0x4, R54 ;  /* 0x00000004e5367825 */ /* 0x040fe200078e0236 */
[----:B------:R-:W-:Y:S03]  /*1f430*/  STL.64 [R1+0x660], R56 ;  /* 0x0006603801007387 */ /* 0x000fe60000100a00 */
[C---:B------:R-:W-:Y:S01]  /*1f440*/  IMAD.WIDE R18, R229.reuse, 0x4, R18 ;  /* 0x00000004e5127825 */ /* 0x040fe200078e0212 */
[----:B------:R-:W-:Y:S03]  /*1f450*/  STL.64 [R1+0x668], R54 ;  /* 0x0006683601007387 */ /* 0x000fe60000100a00 */
[C---:B------:R-:W-:Y:S01]  /*1f460*/  IMAD.WIDE R52, R229.reuse, 0x4, R52 ;  /* 0x00000004e5347825 */ /* 0x040fe200078e0234 */
[----:B------:R1:W-:Y:S03]  /*1f470*/  STL.64 [R1+0x670], R18 ;  /* 0x0006701201007387 */ /* 0x0003e60000100a00 */
[C---:B------:R-:W-:Y:S01]  /*1f480*/  IMAD.WIDE R50, R229.reuse, 0x4, R50 ;  /* 0x00000004e5327825 */ /* 0x040fe200078e0232 */
[----:B------:R-:W-:Y:S03]  /*1f490*/  STL.64 [R1+0x678], R52 ;  /* 0x0006783401007387 */ /* 0x000fe60000100a00 */
[C---:B------:R-:W-:Y:S01]  /*1f4a0*/  IMAD.WIDE R46, R229.reuse, 0x4, R46 ;  /* 0x00000004e52e7825 */ /* 0x040fe200078e022e */
[----:B------:R-:W-:Y:S03]  /*1f4b0*/  STL.64 [R1+0xfc8], R50 ;  /* 0x000fc83201007387 */ /* 0x000fe60000100a00 */
[----:B-1----:R-:W-:-:S04]  /*1f4c0*/  IMAD.WIDE R18, R229, 0x4, R48 ;  /* 0x00000004e5127825 */ /* 0x002fc800078e0230 */
[C---:B------:R-:W-:Y:S01]  /*1f4d0*/  IMAD.WIDE R44, R229.reuse, 0x4, R44 ;  /* 0x00000004e52c7825 */ /* 0x040fe200078e022c */
[----:B------:R1:W-:Y:S03]  /*1f4e0*/  STL.64 [R1+0xfd8], R18 ;  /* 0x000fd81201007387 */ /* 0x0003e60000100a00 */
[C---:B------:R-:W-:Y:S01]  /*1f4f0*/  IMAD.WIDE R40, R229.reuse, 0x4, R40 ;  /* 0x00000004e5287825 */ /* 0x040fe200078e0228 */
[----:B------:R-:W-:Y:S03]  /*1f500*/  STL.64 [R1+0xfe0], R46 ;  /* 0x000fe02e01007387 */ /* 0x000fe60000100a00 */
[C---:B------:R-:W-:Y:S01]  /*1f510*/  IMAD.WIDE R38, R229.reuse, 0x4, R38 ;  /* 0x00000004e5267825 */ /* 0x040fe200078e0226 */
[----:B------:R-:W-:Y:S03]  /*1f520*/  STL.64 [R1+0xff8], R44 ;  /* 0x000ff82c01007387 */ /* 0x000fe60000100a00 */
[----:B-1----:R-:W-:-:S05]  /*1f530*/  IMAD.WIDE R18, R229, 0x4, R42 ;  /* 0x00000004e5127825 */ /* 0x002fca00078e022a */
[----:B------:R1:W-:Y:S01]  /*1f540*/  STL.64 [R1+0x1008], R18 ;  /* 0x0010081201007387 */ /* 0x0003e20000100a00 */
[----:B------:R-:W-:-:S03]  /*1f550*/  IMAD.WIDE R34, R229, 0x4, R34 ;  /* 0x00000004e5227825 */ /* 0x000fc600078e0222 */
[----:B------:R-:W-:Y:S01]  /*1f560*/  STL.64 [R1+0x1018], R40 ;  /* 0x0010182801007387 */ /* 0x000fe20000100a00 */
[----:B------:R-:W-:-:S03]  /*1f570*/  IMAD.WIDE R32, R229, 0x4, R32 ;  /* 0x00000004e5207825 */ /* 0x000fc600078e0220 */
[----:B------:R-:W-:Y:S01]  /*1f580*/  STL.64 [R1+0x1020], R38 ;  /* 0x0010202601007387 */ /* 0x000fe20000100a00 */
        /* <DEDUP_REMOVED lines=13> */
[----:B------:R-:W-:Y:S04]  /*1f660*/  STL.64 [R1+0x1120], R18 ;  /* 0x0011201201007387 */ /* 0x000fe80000100a00 */
[----:B------:R-:W-:Y:S04]  /*1f670*/  STL.64 [R1+0x1128], R20 ;  /* 0x0011281401007387 */ /* 0x000fe80000100a00 */
[----:B------:R1:W-:Y:S04]  /*1f680*/  STL.64 [R1+0x1138], R22 ;  /* 0x0011381601007387 */ /* 0x0003e80000100a00 */
[----:B-1----:R-:W4:Y:S01]  /*1f690*/  LDL.LU.64 R22, [R1+0x378] ;  /* 0x0003780001167983 */ /* 0x002f220000300a00 */
[----:B---3--:R-:W-:-:S04]  /*1f6a0*/  IMAD.WIDE R24, R229, 0x4, R244 ;  /* 0x00000004e5187825 */ /* 0x008fc800078e02f4 */
[----:B--2---:R-:W-:-:S04]  /*1f6b0*/  IMAD.WIDE R20, R229, 0x4, R248 ;  /* 0x00000004e5147825 */ /* 0x004fc800078e02f8 */
[----:B----4-:R-:W-:-:S05]  /*1f6c0*/  IMAD.WIDE R18, R229, 0x4, R250 ;  /* 0x00000004e5127825 */ /* 0x010fca00078e02fa */
[----:B------:R1:W-:Y:S04]  /*1f6d0*/  STL.64 [R1+0x13c8], R18 ;  /* 0x0013c81201007387 */ /* 0x0003e80000100a00 */
[----:B------:R2:W-:Y:S01]  /*1f6e0*/  STL.64 [R1+0x13d0], R20 ;  /* 0x0013d01401007387 */ /* 0x0005e20000100a00 */
[----:B-1----:R-:W-:-:S04]  /*1f6f0*/  IMAD.WIDE R18, R229, 0x4, R246 ;  /* 0x00000004e5127825 */ /* 0x002fc800078e02f6 */
[C---:B--2---:R-:W-:Y:S01]  /*1f700*/  IMAD.WIDE R20, R229.reuse, 0x4, R242 ;  /* 0x00000004e5147825 */ /* 0x044fe200078e02f2 */
        /* <DEDUP_REMOVED lines=56> */
[----:B------:R-:W2:Y:S01]  /*1fa90*/  LDL.LU.64 R230, [R1+0x370] ;  /* 0x0003700001e67983 */ /* 0x000ea20000300a00 */
[----:B-1----:R-:W-:-:S03]  /*1faa0*/  IMAD.WIDE R18, R229, 0x4, R22 ;  /* 0x00000004e5127825 */ /* 0x002fc600078e0216 */
        /* <DEDUP_REMOVED lines=51> */
[----:B------:R-:W-:Y:S01]  /*1fde0*/  STL.64 [R1+0x5d0], R62 ;  /* 0x0005d03e01007387 */ /* 0x000fe20000100a00 */
[----:B-1----:R-:W-:-:S04]  /*1fdf0*/  IMAD.WIDE R60, R229, 0x4, R250 ;  /* 0x00000004e53c7825 */ /* 0x002fc800078e02fa */
[C---:B--2---:R-:W-:Y:S01]  /*1fe00*/  IMAD.WIDE R58, R229.reuse, 0x4, R56 ;  /* 0x00000004e53a7825 */ /* 0x044fe200078e0238 */
[----:B------:R-:W-:Y:S03]  /*1fe10*/  STL.64 [R1+0x5d8], R60 ;  /* 0x0005d83c01007387 */ /* 0x000fe60000100a00 */
[C---:B------:R-:W-:Y:S01]  /*1fe20*/  IMAD.WIDE R56, R229.reuse, 0x4, R54 ;  /* 0x00000004e5387825 */ /* 0x040fe200078e0236 */
[----:B------:R-:W-:Y:S03]  /*1fe30*/  STL.64 [R1+0x5e0], R58 ;  /* 0x0005e03a01007387 */ /* 0x000fe60000100a00 */
        /* <DEDUP_REMOVED lines=32> */
[----:B------:R-:W-:Y:S04]  /*20040*/  STL.64 [R1+0x10e0], R26 ;  /* 0x0010e01a01007387 */ /* 0x000fe80000100a00 */
[----:B------:R-:W-:Y:S01]  /*20050*/  STL.64 [R1+0x10e8], R24 ;  /* 0x0010e81801007387 */ /* 0x000fe20000100a00 */
[----:B-1----:R-:W-:-:S04]  /*20060*/  IMAD.WIDE R18, R229, 0x4, R20 ;  /* 0x00000004e5127825 */ /* 0x002fc800078e0214 */
[C---:B------:R-:W-:Y:S01]  /*20070*/  IMAD.WIDE R20, R229.reuse, 0x4, R100 ;  /* 0x00000004e5147825 */ /* 0x040fe200078e0264 */
        /* <DEDUP_REMOVED lines=78> */
[----:B------:R-:W-:-:S04]  /*20560*/  IMAD.WIDE R60, R229, 0x4, R152 ;  /* 0x00000004e53c7825 */ /* 0x000fc800078e0298 */
        /* <DEDUP_REMOVED lines=10> */
[----:B------:R4:W-:Y:S01]  /*20610*/  STL.64 [R1+0x1f58], R62 ;  /* 0x001f583e01007387 */ /* 0x0009e20000100a00 */
[----:B--2---:R-:W-:-:S05]  /*20620*/  IMAD.WIDE R60, R229, 0x4, R242 ;  /* 0x00000004e53c7825 */ /* 0x004fca00078e02f2 */
[----:B------:R1:W-:Y:S01]  /*20630*/  STL.64 [R1+0x500], R60 ;  /* 0x0005003c01007387 */ /* 0x0003e20000100a00 */
[----:B---3--:R-:W-:-:S05]  /*20640*/  IMAD.WIDE R58, R229, 0x4, R244 ;  /* 0x00000004e53a7825 */ /* 0x008fca00078e02f4 */
[----:B------:R2:W-:Y:S01]  /*20650*/  STL.64 [R1+0x508], R58 ;  /* 0x0005083a01007387 */ /* 0x0005e20000100a00 */
[----:B----4-:R-:W-:-:S04]  /*20660*/  IMAD.WIDE R62, R229, 0x4, R246 ;  /* 0x00000004e53e7825 */ /* 0x010fc800078e02f6 */
[C---:B-1----:R-:W-:Y:S01]  /*20670*/  IMAD.WIDE R60, R229.reuse, 0x4, R248 ;  /* 0x00000004e53c7825 */ /* 0x042fe200078e02f8 */
[----:B------:R-:W-:Y:S03]  /*20680*/  STL.64 [R1+0x510], R62 ;  /* 0x0005103e01007387 */ /* 0x000fe60000100a00 */
        /* <DEDUP_REMOVED lines=11> */
[----:B------:R-:W-:Y:S04]  /*20740*/  STL.64 [R1+0x540], R52 ;  /* 0x0005403401007387 */ /* 0x000fe80000100a00 */
[----:B------:R-:W-:Y:S01]  /*20750*/  STL.64 [R1+0x548], R50 ;  /* 0x0005483201007387 */ /* 0x000fe20000100a00 */
[----:B-1----:R-:W-:-:S04]  /*20760*/  IMAD.WIDE R18, R229, 0x4, R48 ;  /* 0x00000004e5127825 */ /* 0x002fc800078e0230 */
        /* <DEDUP_REMOVED lines=20> */
[----:B------:R1:W-:Y:S04]  /*208b0*/  STL.64 [R1+0x858], R18 ;  /* 0x0008581201007387 */ /* 0x0003e80000100a00 */
[----:B------:R-:W-:Y:S04]  /*208c0*/  STL.64 [R1+0x868], R28 ;  /* 0x0008681c01007387 */ /* 0x000fe80000100a00 */
[----:B------:R-:W-:Y:S01]  /*208d0*/  STL.64 [R1+0x878], R26 ;  /* 0x0008781a01007387 */ /* 0x000fe20000100a00 */
[----:B-1----:R-:W-:-:S04]  /*208e0*/  IMAD.WIDE R18, R229, 0x4, R24 ;  /* 0x00000004e5127825 */ /* 0x002fc800078e0218 */
[C---:B------:R-:W-:Y:S01]  /*208f0*/  IMAD.WIDE R24, R229.reuse, 0x4, R20 ;  /* 0x00000004e5187825 */ /* 0x040fe200078e0214 */
[----:B------:R1:W-:Y:S03]  /*20900*/  STL.64 [R1+0x888], R18 ;  /* 0x0008881201007387 */ /* 0x0003e60000100a00 */
[C---:B------:R-:W-:Y:S01]  /*20910*/  IMAD.WIDE R20, R229.reuse, 0x4, R22 ;  /* 0x00000004e5147825 */ /* 0x040fe200078e0216 */
[----:B------:R-:W-:Y:S03]  /*20920*/  STL.64 [R1+0x898], R24 ;  /* 0x0008981801007387 */ /* 0x000fe60000100a00 */
[C---:B-1----:R-:W-:Y:S02]  /*20930*/  IMAD.WIDE R18, R229.reuse, 0x4, R2 ;  /* 0x00000004e5127825 */ /* 0x042fe400078e0202 */
[----:B------:R-:W2:Y:S04]  /*20940*/  LDL.LU.64 R2, [R1+0x2080] ;  /* 0x0020800001027983 */ /* 0x000ea80000300a00 */
[----:B------:R1:W-:Y:S02]  /*20950*/  STL.64 [R1+0x8a8], R20 ;  /* 0x0008a81401007387 */ /* 0x0003e40000100a00 */
[----:B-1----:R-:W-:-:S02]  /*20960*/  IMAD.WIDE R20, R229, 0x4, R16 ;  /* 0x00000004e5147825 */ /* 0x002fc400078e0210 */
[----:B------:R-:W3:Y:S04]  /*20970*/  LDL.LU.64 R16, [R1+0x2078] ;  /* 0x0020780001107983 */ /* 0x000ee80000300a00 */
[----:B------:R1:W-:Y:S02]  /*20980*/  STL.64 [R1+0x8b8], R18 ;  /* 0x0008b81201007387 */ /* 0x0003e40000100a00 */
[C---:B-1----:R-:W-:Y:S02]  /*20990*/  IMAD.WIDE R18, R229.reuse, 0x4, R4 ;  /* 0x00000004e5127825 */ /* 0x042fe400078e0204 */
[----:B------:R-:W4:Y:S04]  /*209a0*/  LDL.LU.64 R4, [R1+0x2070] ;  /* 0x0020700001047983 */ /* 0x000f280000300a00 */
[----:B------:R1:W-:Y:S02]  /*209b0*/  STL.64 [R1+0x8c8], R20 ;  /* 0x0008c81401007387 */ /* 0x0003e40000100a00 */
[----:B-1----:R-:W-:-:S02]  /*209c0*/  IMAD.WIDE R20, R229, 0x4, R8 ;  /* 0x00000004e5147825 */ /* 0x002fc400078e0208 */
[----:B------:R-:W4:Y:S04]  /*209d0*/  LDL.LU.64 R8, [R1+0x2068] ;  /* 0x0020680001087983 */ /* 0x000f280000300a00 */
[----:B------:R1:W-:Y:S02]  /*209e0*/  STL.64 [R1+0x8d8], R18 ;  /* 0x0008d81201007387 */ /* 0x0003e40000100a00 */
[C---:B-1----:R-:W-:Y:S02]  /*209f0*/  IMAD.WIDE R18, R229.reuse, 0x4, R10 ;  /* 0x00000004e5127825 */ /* 0x042fe400078e020a */
[----:B------:R-:W3:Y:S04]  /*20a00*/  LDL.LU.64 R10, [R1+0x2060] ;  /* 0x00206000010a7983 */ /* 0x000ee80000300a00 */
[----:B------:R1:W-:Y:S04]  /*20a10*/  STL.64 [R1+0x8e8], R20 ;  /* 0x0008e81401007387 */ /* 0x0003e80000100a00 */
[----:B------:R1:W-:Y:S02]  /*20a20*/  STL.64 [R1+0x8f8], R18 ;  /* 0x0008f81201007387 */ /* 0x0003e40000100a00 */
[----:B-1----:R-:W-:-:S04]  /*20a30*/  IMAD.WIDE R20, R229, 0x4, R14 ;  /* 0x00000004e5147825 */ /* 0x002fc800078e020e */
[C---:B------:R-:W-:Y:S01]  /*20a40*/  IMAD.WIDE R14, R229.reuse, 0x4, R12 ;  /* 0x00000004e50e7825 */ /* 0x040fe200078e020c */
[----:B------:R-:W-:Y:S03]  /*20a50*/  STL.64 [R1+0x908], R20 ;  /* 0x0009081401007387 */ /* 0x000fe60000100a00 */
        /* <DEDUP_REMOVED lines=22> */
[----:B------:R1:W-:Y:S02]  /*20bc0*/  STL.64 [R1+0x1520], R12 ;  /* 0x0015200c01007387 */ /* 0x0003e40000100a00 */
[----:B-1----:R-:W-:-:S05]  /*20bd0*/  IMAD.WIDE R14, R229, 0x4, R186 ;  /* 0x00000004e50e7825 */ /* 0x002fca00078e02ba */
[----:B------:R1:W-:Y:S01]  /*20be0*/  STL.64 [R1+0x1528], R14 ;  /* 0x0015280e01007387 */ /* 0x0003e20000100a00 */
[----:B------:R-:W-:-:S05]  /*20bf0*/  IMAD.WIDE R12, R229, 0x4, R188 ;  /* 0x00000004e50c7825 */ /* 0x000fca00078e02bc */
        /* <DEDUP_REMOVED lines=19> */
[----:B------:R-:W-:-:S03]  /*20d30*/  IMAD.WIDE R12, R229, 0x4, R208 ;  /* 0x00000004e50c7825 */ /* 0x000fc600078e02d0 */
[----:B------:R-:W4:Y:S04]  /*20d40*/  LDL.LU.64 R22, [R1+0xa10] ;  /* 0x000a100001167983 */ /* 0x000f280000300a00 */
[----:B------:R1:W-:Y:S02]  /*20d50*/  STL.64 [R1+0x1f20], R12 ;  /* 0x001f200c01007387 */ /* 0x0003e40000100a00 */
[----:B-1----:R-:W-:-:S05]  /*20d60*/  IMAD.WIDE R14, R229, 0x4, R210 ;  /* 0x00000004e50e7825 */ /* 0x002fca00078e02d2 */
[----:B------:R1:W-:Y:S01]  /*20d70*/  STL.64 [R1+0x1f18], R14 ;  /* 0x001f180e01007387 */ /* 0x0003e20000100a00 */
[----:B------:R-:W-:-:S03]  /*20d80*/  IMAD.WIDE R12, R229, 0x4, R212 ;  /* 0x00000004e50c7825 */ /* 0x000fc600078e02d4 */
[----:B-1----:R-:W3:Y:S04]  /*20d90*/  LDL.LU.64 R14, [R1+0xa18] ;  /* 0x000a1800010e7983 */ /* 0x002ee80000300a00 */
[----:B------:R-:W3:Y:S04]  /*20da0*/  LDL.LU.64 R24, [R1+0xa28] ;  /* 0x000a280001187983 */ /* 0x000ee80000300a00 */
[----:B------:R1:W-:Y:S04]  /*20db0*/  STL.64 [R1+0x1f10], R12 ;  /* 0x001f100c01007387 */ /* 0x0003e80000100a00 */
[----:B-1----:R-:W3:Y:S01]  /*20dc0*/  LDL.LU.64 R12, [R1+0xa38] ;  /* 0x000a3800010c7983 */ /* 0x002ee20000300a00 */
[----:B------:R-:W-:-:S04]  /*20dd0*/  IMAD.WIDE R18, R229, 0x4, R214 ;  /* 0x00000004e5127825 */ /* 0x000fc800078e02d6 */
[C---:B------:R-:W-:Y:S01]  /*20de0*/  IMAD.WIDE R20, R229.reuse, 0x4, R216 ;  /* 0x00000004e5147825 */ /* 0x040fe200078e02d8 */
[----:B------:R1:W-:Y:S04]  /*20df0*/  STL.64 [R1+0x1f08], R18 ;  /* 0x001f081201007387 */ /* 0x0003e80000100a00 */
[----:B------:R2:W-:Y:S01]  /*20e00*/  STL.64 [R1+0x1f00], R20 ;  /* 0x001f001401007387 */ /* 0x0005e20000100a00 */
[----:B------:R-:W-:-:S05]  /*20e10*/  IMAD.WIDE R226, R229, 0x4, R226 ;  /* 0x00000004e5e27825 */ /* 0x000fca00078e02e2 */
[----:B------:R3:W-:Y:S01]  /*20e20*/  LDGSTS.E [R6+0x7c00c], desc[UR8][R226.64], !P4 ;  /* 0x7c00c000e2067fae */ /* 0x0007e2000e121848 */
[----:B-1----:R-:W-:-:S03]  /*20e30*/  IMAD.WIDE R18, R229, 0x4, R218 ;  /* 0x00000004e5127825 */ /* 0x002fc600078e02da */
[----:B------:R-:W0:Y:S01]  /*20e40*/  LDGDEPBAR ;  /* 0x00000000000079af */ /* 0x000e220000000000 */
[----:B--2---:R-:W-:-:S03]  /*20e50*/  IMAD.WIDE R20, R229, 0x4, R220 ;  /* 0x00000004e5147825 */ /* 0x004fc600078e02dc */
[----:B------:R1:W-:Y:S04]  /*20e60*/  STL.64 [R1+0x1ef8], R18 ;  /* 0x001ef81201007387 */ /* 0x0003e80000100a00 */
[----:B------:R2:W-:Y:S01]  /*20e70*/  STL.64 [R1+0x1ef0], R20 ;  /* 0x001ef01401007387 */ /* 0x0005e20000100a00 */
[----:B-1----:R-:W-:-:S04]  /*20e80*/  IMAD.WIDE R18, R229, 0x4, R222 ;  /* 0x00000004e5127825 */ /* 0x002fc800078e02de */
[C---:B--2---:R-:W-:Y:S01]  /*20e90*/  IMAD.WIDE R20, R229.reuse, 0x4, R224 ;  /* 0x00000004e5147825 */ /* 0x044fe200078e02e0 */
[----:B------:R1:W-:Y:S04]  /*20ea0*/  STL.64 [R1+0x1ee8], R18 ;  /* 0x001ee81201007387 */ /* 0x0003e80000100a00 */
[----:B------:R-:W-:Y:S04]  /*20eb0*/  STL.64 [R1+0x1ee0], R20 ;  /* 0x001ee01401007387 */ /* 0x000fe80000100a00 */
[----:B------:R-:W-:Y:S01]  /*20ec0*/  STL.64 [R1+0x2028], R6 ;  /* 0x0020280601007387 */ /* 0x000fe20000100a00 */
[----:B-1----:R-:W-:-:S05]  /*20ed0*/  IMAD.WIDE R18, R229, 0x4, R226 ;  /* 0x00000004e5127825 */ /* 0x002fca00078e02e2 */
[----:B------:R1:W-:Y:S04]  /*20ee0*/  STL.64 [R1+0x1ed8], R18 ;  /* 0x001ed81201007387 */ /* 0x0003e80000100a00 */
[----:B------:R-:W2:Y:S04]  /*20ef0*/  LDL.LU.64 R40, [R1+0xa50] ;  /* 0x000a500001287983 */ /* 0x000ea80000300a00 */
[----:B------:R4:W-:Y:S04]  /*20f00*/  STL.64 [R1+0x2020], R2 ;  /* 0x0020200201007387 */ /* 0x0009e80000100a00 */
[----:B------:R-:W2:Y:S04]  /*20f10*/  LDL.LU.64 R242, [R1+0xa60] ;  /* 0x000a600001f27983 */ /* 0x000ea80000300a00 */
[----:B-1----:R-:W2:Y:S01]  /*20f20*/  LDL.LU.64 R18, [R1+0xae8] ;  /* 0x000ae80001127983 */ /* 0x002ea20000300a00 */
[----:B----4-:R-:W-:-:S05]  /*20f30*/  IMAD.WIDE R2, R252, 0x4, R22 ;  /* 0x00000004fc027825 */ /* 0x010fca00078e0216 */
[----:B------:R3:W-:Y:S04]  /*20f40*/  STL.64 [R1+0x68], R2 ;  /* 0x0000680201007387 */ /* 0x0007e80000100a00 */
        /* <DEDUP_REMOVED lines=8> */
[----:B------:R-:W3:Y:S01]  /*20fd0*/  LDL.LU.64 R244, [R1+0xbf8] ;  /* 0x000bf80001f47983 */ /* 0x000ee20000300a00 */
[----:B------:R-:W-:-:S03]  /*20fe0*/  IMAD.WIDE R12, R252, 0x4, R12 ;  /* 0x00000004fc0c7825 */ /* 0x000fc600078e020c */
[----:B------:R-:W3:Y:S04]  /*20ff0*/  LDL.LU.64 R56, [R1+0xc00] ;  /* 0x000c000001387983 */ /* 0x000ee80000300a00 */
[----:B------:R-:W3:Y:S04]  /*21000*/  LDL.LU.64 R54, [R1+0xc18] ;  /* 0x000c180001367983 */ /* 0x000ee80000300a00 */
[----:B------:R-:W3:Y:S01]  /*21010*/  LDL.LU.64 R52, [R1+0xc20] ;  /* 0x000c200001347983 */ /* 0x000ee20000300a00 */
[----:B-1----:R-:W-:-:S03]  /*21020*/  IMAD.WIDE R2, R252, 0x4, R10 ;  /* 0x00000004fc027825 */ /* 0x002fc600078e020a */
[----:B------:R-:W3:Y:S04]  /*21030*/  LDL.LU.64 R50, [R1+0xc38] ;  /* 0x000c380001327983 */ /* 0x000ee80000300a00 */
[----:B------:R-:W3:Y:S04]  /*21040*/  LDL.LU.64 R48, [R1+0xc40] ;  /* 0x000c400001307983 */ /* 0x000ee80000300a00 */
[----:B------:R-:W3:Y:S04]  /*21050*/  LDL.LU.64 R44, [R1+0xce8] ;  /* 0x000ce800012c7983 */ /* 0x000ee80000300a00 */
[----:B------:R1:W-:Y:S04]  /*21060*/  STL.64 [R1+0x2038], R12 ;  /* 0x0020380c01007387 */ /* 0x0003e80000100a00 */
[----:B------:R-:W3:Y:S04]  /*21070*/  LDL.LU.64 R10, [R1+0x2058] ;  /* 0x00205800010a7983 */ /* 0x000ee80000300a00 */
[----:B------:R-:W3:Y:S04]  /*21080*/  LDL.LU.64 R46, [R1+0xcf0] ;  /* 0x000cf000012e7983 */ /* 0x000ee80000300a00 */
[----:B------:R-:W3:Y:S04]  /*21090*/  LDL.LU.64 R24, [R1+0xd08] ;  /* 0x000d080001187983 */ /* 0x000ee80000300a00 */
[----:B------:R1:W-:Y:S04]  /*210a0*/  STL.64 [R1+0x48], R2 ;  /* 0x0000480201007387 */ /* 0x0003e80000100a00 */
[----:B------:R-:W3:Y:S04]  /*210b0*/  LDL.LU.64 R26, [R1+0xd10] ;  /* 0x000d1000011a7983 */ /* 0x000ee80000300a00 */
[----:B------:R-:W3:Y:S04]  /*210c0*/  LDL.LU.64 R28, [R1+0xd28] ;  /* 0x000d2800011c7983 */ /* 0x000ee80000300a00 */
[----:B------:R-:W3:Y:S04]  /*210d0*/  LDL.LU.64 R30, [R1+0xd30] ;  /* 0x000d3000011e7983 */ /* 0x000ee80000300a00 */
[----:B------:R-:W3:Y:S01]  /*210e0*/  LDL.LU.64 R32, [R1+0xd48] ;  /* 0x000d480001207983 */ /* 0x000ee20000300a00 */
[----:B--2---:R-:W-:-:S03]  /*210f0*/  IMAD.WIDE R6, R252, 0x4, R40 ;  /* 0x00000004fc067825 */ /* 0x004fc600078e0228 */
[----:B------:R-:W2:Y:S04]  /*21100*/  LDL.LU.64 R34, [R1+0xdd0] ;  /* 0x000dd00001227983 */ /* 0x000ea80000300a00 */
[----:B------:R-:W2:Y:S01]  /*21110*/  LDL.LU.64 R36, [R1+0xdf8] ;  /* 0x000df80001247983 */ /* 0x000ea20000300a00 */
[----:B-1----:R-:W-:-:S03]  /*21120*/  IMAD.WIDE R12, R252, 0x4, R242 ;  /* 0x00000004fc0c7825 */ /* 0x002fc600078e02f2 */
[----:B------:R-:W2:Y:S01]  /*21130*/  LDL.LU.64 R38, [R1+0xe00] ;  /* 0x000e000001267983 */ /* 0x000ea20000300a00 */
[----:B------:R-:W-:-:S03]  /*21140*/  IMAD.WIDE R2, R252, 0x4, R18 ;  /* 0x00000004fc027825 */ /* 0x000fc600078e0212 */
[----:B------:R-:W2:Y:S04]  /*21150*/  LDL.LU.64 R40, [R1+0xe18] ;  /* 0x000e180001287983 */ /* 0x000ea80000300a00 */
[----:B------:R1:W-:Y:S01]  /*21160*/  STL.64 [R1+0x38], R12 ;  /* 0x0000380c01007387 */ /* 0x0003e20000100a00 */
[----:B------:R-:W-:Y:S02]  /*21170*/  VIADD R228, R228, 0xfffffeff ;  /* 0xfffffeffe4e47836 */ /* 0x000fe40000000000 */
[----:B------:R-:W-:-:S03]  /*21180*/  IMAD.WIDE R180, R252, 0x4, R16 ;  /* 0x00000004fcb47825 */ /* 0x000fc600078e0210 */
[----:B------:R-:W-:Y:S01]  /*21190*/  ISETP.GE.U32.AND P1, PT, R228, 0x7ffffe80, PT ;  /* 0x7ffffe80e400780c */ /* 0x000fe20003f26070 */
[C---:B----4-:R-:W-:Y:S02]  /*211a0*/  IMAD.WIDE R18, R252.reuse, 0x4, R42 ;  /* 0x00000004fc127825 */ /* 0x050fe400078e022a */
[----:B------:R-:W4:Y:S02]  /*211b0*/  LDL.LU.64 R42, [R1+0xe30] ;  /* 0x000e3000012a7983 */ /* 0x000f240000300a00 */
[----:B---3--:R-:W-:-:S04]  /*211c0*/  IMAD.WIDE R242, R252, 0x4, R56 ;  /* 0x00000004fcf27825 */ /* 0x008fc800078e0238 */
[----:B------:R-:W-:-:S04]  /*211d0*/  IMAD.WIDE R240, R252, 0x4, R54 ;  /* 0x00000004fcf07825 */ /* 0x000fc800078e0236 */
[----:B------:R-:W-:-:S04]  /*211e0*/  IMAD.WIDE R238, R252, 0x4, R52 ;  /* 0x00000004fcee7825 */ /* 0x000fc800078e0234 */
[----:B------:R-:W-:-:S04]  /*211f0*/  IMAD.WIDE R236, R252, 0x4, R50 ;  /* 0x00000004fcec7825 */ /* 0x000fc800078e0232 */
[----:B------:R-:W-:-:S04]  /*21200*/  IMAD.WIDE R234, R252, 0x4, R48 ;  /* 0x00000004fcea7825 */ /* 0x000fc800078e0230 */
[C---:B------:R-:W-:Y:S02]  /*21210*/  IMAD.WIDE R232, R252.reuse, 0x4, R44 ;  /* 0x00000004fce87825 */ /* 0x040fe400078e022c */
[----:B------:R-:W3:Y:S02]  /*21220*/  LDL.LU.64 R44, [R1+0xe40] ;  /* 0x000e4000012c7983 */ /* 0x000ee40000300a00 */
[C---:B------:R-:W-:Y:S02]  /*21230*/  IMAD.WIDE R230, R252.reuse, 0x4, R46 ;  /* 0x00000004fce67825 */ /* 0x040fe400078e022e */
[----:B------:R-:W3:Y:S04]  /*21240*/  LDL.LU.64 R46, [R1+0xe50] ;  /* 0x000e5000012e7983 */ /* 0x000ee80000300a00 */
[----:B------:R-:W3:Y:S04]  /*21250*/  LDL.LU.64 R48, [R1+0xe60] ;  /* 0x000e600001307983 */ /* 0x000ee80000300a00 */
[----:B------:R-:W3:Y:S04]  /*21260*/  LDL.LU.64 R50, [R1+0xe78] ;  /* 0x000e780001327983 */ /* 0x000ee80000300a00 */
        /* <DEDUP_REMOVED lines=88> */
[----:B------:R-:W2:Y:S01]  /*217f0*/  LDL.LU.64 R16, [R1+0x2050] ;  /* 0x0020500001107983 */ /* 0x000ea20000300a00 */
[----:B------:R-:W-:-:S04]  /*21800*/  IMAD.WIDE R246, R252, 0x4, R246 ;  /* 0x00000004fcf67825 */ /* 0x000fc800078e02f6 */
[C---:B--2---:R-:W-:Y:S02]  /*21810*/  IMAD.WIDE R210, R252.reuse, 0x4, R16 ;  /* 0x00000004fcd27825 */ /* 0x044fe400078e0210 */
[----:B------:R-:W2:Y:S02]  /*21820*/  LDL.LU.64 R16, [R1+0x2048] ;  /* 0x0020480001107983 */ /* 0x000ea40000300a00 */
[----:B------:R-:W-:-:S04]  /*21830*/  IMAD.WIDE R38, R252, 0x4, R38 ;  /* 0x00000004fc267825 */ /* 0x000fc800078e0226 */
[----:B----4-:R-:W-:-:S04]  /*21840*/  IMAD.WIDE R54, R252, 0x4, R54 ;  /* 0x00000004fc367825 */ /* 0x010fc800078e0236 */
[----:B---3--:R-:W-:-:S04]  /*21850*/  IMAD.WIDE R70, R252, 0x4, R70 ;  /* 0x00000004fc467825 */ /* 0x008fc800078e0246 */
        /* <DEDUP_REMOVED lines=10> */
[----:B--2---:R1:W-:Y:S04]  /*21900*/  LDGSTS.E [R17+0x10000], desc[UR8][R12.64], P0 ;  /* 0x100000000c117fae */ /* 0x0043e80008121848 */
        /* <DEDUP_REMOVED lines=10> */
[----:B------:R-:W-:Y:S01]  /*219b0*/  LDGSTS.E [R17+0x12c00], desc[UR8][R150.64], P0 ;  /* 0x12c0000096117fae */ /* 0x000fe20008121848 */
[----:B-1----:R-:W-:-:S03]  /*219c0*/  IMAD.WIDE R12, R252, 0x4, R12 ;  /* 0x00000004fc0c7825 */ /* 0x002fc600078e020c */
[----:B------:R-:W-:Y:S04]  /*219d0*/  LDGSTS.E [R17+0x13000], desc[UR8][R166.64], P0 ;  /* 0x13000000a6117fae */ /* 0x000fe80008121848 */
[----:B------:R-:W-:Y:S04]  /*219e0*/  LDGSTS.E [R17+0x13400], desc[UR8][R182.64], P0 ;  /* 0x13400000b6117fae */ /* 0x000fe80008121848 */
[----:B------:R-:W-:Y:S04]  /*219f0*/  LDGSTS.E [R17+0x13800], desc[UR8][R198.64], P0 ;  /* 0x13800000c6117fae */ /* 0x000fe80008121848 */
[----:B------:R-:W-:Y:S04]  /*21a00*/  LDGSTS.E [R17+0x13c00], desc[UR8][R214.64], P0 ;  /* 0x13c00000d6117fae */ /* 0x000fe80008121848 */
[----:B------:R1:W-:Y:S04]  /*21a10*/  LDGSTS.E [R16+0x10080], desc[UR8][R14.64], P0 ;  /* 0x100800000e107fae */ /* 0x0003e80008121848 */
[----:B------:R2:W-:Y:S01]  /*21a20*/  STL.64 [R1+0x1ed0], R12 ;  /* 0x001ed00c01007387 */ /* 0x0005e20000100a00 */
[----:B-1----:R-:W-:-:S03]  /*21a30*/  IMAD.WIDE R14, R252, 0x4, R14 ;  /* 0x00000004fc0e7825 */ /* 0x002fc600078e020e */
[----:B--2---:R-:W2:Y:S04]  /*21a40*/  LDL.LU.64 R12, [R1+0x58] ;  /* 0x00005800010c7983 */ /* 0x004ea80000300a00 */
[----:B------:R1:W-:Y:S04]  /*21a50*/  STL.64 [R1+0x1ec8], R14 ;  /* 0x001ec80e01007387 */ /* 0x0003e80000100a00 */
[----:B-1----:R-:W2:Y:S01]  /*21a60*/  LDL.LU.64 R14, [R1+0x2040] ;  /* 0x00204000010e7983 */ /* 0x002ea20000300a00 */
[----:B------:R-:W-:-:S04]  /*21a70*/  IMAD.WIDE R20, R252, 0x4, R20 ;  /* 0x00000004fc147825 */ /* 0x000fc800078e0214 */
[C---:B------:R-:W-:Y:S01]  /*21a80*/  IMAD.WIDE R244, R252.reuse, 0x4, R244 ;  /* 0x00000004fcf47825 */ /* 0x040fe200078e02f4 */
[----:B------:R-:W-:Y:S03]  /*21a90*/  LDGSTS.E [R16+0x10480], desc[UR8][R20.64], P0 ;  /* 0x1048000014107fae */ /* 0x000fe60008121848 */
        /* <DEDUP_REMOVED lines=25> */
[----:B------:R-:W-:Y:S04]  /*21c30*/  LDGSTS.E [R16+0x13880], desc[UR8][R200.64], P0 ;  /* 0x13880000c8107fae */ /* 0x000fe80008121848 */
[----:B------:R-:W-:Y:S04]  /*21c40*/  LDGSTS.E [R16+0x13c80], desc[UR8][R216.64], P0 ;  /* 0x13c80000d8107fae */ /* 0x000fe80008121848 */
[----:B--2---:R1:W-:Y:S02]  /*21c50*/  LDGSTS.E [R15+0x10100], desc[UR8][R12.64], P0 ;  /* 0x101000000c0f7fae */ /* 0x0043e40008121848 */
[----:B-1----:R-:W-:-:S05]  /*21c60*/  IMAD.WIDE R12, R252, 0x4, R12 ;  /* 0x00000004fc0c7825 */ /* 0x002fca00078e020c */
        /* <DEDUP_REMOVED lines=59> */
[----:B------:R1:W-:Y:S04]  /*22020*/  STL.64 [R1+0x1eb8], R12 ;  /* 0x001eb80c01007387 */ /* 0x0003e80000100a00 */
[----:B------:R-:W-:Y:S04]  /*22030*/  LDGSTS.E [R14+0x13580], desc[UR8][R188.64], P0 ;  /* 0x13580000bc0e7fae */ /* 0x000fe80008121848 */
[----:B------:R-:W-:Y:S04]  /*22040*/  LDGSTS.E [R14+0x13980], desc[UR8][R204.64], P0 ;  /* 0x13980000cc0e7fae */ /* 0x000fe80008121848 */
[----:B-1----:R-:W2:Y:S04]  /*22050*/  LDL.LU.64 R12, [R1+0x2030] ;  /* 0x00203000010c7983 */ /* 0x002ea80000300a00 */
[----:B------:R-:W-:Y:S04]  /*22060*/  LDGSTS.E [R14+0x13d80], desc[UR8][R220.64], P0 ;  /* 0x13d80000dc0e7fae */ /* 0x000fe80008121848 */
[----:B------:R1:W-:Y:S04]  /*22070*/  STL.64 [R1+0x1fe8], R14 ;  /* 0x001fe80e01007387 */ /* 0x0003e80000100a00 */
[----:B-1----:R-:W2:Y:S01]  /*22080*/  LDL.LU.64 R14, [R1+0x48] ;  /* 0x00004800010e7983 */ /* 0x002ea20000300a00 */
        /* <DEDUP_REMOVED lines=36> */
[----:B-1----:R-:W3:Y:S01]  /*222d0*/  LDL.LU.64 R6, [R1+0x2028] ;  /* 0x0020280001067983 */ /* 0x002ee20000300a00 */
[----:B------:R-:W-:-:S04]  /*222e0*/  IMAD.WIDE R4, R252, 0x4, R4 ;  /* 0x00000004fc047825 */ /* 0x000fc800078e0204 */
[C---:B------:R-:W-:Y:S01]  /*222f0*/  IMAD.WIDE R32, R252.reuse, 0x4, R32 ;  /* 0x00000004fc207825 */ /* 0x040fe200078e0220 */
[----:B------:R1:W-:Y:S03]  /*22300*/  LDGSTS.E [R12+0x10680], desc[UR8][R4.64], P0 ;  /* 0x10680000040c7fae */ /* 0x0003e60008121848 */
[C---:B------:R-:W-:Y:S01]  /*22310*/  IMAD.WIDE R48, R252.reuse, 0x4, R48 ;  /* 0x00000004fc307825 */ /* 0x040fe200078e0230 */
[----:B------:R-:W-:Y:S03]  /*22320*/  LDGSTS.E [R12+0x10a80], desc[UR8][R236.64], P0 ;  /* 0x10a80000ec0c7fae */ /* 0x000fe60008121848 */
[C---:B------:R-:W-:Y:S01]  /*22330*/  IMAD.WIDE R64, R252.reuse, 0x4, R64 ;  /* 0x00000004fc407825 */ /* 0x040fe200078e0240 */
[----:B------:R-:W-:Y:S03]  /*22340*/  LDGSTS.E [R12+0x10e80], desc[UR8][R32.64], P0 ;  /* 0x10e80000200c7fae */ /* 0x000fe60008121848 */
[C---:B------:R-:W-:Y:S01]  /*22350*/  IMAD.WIDE R80, R252.reuse, 0x4, R80 ;  /* 0x00000004fc507825 */ /* 0x040fe200078e0250 */
[----:B------:R-:W-:Y:S03]  /*22360*/  LDGSTS.E [R12+0x11280], desc[UR8][R48.64], P0 ;  /* 0x11280000300c7fae */ /* 0x000fe60008121848 */
[C---:B------:R-:W-:Y:S01]  /*22370*/  IMAD.WIDE R96, R252.reuse, 0x4, R96 ;  /* 0x00000004fc607825 */ /* 0x040fe200078e0260 */
[----:B------:R4:W-:Y:S03]  /*22380*/  LDGSTS.E [R12+0x11680], desc[UR8][R64.64], P0 ;  /* 0x11680000400c7fae */ /* 0x0009e60008121848 */
[C---:B------:R-:W-:Y:S01]  /*22390*/  IMAD.WIDE R112, R252.reuse, 0x4, R112 ;  /* 0x00000004fc707825 */ /* 0x040fe200078e0270 */
[----:B------:R4:W-:Y:S03]  /*223a0*/  LDGSTS.E [R12+0x11a80], desc[UR8][R80.64], P0 ;  /* 0x11a80000500c7fae */ /* 0x0009e60008121848 */
        /* <DEDUP_REMOVED lines=18> */
[----:B------:R-:W-:-:S04]  /*224d0*/  IMAD.WIDE R50, R252, 0x4, R50 ;  /* 0x00000004fc327825 */ /* 0x000fc800078e0232 */
[----:B------:R-:W-:-:S04]  /*224e0*/  IMAD.WIDE R66, R252, 0x4, R66 ;  /* 0x00000004fc427825 */ /* 0x000fc800078e0242 */
[----:B------:R-:W-:-:S04]  /*224f0*/  IMAD.WIDE R82, R252, 0x4, R82 ;  /* 0x00000004fc527825 */ /* 0x000fc800078e0252 */
[----:B------:R-:W-:-:S04]  /*22500*/  IMAD.WIDE R98, R252, 0x4, R98 ;  /* 0x00000004fc627825 */ /* 0x000fc800078e0262 */
[C---:B------:R-:W-:Y:S01]  /*22510*/  IMAD.WIDE R114, R252.reuse, 0x4, R114 ;  /* 0x00000004fc727825 */ /* 0x040fe200078e0272 */
[----:B------:R2:W-:Y:S03]  /*22520*/  STL.64 [R1+0x1fe0], R12 ;  /* 0x001fe00c01007387 */ /* 0x0005e60000100a00 */
[----:B------:R-:W-:-:S04]  /*22530*/  IMAD.WIDE R130, R252, 0x4, R130 ;  /* 0x00000004fc827825 */ /* 0x000fc800078e0282 */
[----:B------:R-:W-:-:S04]  /*22540*/  IMAD.WIDE R146, R252, 0x4, R146 ;  /* 0x00000004fc927825 */ /* 0x000fc800078e0292 */
[----:B------:R-:W-:-:S04]  /*22550*/  IMAD.WIDE R162, R252, 0x4, R162 ;  /* 0x00000004fca27825 */ /* 0x000fc800078e02a2 */
[----:B------:R-:W-:-:S04]  /*22560*/  IMAD.WIDE R178, R252, 0x4, R178 ;  /* 0x00000004fcb27825 */ /* 0x000fc800078e02b2 */
[----:B------:R-:W-:-:S04]  /*22570*/  IMAD.WIDE R194, R252, 0x4, R194 ;  /* 0x00000004fcc27825 */ /* 0x000fc800078e02c2 */
[----:B------:R-:W-:-:S04]  /*22580*/  IMAD.WIDE R226, R252, 0x4, R226 ;  /* 0x00000004fce27825 */ /* 0x000fc800078e02e2 */
[----:B------:R-:W-:-:S04]  /*22590*/  IMAD.WIDE R248, R252, 0x4, R248 ;  /* 0x00000004fcf87825 */ /* 0x000fc800078e02f8 */
[----:B-1----:R-:W-:-:S04]  /*225a0*/  IMAD.WIDE R4, R252, 0x4, R4 ;  /* 0x00000004fc047825 */ /* 0x002fc800078e0204 */
[----:B------:R-:W-:-:S04]  /*225b0*/  IMAD.WIDE R36, R252, 0x4, R36 ;  /* 0x00000004fc247825 */ /* 0x000fc800078e0224 */
[----:B------:R-:W-:-:S04]  /*225c0*/  IMAD.WIDE R52, R252, 0x4, R52 ;  /* 0x00000004fc347825 */ /* 0x000fc800078e0234 */
[----:B------:R-:W-:-:S04]  /*225d0*/  IMAD.WIDE R68, R252, 0x4, R68 ;  /* 0x00000004fc447825 */ /* 0x000fc800078e0244 */
[----:B------:R-:W-:-:S04]  /*225e0*/  IMAD.WIDE R60, R252, 0x4, R60 ;  /* 0x00000004fc3c7825 */ /* 0x000fc800078e023c */
[----:B----4-:R-:W-:-:S04]  /*225f0*/  IMAD.WIDE R64, R252, 0x4, R64 ;  /* 0x00000004fc407825 */ /* 0x010fc800078e0240 */
        /* <DEDUP_REMOVED lines=14> */
[C---:B--2---:R-:W-:Y:S01]  /*226e0*/  IMAD.WIDE R12, R252.reuse, 0x4, R14 ;  /* 0x00000004fc0c7825 */ /* 0x044fe200078e020e */
[----:B---3--:R1:W-:Y:S04]  /*226f0*/  LDGSTS.E [R7+0x10300], desc[UR8][R14.64], P0 ;  /* 0x103000000e077fae */ /* 0x0083e80008121848 */
[----:B------:R-:W-:Y:S04]  /*22700*/  LDGSTS.E [R7+0x10700], desc[UR8][R250.64], P0 ;  /* 0x10700000fa077fae */ /* 0x000fe80008121848 */
[----:B------:R-:W-:Y:S04]  /*22710*/  LDGSTS.E [R7+0x10b00], desc[UR8][R234.64], P0 ;  /* 0x10b00000ea077fae */ /* 0x000fe80008121848 */
[----:B------:R-:W-:Y:S04]  /*22720*/  LDGSTS.E [R7+0x10f00], desc[UR8][R34.64], P0 ;  /* 0x10f0000022077fae */ /* 0x000fe80008121848 */
[----:B------:R-:W-:Y:S04]  /*22730*/  LDGSTS.E [R7+0x11300], desc[UR8][R50.64], P0 ;  /* 0x1130000032077fae */ /* 0x000fe80008121848 */
[----:B------:R2:W-:Y:S04]  /*22740*/  LDGSTS.E [R7+0x11700], desc[UR8][R66.64], P0 ;  /* 0x1170000042077fae */ /* 0x0005e80008121848 */
[----:B------:R3:W-:Y:S04]  /*22750*/  LDGSTS.E [R7+0x11b00], desc[UR8][R82.64], P0 ;  /* 0x11b0000052077fae */ /* 0x0007e80008121848 */
[----:B------:R4:W-:Y:S04]  /*22760*/  LDGSTS.E [R7+0x11f00], desc[UR8][R98.64], P0 ;  /* 0x11f0000062077fae */ /* 0x0009e80008121848 */
[----:B------:R-:W-:Y:S04]  /*22770*/  LDGSTS.E [R7+0x12300], desc[UR8][R114.64], P0 ;  /* 0x1230000072077fae */ /* 0x000fe80008121848 */
[----:B------:R-:W-:Y:S04]  /*22780*/  LDGSTS.E [R7+0x12700], desc[UR8][R130.64], P0 ;  /* 0x1270000082077fae */ /* 0x000fe80008121848 */
[----:B------:R-:W-:Y:S04]  /*22790*/  LDGSTS.E [R7+0x12b00], desc[UR8][R146.64], P0 ;  /* 0x12b0000092077fae */ /* 0x000fe80008121848 */
[----:B------:R-:W-:Y:S04]  /*227a0*/  LDGSTS.E [R7+0x12f00], desc[UR8][R162.64], P0 ;  /* 0x12f00000a2077fae */ /* 0x000fe80008121848 */
[----:B------:R-:W-:Y:S04]  /*227b0*/  LDGSTS.E [R7+0x13300], desc[UR8][R178.64], P0 ;  /* 0x13300000b2077fae */ /* 0x000fe80008121848 */
[----:B------:R2:W-:Y:S04]  /*227c0*/  STL.64 [R1+0x1ea0], R12 ;  /* 0x001ea00c01007387 */ /* 0x0005e80000100a00 */
[----:B------:R-:W-:Y:S01]  /*227d0*/  LDGSTS.E [R7+0x13700], desc[UR8][R194.64], P0 ;  /* 0x13700000c2077fae */ /* 0x000fe20008121848 */
[----:B-1----:R-:W-:-:S03]  /*227e0*/  IMAD.WIDE R14, R252, 0x4, R18 ;  /* 0x00000004fc0e7825 */ /* 0x002fc600078e0212 */
[----:B------:R-:W-:Y:S01]  /*227f0*/  LDGSTS.E [R7+0x13b00], desc[UR8][R210.64], P0 ;  /* 0x13b00000d2077fae */ /* 0x000fe20008121848 */
[----:B--2---:R-:W-:-:S03]  /*22800*/  IMAD.WIDE R12, R252, 0x4, R2 ;  /* 0x00000004fc0c7825 */ /* 0x004fc600078e0202 */
[----:B------:R-:W-:Y:S04]  /*22810*/  LDGSTS.E [R7+0x13f00], desc[UR8][R226.64], P0 ;  /* 0x13f00000e2077fae */ /* 0x000fe80008121848 */
[----:B------:R-:W-:Y:S04]  /*22820*/  LDGSTS.E [R0+0x10380], desc[UR8][R2.64], P0 ;  /* 0x1038000002007fae */ /* 0x000fe80008121848 */
[----:B------:R-:W-:Y:S04]  /*22830*/  LDGSTS.E [R0+0x10780], desc[UR8][R248.64], P0 ;  /* 0x10780000f8007fae */ /* 0x000fe80008121848 */
[----:B------:R-:W-:Y:S04]  /*22840*/  LDGSTS.E [R0+0x10b80], desc[UR8][R232.64], P0 ;  /* 0x10b80000e8007fae */ /* 0x000fe80008121848 */
[----:B------:R-:W2:Y:S04]  /*22850*/  LDL.LU.64 R2, [R1+0x2020] ;  /* 0x0020200001027983 */ /* 0x000ea80000300a00 */
[----:B------:R-:W2:Y:S04]  /*22860*/  LDL.LU.64 R18, [R1+0x2018] ;  /* 0x0020180001127983 */ /* 0x000ea80000300a00 */
[----:B------:R1:W-:Y:S04]  /*22870*/  STL.64 [R1+0x1e98], R12 ;  /* 0x001e980c01007387 */ /* 0x0003e80000100a00 */
[----:B------:R-:W-:Y:S01]  /*22880*/  LDGSTS.E [R0+0x10f80], desc[UR8][R36.64], P0 ;  /* 0x10f8000024007fae */ /* 0x000fe20008121848 */
[----:B------:R-:W-:-:S03]  /*22890*/  IMAD.WIDE R66, R252, 0x4, R66 ;  /* 0x00000004fc427825 */ /* 0x000fc600078e0242 */
[----:B------:R4:W-:Y:S01]  /*228a0*/  LDGSTS.E [R0+0x11380], desc[UR8][R52.64], P0 ;  /* 0x1138000034007fae */ /* 0x0009e20008121848 */
[----:B-1----:R-:W-:-:S03]  /*228b0*/  IMAD.WIDE R12, R252, 0x4, R20 ;  /* 0x00000004fc0c7825 */ /* 0x002fc600078e0214 */
[----:B------:R-:W-:Y:S04]  /*228c0*/  LDGSTS.E [R0+0x11780], desc[UR8][R68.64], P0 ;  /* 0x1178000044007fae */ /* 0x000fe80008121848 */
[----:B------:R-:W2:Y:S04]  /*228d0*/  LDL.LU.64 R20, [R1+0x2010] ;  /* 0x0020100001147983 */ /* 0x000ea80000300a00 */
[----:B------:R1:W-:Y:S01]  /*228e0*/  STL.64 [R1+0x1e90], R14 ;  /* 0x001e900e01007387 */ /* 0x0003e20000100a00 */
[----:B---3--:R-:W-:-:S03]  /*228f0*/  IMAD.WIDE R82, R252, 0x4, R82 ;  /* 0x00000004fc527825 */ /* 0x008fc600078e0252 */
[----:B------:R-:W-:Y:S01]  /*22900*/  LDGSTS.E [R0+0x11b80], desc[UR8][R84.64], P0 ;  /* 0x11b8000054007fae */ /* 0x000fe20008121848 */
[----:B----4-:R-:W-:-:S03]  /*22910*/  IMAD.WIDE R98, R252, 0x4, R98 ;  /* 0x00000004fc627825 */ /* 0x010fc600078e0262 */
[----:B------:R-:W-:Y:S01]  /*22920*/  LDGSTS.E [R0+0x11f80], desc[UR8][R100.64], P0 ;  /* 0x11f8000064007fae */ /* 0x000fe20008121848 */
[----:B-1----:R-:W-:-:S03]  /*22930*/  IMAD.WIDE R14, R252, 0x4, R22 ;  /* 0x00000004fc0e7825 */ /* 0x002fc600078e0216 */
[----:B------:R-:W3:Y:S04]  /*22940*/  LDL.LU.64 R22, [R1+0x2008] ;  /* 0x0020080001167983 */ /* 0x000ee80000300a00 */
[----:B------:R1:W-:Y:S04]  /*22950*/  STL.64 [R1+0x1e88], R12 ;  /* 0x001e880c01007387 */ /* 0x0003e80000100a00 */
[----:B------:R-:W-:Y:S01]  /*22960*/  STL.64 [R1+0x1e80], R14 ;  /* 0x001e800e01007387 */ /* 0x000fe20000100a00 */
[----:B-1----:R-:W-:-:S04]  /*22970*/  IMAD.WIDE R12, R252, 0x4, R10 ;  /* 0x00000004fc0c7825 */ /* 0x002fc800078e020a */
[C---:B------:R-:W-:Y:S01]  /*22980*/  IMAD.WIDE R10, R252.reuse, 0x4, R8 ;  /* 0x00000004fc0a7825 */ /* 0x040fe200078e0208 */
[----:B------:R1:W-:Y:S03]  /*22990*/  STL.64 [R1+0x1e78], R12 ;  /* 0x001e780c01007387 */ /* 0x0003e60000100a00 */
[C---:B------:R-:W-:Y:S01]  /*229a0*/  IMAD.WIDE R8, R252.reuse, 0x4, R250 ;  /* 0x00000004fc087825 */ /* 0x040fe200078e02fa */
[----:B------:R4:W-:Y:S04]  /*229b0*/  STL.64 [R1+0x1e70], R10 ;  /* 0x001e700a01007387 */ /* 0x0009e80000100a00 */
[----:B------:R4:W-:Y:S01]  /*229c0*/  STL.64 [R1+0x1e68], R4 ;  /* 0x001e680401007387 */ /* 0x0009e20000100a00 */
[----:B-1----:R-:W-:-:S03]  /*229d0*/  IMAD.WIDE R12, R252, 0x4, R246 ;  /* 0x00000004fc0c7825 */ /* 0x002fc600078e02f6 */
[----:B------:R1:W-:Y:S01]  /*229e0*/  STL.64 [R1+0x1e60], R8 ;  /* 0x001e600801007387 */ /* 0x0003e20000100a00 */
[----:B----4-:R-:W-:-:S04]  /*229f0*/  IMAD.WIDE R10, R252, 0x4, R244 ;  /* 0x00000004fc0a7825 */ /* 0x010fc800078e02f4 */
[C---:B------:R-:W-:Y:S01]  /*22a00*/  IMAD.WIDE R4, R252.reuse, 0x4, R248 ;  /* 0x00000004fc047825 */ /* 0x040fe200078e02f8 */
[----:B------:R-:W-:Y:S03]  /*22a10*/  STL.64 [R1+0x1e50], R12 ;  /* 0x001e500c01007387 */ /* 0x000fe60000100a00 */
[C---:B-1----:R-:W-:Y:S01]  /*22a20*/  IMAD.WIDE R8, R252.reuse, 0x4, R242 ;  /* 0x00000004fc087825 */ /* 0x042fe200078e02f2 */
[----:B------:R-:W-:Y:S04]  /*22a30*/  STL.64 [R1+0x1e58], R4 ;  /* 0x001e580401007387 */ /* 0x000fe80000100a00 */
[----:B------:R1:W-:Y:S04]  /*22a40*/  STL.64 [R1+0x1e48], R10 ;  /* 0x001e480a01007387 */ /* 0x0003e80000100a00 */
[----:B------:R4:W-:Y:S04]  /*22a50*/  STL.64 [R1+0x1fc0], R4 ;  /* 0x001fc00401007387 */ /* 0x0009e80000100a00 */
[----:B------:R4:W-:Y:S01]  /*22a60*/  STL.64 [R1+0x1e40], R8 ;  /* 0x001e400801007387 */ /* 0x0009e20000100a00 */
[----:B-1----:R-:W-:-:S04]  /*22a70*/  IMAD.WIDE R10, R252, 0x4, R238 ;  /* 0x00000004fc0a7825 */ /* 0x002fc800078e02ee */
[----:B----4-:R-:W-:-:S04]  /*22a80*/  IMAD.WIDE R4, R252, 0x4, R240 ;  /* 0x00000004fc047825 */ /* 0x010fc800078e02f0 */
[C---:B------:R-:W-:Y:S01]  /*22a90*/  IMAD.WIDE R8, R252.reuse, 0x4, R236 ;  /* 0x00000004fc087825 */ /* 0x040fe200078e02ec */
[----:B------:R1:W-:Y:S03]  /*22aa0*/  STL.64 [R1+0x1e38], R4 ;  /* 0x001e380401007387 */ /* 0x0003e60000100a00 */
[C---:B------:R-:W-:Y:S01]  /*22ab0*/  IMAD.WIDE R12, R252.reuse, 0x4, R230 ;  /* 0x00000004fc0c7825 */ /* 0x040fe200078e02e6 */
[----:B------:R4:W-:Y:S04]  /*22ac0*/  STL.64 [R1+0x1e30], R10 ;  /* 0x001e300a01007387 */ /* 0x0009e80000100a00 */
[----:B------:R4:W-:Y:S01]  /*22ad0*/  STL.64 [R1+0x1e28], R8 ;  /* 0x001e280801007387 */ /* 0x0009e20000100a00 */
[----:B-1----:R-:W-:-:S04]  /*22ae0*/  IMAD.WIDE R4, R252, 0x4, R234 ;  /* 0x00000004fc047825 */ /* 0x002fc800078e02ea */
[C---:B----4-:R-:W-:Y:S01]  /*22af0*/  IMAD.WIDE R10, R252.reuse, 0x4, R232 ;  /* 0x00000004fc0a7825 */ /* 0x050fe200078e02e8 */
[----:B------:R1:W-:Y:S03]  /*22b00*/  STL.64 [R1+0x1e20], R4 ;  /* 0x001e200401007387 */ /* 0x0003e60000100a00 */
[C---:B------:R-:W-:Y:S01]  /*22b10*/  IMAD.WIDE R8, R252.reuse, 0x4, R24 ;  /* 0x00000004fc087825 */ /* 0x040fe200078e0218 */
[----:B------:R-:W-:Y:S04]  /*22b20*/  STL.64 [R1+0x1e10], R12 ;  /* 0x001e100c01007387 */ /* 0x000fe80000100a00 */
[----:B------:R-:W-:Y:S01]  /*22b30*/  STL.64 [R1+0x1e18], R10 ;  /* 0x001e180a01007387 */ /* 0x000fe20000100a00 */
[----:B-1----:R-:W-:-:S03]  /*22b40*/  IMAD.WIDE R4, R252, 0x4, R26 ;  /* 0x00000004fc047825 */ /* 0x002fc600078e021a */
[----:B------:R1:W-:Y:S04]  /*22b50*/  STL.64 [R1+0x1e08], R8 ;  /* 0x001e080801007387 */ /* 0x0003e80000100a00 */
[----:B------:R4:W-:Y:S04]  /*22b60*/  STL.64 [R1+0x1fc8], R10 ;  /* 0x001fc80a01007387 */ /* 0x0009e80000100a00 */
[----:B------:R4:W-:Y:S01]  /*22b70*/  STL.64 [R1+0x1e00], R4 ;  /* 0x001e000401007387 */ /* 0x0009e20000100a00 */
[----:B-1----:R-:W-:-:S04]  /*22b80*/  IMAD.WIDE R8, R252, 0x4, R30 ;  /* 0x00000004fc087825 */ /* 0x002fc800078e021e */
[----:B----4-:R-:W-:-:S04]  /*22b90*/  IMAD.WIDE R10, R252, 0x4, R28 ;  /* 0x00000004fc0a7825 */ /* 0x010fc800078e021c */
[C---:B------:R-:W-:Y:S01]  /*22ba0*/  IMAD.WIDE R4, R252.reuse, 0x4, R32 ;  /* 0x00000004fc047825 */ /* 0x040fe200078e0220 */
[----:B------:R1:W-:Y:S04]  /*22bb0*/  STL.64 [R1+0x1df8], R10 ;  /* 0x001df80a01007387 */ /* 0x0003e80000100a00 */
[----:B------:R4:W-:Y:S04]  /*22bc0*/  STL.64 [R1+0x1df0], R8 ;  /* 0x001df00801007387 */ /* 0x0009e80000100a00 */
[----:B------:R4:W-:Y:S01]  /*22bd0*/  STL.64 [R1+0x1de8], R4 ;  /* 0x001de80401007387 */ /* 0x0009e20000100a00 */
[----:B-1----:R-:W-:-:S04]  /*22be0*/  IMAD.WIDE R10, R252, 0x4, R34 ;  /* 0x00000004fc0a7825 */ /* 0x002fc800078e0222 */
[C---:B----4-:R-:W-:Y:S01]  /*22bf0*/  IMAD.WIDE R8, R252.reuse, 0x4, R36 ;  /* 0x00000004fc087825 */ /* 0x050fe200078e0224 */
[----:B------:R-:W-:Y:S03]  /*22c00*/  STL.64 [R1+0x1de0], R10 ;  /* 0x001de00a01007387 */ /* 0x000fe60000100a00 */
[C---:B------:R-:W-:Y:S01]  /*22c10*/  IMAD.WIDE R4, R252.reuse, 0x4, R38 ;  /* 0x00000004fc047825 */ /* 0x040fe200078e0226 */
[----:B------:R-:W-:Y:S04]  /*22c20*/  STL.64 [R1+0x1fd0], R10 ;  /* 0x001fd00a01007387 */ /* 0x000fe80000100a00 */
[----:B------:R1:W-:Y:S01]  /*22c30*/  STL.64 [R1+0x1dd0], R4 ;  /* 0x001dd00401007387 */ /* 0x0003e20000100a00 */
[----:B------:R-:W-:-:S03]  /*22c40*/  IMAD.WIDE R14, R252, 0x4, R40 ;  /* 0x00000004fc0e7825 */ /* 0x000fc600078e0228 */
[----:B------:R-:W-:Y:S01]  /*22c50*/  STL.64 [R1+0x1dd8], R8 ;  /* 0x001dd80801007387 */ /* 0x000fe20000100a00 */
[----:B------:R-:W-:-:S03]  /*22c60*/  IMAD.WIDE R12, R252, 0x4, R44 ;  /* 0x00000004fc0c7825 */ /* 0x000fc600078e022c */
[----:B------:R4:W-:Y:S01]  /*22c70*/  STL.64 [R1+0x1fd8], R8 ;  /* 0x001fd80801007387 */ /* 0x0009e20000100a00 */
[----:B-1----:R-:W-:-:S04]  /*22c80*/  IMAD.WIDE R4, R252, 0x4, R42 ;  /* 0x00000004fc047825 */ /* 0x002fc800078e022a */
[C---:B------:R-:W-:Y:S01]  /*22c90*/  IMAD.WIDE R10, R252.reuse, 0x4, R48 ;  /* 0x00000004fc0a7825 */ /* 0x040fe200078e0230 */
[----:B------:R1:W-:Y:S03]  /*22ca0*/  STL.64 [R1+0x1dc0], R4 ;  /* 0x001dc00401007387 */ /* 0x0003e60000100a00 */
[C---:B----4-:R-:W-:Y:S01]  /*22cb0*/  IMAD.WIDE R8, R252.reuse, 0x4, R46 ;  /* 0x00000004fc087825 */ /* 0x050fe200078e022e */
[----:B------:R-:W-:Y:S03]  /*22cc0*/  STL.64 [R1+0x1dc8], R14 ;  /* 0x001dc80e01007387 */ /* 0x000fe60000100a00 */
[C---:B------:R-:W-:Y:S01]  /*22cd0*/  IMAD.WIDE R24, R252.reuse, 0x4, R54 ;  /* 0x00000004fc187825 */ /* 0x040fe200078e0236 */
[----:B------:R-:W-:Y:S03]  /*22ce0*/  STL.64 [R1+0x1db8], R12 ;  /* 0x001db80c01007387 */ /* 0x000fe60000100a00 */
[C---:B-1----:R-:W-:Y:S01]  /*22cf0*/  IMAD.WIDE R4, R252.reuse, 0x4, R50 ;  /* 0x00000004fc047825 */ /* 0x042fe200078e0232 */
        /* <DEDUP_REMOVED lines=10> */
[----:B------:R-:W-:-:S03]  /*22da0*/  IMAD.WIDE R46, R252, 0x4, R68 ;  /* 0x00000004fc2e7825 */ /* 0x000fc600078e0244 */
[----:B------:R-:W-:Y:S04]  /*22db0*/  STL.64 [R1+0x1d80], R54 ;  /* 0x001d803601007387 */ /* 0x000fe80000100a00 */
[----:B------:R-:W-:Y:S04]  /*22dc0*/  STL.64 [R1+0x1d78], R60 ;  /* 0x001d783c01007387 */ /* 0x000fe80000100a00 */
[----:B------:R-:W-:Y:S04]  /*22dd0*/  STL.64 [R1+0x1d70], R52 ;  /* 0x001d703401007387 */ /* 0x000fe80000100a00 */
[----:B------:R-:W-:Y:S04]  /*22de0*/  STL.64 [R1+0x1d68], R64 ;  /* 0x001d684001007387 */ /* 0x000fe80000100a00 */
        /* <DEDUP_REMOVED lines=8> */
[----:B------:R-:W-:Y:S04]  /*22e70*/  STL.64 [R1+0x1d28], R80 ;  /* 0x001d285001007387 */ /* 0x000fe80000100a00 */
[----:B------:R-:W-:Y:S01]  /*22e80*/  STL.64 [R1+0x1d20], R82 ;  /* 0x001d205201007387 */ /* 0x000fe20000100a00 */
[----:B------:R-:W-:-:S03]  /*22e90*/  IMAD.WIDE R56, R252, 0x4, R102 ;  /* 0x00000004fc387825 */ /* 0x000fc600078e0266 */
        /* <DEDUP_REMOVED lines=82> */
[----:B------:R-:W-:Y:S04]  /*233c0*/  STL.64 [R1+0x1bd8], R34 ;  /* 0x001bd82201007387 */ /* 0x000fe80000100a00 */
[----:B------:R-:W-:Y:S04]  /*233d0*/  STL.64 [R1+0x1bc8], R168 ;  /* 0x001bc8a801007387 */ /* 0x000fe80000100a00 */
[----:B------:R-:W-:Y:S04]  /*233e0*/  STL.64 [R1+0x1bc0], R170 ;  /* 0x001bc0aa01007387 */ /* 0x000fe80000100a00 */
[----:B------:R-:W-:Y:S04]  /*233f0*/  STL.64 [R1+0x1bb8], R172 ;  /* 0x001bb8ac01007387 */ /* 0x000fe80000100a00 */
[----:B------:R-:W-:Y:S01]  /*23400*/  STL.64 [R1+0x1bb0], R174 ;  /* 0x001bb0ae01007387 */ /* 0x000fe20000100a00 */
[----:B------:R-:W-:-:S03]  /*23410*/  IMAD.WIDE R176, R252, 0x4, R176 ;  /* 0x00000004fcb07825 */ /* 0x000fc600078e02b0 */
[----:B------:R-:W4:Y:S01]  /*23420*/  LDL.64 R26, [R1+0x680] ;  /* 0x00068000011a7983 */ /* 0x000f220000100a00 */
[----:B-1----:R-:W-:-:S03]  /*23430*/  IMAD.WIDE R24, R252, 0x4, R180 ;  /* 0x00000004fc187825 */ /* 0x002fc600078e02b4 */
[----:B------:R-:W-:Y:S01]  /*23440*/  STL.64 [R1+0x1ba8], R176 ;  /* 0x001ba8b001007387 */ /* 0x000fe20000100a00 */
[----:B------:R-:W-:-:S03]  /*23450*/  IMAD.WIDE R178, R252, 0x4, R178 ;  /* 0x00000004fcb27825 */ /* 0x000fc600078e02b2 */
[----:B------:R1:W-:Y:S01]  /*23460*/  STL.64 [R1+0x1b98], R24 ;  /* 0x001b981801007387 */ /* 0x0003e20000100a00 */
[----:B------:R-:W-:-:S03]  /*23470*/  IMAD.WIDE R30, R252, 0x4, R204 ;  /* 0x00000004fc1e7825 */ /* 0x000fc600078e02cc */
[----:B------:R-:W-:Y:S01]  /*23480*/  STL.64 [R1+0x1ba0], R178 ;  /* 0x001ba0b201007387 */ /* 0x000fe20000100a00 */
[----:B------:R-:W-:-:S03]  /*23490*/  IMAD.WIDE R28, R252, 0x4, R208 ;  /* 0x00000004fc1c7825 */ /* 0x000fc600078e02d0 */
[----:B------:R-:W-:Y:S01]  /*234a0*/  STL.64 [R1+0x1b90], R30 ;  /* 0x001b901e01007387 */ /* 0x000fe20000100a00 */
[----:B-1----:R-:W-:-:S03]  /*234b0*/  IMAD.WIDE R24, R252, 0x4, R206 ;  /* 0x00000004fc187825 */ /* 0x002fc600078e02ce */
[----:B------:R-:W3:Y:S01]  /*234c0*/  LDL.64 R68, [R1+0x690] ;  /* 0x0006900001447983 */ /* 0x000ee20000100a00 */
[----:B------:R-:W-:-:S03]  /*234d0*/  IMAD.WIDE R212, R252, 0x4, R212 ;  /* 0x00000004fcd47825 */ /* 0x000fc600078e02d4 */
[----:B------:R1:W-:Y:S04]  /*234e0*/  STL.64 [R1+0x1b88], R24 ;  /* 0x001b881801007387 */ /* 0x0003e80000100a00 */
[----:B------:R2:W-:Y:S04]  /*234f0*/  STL.64 [R1+0x1b80], R28 ;  /* 0x001b801c01007387 */ /* 0x0005e80000100a00 */
[----:B------:R-:W3:Y:S01]  /*23500*/  LDL.64 R100, [R1+0x6a0] ;  /* 0x0006a00001647983 */ /* 0x000ee20000100a00 */
[----:B-1----:R-:W-:-:S03]  /*23510*/  IMAD.WIDE R24, R252, 0x4, R210 ;  /* 0x00000004fc187825 */ /* 0x002fc600078e02d2 */
[----:B------:R-:W-:Y:S01]  /*23520*/  LDGSTS.E [R0+0x12380], desc[UR8][R116.64], P0 ;  /* 0x1238000074007fae */ /* 0x000fe20008121848 */
[----:B--2---:R-:W-:-:S03]  /*23530*/  IMAD.WIDE R28, R252, 0x4, R212 ;  /* 0x00000004fc1c7825 */ /* 0x004fc600078e02d4 */
[----:B------:R1:W-:Y:S04]  /*23540*/  STL.64 [R1+0x1b78], R24 ;  /* 0x001b781801007387 */ /* 0x0003e80000100a00 */
[----:B------:R-:W2:Y:S04]  /*23550*/  LDL.64 R58, [R1+0x6b0] ;  /* 0x0006b000013a7983 */ /* 0x000ea80000100a00 */
[----:B------:R1:W-:Y:S02]  /*23560*/  STL.64 [R1+0x1b70], R28 ;  /* 0x001b701c01007387 */ /* 0x0003e40000100a00 */
[----:B-1----:R-:W-:-:S02]  /*23570*/  IMAD.WIDE R24, R252, 0x4, R214 ;  /* 0x00000004fc187825 */ /* 0x002fc400078e02d6 */
[----:B------:R-:W2:Y:S04]  /*23580*/  LDL.64 R30, [R1+0x6c0] ;  /* 0x0006c000011e7983 */ /* 0x000ea80000100a00 */
[----:B------:R1:W-:Y:S01]  /*23590*/  STL.64 [R1+0x1b68], R24 ;  /* 0x001b681801007387 */ /* 0x0003e20000100a00 */
[----:B------:R-:W-:-:S03]  /*235a0*/  IMAD.WIDE R32, R252, 0x4, R220 ;  /* 0x00000004fc207825 */ /* 0x000fc600078e02dc */
[----:B------:R-:W-:Y:S01]  /*235b0*/  LDGSTS.E [R0+0x12780], desc[UR8][R132.64], P0 ;  /* 0x1278000084007fae */ /* 0x000fe20008121848 */
[----:B------:R-:W-:-:S03]  /*235c0*/  IMAD.WIDE R228, R252, 0x4, R228 ;  /* 0x00000004fce47825 */ /* 0x000fc600078e02e4 */
[----:B------:R-:W-:Y:S01]  /*235d0*/  LDGSTS.E [R0+0x12b80], desc[UR8][R148.64], P0 ;  /* 0x12b8000094007fae */ /* 0x000fe20008121848 */
[----:B------:R-:W-:-:S03]  /*235e0*/  IMAD.WIDE R28, R252, 0x4, R222 ;  /* 0x00000004fc1c7825 */ /* 0x000fc600078e02de */
[----:B------:R-:W-:Y:S01]  /*235f0*/  LDGSTS.E [R0+0x12f80], desc[UR8][R164.64], P0 ;  /* 0x12f80000a4007fae */ /* 0x000fe20008121848 */
[----:B-1----:R-:W-:-:S03]  /*23600*/  IMAD.WIDE R24, R252, 0x4, R218 ;  /* 0x00000004fc187825 */ /* 0x002fc600078e02da */
[----:B------:R-:W-:Y:S01]  /*23610*/  LDGSTS.E [R0+0x13380], desc[UR8][R180.64], P0 ;  /* 0x13380000b4007fae */ /* 0x000fe20008121848 */
[----:B------:R-:W-:-:S03]  /*23620*/  IMAD.WIDE R62, R252, 0x4, R224 ;  /* 0x00000004fc3e7825 */ /* 0x000fc600078e02e0 */
[----:B------:R1:W-:Y:S04]  /*23630*/  STL.64 [R1+0x1b60], R24 ;  /* 0x001b601801007387 */ /* 0x0003e80000100a00 */
[----:B------:R1:W-:Y:S04]  /*23640*/  STL.64 [R1+0x1b58], R32 ;  /* 0x001b582001007387 */ /* 0x0003e80000100a00 */
[----:B------:R1:W-:Y:S04]  /*23650*/  STL.64 [R1+0x1b50], R28 ;  /* 0x001b501c01007387 */ /* 0x0003e80000100a00 */
[----:B------:R1:W-:Y:S02]  /*23660*/  STL.64 [R1+0x1b48], R62 ;  /* 0x001b483e01007387 */ /* 0x0003e40000100a00 */
[----:B-1----:R-:W1:Y:S01]  /*23670*/  LDC R25, c[0x0][0x230] ;  /* 0x00008c00ff197b82 */ /* 0x002e620000000800 */
[----:B------:R-:W-:-:S04]  /*23680*/  IMAD.WIDE R32, R252, 0x4, R226 ;  /* 0x00000004fc207825 */ /* 0x000fc800078e02e2 */
[C---:B------:R-:W-:Y:S01]  /*23690*/  IMAD.WIDE R28, R252.reuse, 0x4, R228 ;  /* 0x00000004fc1c7825 */ /* 0x040fe200078e02e4 */
[----:B------:R-:W-:Y:S04]  /*236a0*/  STL.64 [R1+0x1b40], R32 ;  /* 0x001b402001007387 */ /* 0x000fe80000100a00 */
[----:B------:R-:W2:Y:S04]  /*236b0*/  LDL.64 R116, [R1+0x6d0] ;  /* 0x0006d00001747983 */ /* 0x000ea80000100a00 */
[----:B------:R1:W-:Y:S04]  /*236c0*/  STL.64 [R1+0x1b38], R28 ;  /* 0x001b381c01007387 */ /* 0x0003e80000100a00 */
[----:B------:R-:W2:Y:S01]  /*236d0*/  LDL.64 R62, [R1+0x6e0] ;  /* 0x0006e000013e7983 */ /* 0x000ea20000100a00 */
[----:B------:R-:W-:-:S03]  /*236e0*/  IMAD.WIDE R196, R252, 0x4, R196 ;  /* 0x00000004fcc47825 */ /* 0x000fc600078e02c4 */
[----:B------:R-:W2:Y:S04]  /*236f0*/  LDL.64 R84, [R1+0x6f0] ;  /* 0x0006f00001547983 */ /* 0x000ea80000100a00 */
[----:B------:R-:W-:Y:S01]  /*23700*/  LDGSTS.E [R0+0x13780], desc[UR8][R196.64], P0 ;  /* 0x13780000c4007fae */ /* 0x000fe20008121848 */
[----:B-1----:R-:W-:Y:S01]  /*23710*/  VIADD R25, R25, 0xfffffefe ;  /* 0xfffffefe19197836 */ /* 0x002fe20000000000 */
[----:B------:R-:W1:Y:S02]  /*23720*/  LDC R29, c[0x0][0x230] ;  /* 0x00008c00ff1d7b82 */ /* 0x000e640000000800 */
[----:B------:R-:W-:Y:S04]  /*23730*/  LDGSTS.E [R0+0x13b80], desc[UR8][R212.64], P0 ;  /* 0x13b80000d4007fae */ /* 0x000fe80008121848 */
[----:B------:R-:W-:Y:S04]  /*23740*/  LDGSTS.E [R0+0x13f80], desc[UR8][R228.64], P0 ;  /* 0x13f80000e4007fae */ /* 0x000fe80008121848 */
[----:B------:R-:W0:Y:S01]  /*23750*/  LDGDEPBAR ;  /* 0x00000000000079af */ /* 0x000e220000000000 */
[----:B------:R-:W-:Y:S01]  /*23760*/  ISETP.GE.U32.AND P0, PT, R25, 0x7ffffe7f, PT ;  /* 0x7ffffe7f1900780c */ /* 0x000fe20003f06070 */
[C---:B------:R-:W-:Y:S01]  /*23770*/  VIADD R25, R2.reuse, 0x100000 ;  /* 0x0010000002197836 */ /* 0x040fe20000000000 */
[----:B------:R-:W-:Y:S06]  /*23780*/  BAR.SYNC.DEFER_BLOCKING 0x0 ;  /* 0x0000000000007b1d */ /* 0x000fec0000010000 */
[----:B------:R-:W2:Y:S04]  /*23790*/  LDL.64 R32, [R1+0x700] ;  /* 0x0007000001207983 */ /* 0x000ea80000100a00 */
[----:B------:R-:W2:Y:S04]  /*237a0*/  LDL.64 R102, [R1+0x710] ;  /* 0x0007100001667983 */ /* 0x000ea80000100a00 */
[----:B------:R-:W2:Y:S01]  /*237b0*/  LDL.64 R148, [R1+0x740] ;  /* 0x0007400001947983 */ /* 0x000ea20000100a00 */
[----:B------:R-:W-:-:S03]  /*237c0*/  VIADD R24, R2, 0x100000 ;  /* 0x0010000002187836 */ /* 0x000fc60000000000 */
[----:B------:R-:W2:Y:S04]  /*237d0*/  LDL.64 R132, [R1+0xd50] ;  /* 0x000d500001847983 */ /* 0x000ea80000100a00 */
[----:B------:R-:W2:Y:S04]  /*237e0*/  LDL.64 R164, [R1+0x1718] ;  /* 0x0017180001a47983 */ /* 0x000ea80000100a00 */
[----:B------:R-:W-:Y:S01]  /*237f0*/  @!PT LDS RZ, [RZ] ;  /* 0x00000000fffff984 */ /* 0x000fe20000000800 */
[----:B------:R-:W-:Y:S01]  /*23800*/  @!PT LDS RZ, [RZ] ;  /* 0x00000000fffff984 */ /* 0x000fe20000000800 */
[----:B------:R-:W-:Y:S01]  /*23810*/  @!PT LDS RZ, [RZ] ;  /* 0x00000000fffff984 */ /* 0x000fe20000000800 */
[----:B----4-:R4:W-:Y:S02]  /*23820*/  LDGSTS.E [R25+-0x80000], desc[UR8][R26.64], !P1 ;  /* 0x800000001a197fae */ /* 0x0109e4000c921848 */
[----:B----4-:R-:W4:Y:S01]  /*23830*/  LDC R25, c[0x0][0x230] ;  /* 0x00008c00ff197b82 */ /* 0x010f220000000800 */
[C---:B------:R-:W-:Y:S01]  /*23840*/  IADD3 R27, R2.reuse, 0x100000, RZ ;  /* 0x00100000021b7810 */ /* 0x040fe20007ffe0ff */
[----:B------:R-:W-:-:S04]  /*23850*/  VIADD R26, R2, 0x100000 ;  /* 0x00100000021a7836 */ /* 0x000fc80000000000 */
[----:B---3--:R-:W-:Y:S04]  /*23860*/  LDGSTS.E [R27+-0x7c000], desc[UR8][R68.64], !P1 ;  /* 0x84000000441b7fae */ /* 0x008fe8000c921848 */
[----:B------:R-:W3:Y:S04]  /*23870*/  LDL.64 R68, [R1+0x720] ;  /* 0x0007200001447983 */ /* 0x000ee80000100a00 */
[----:B------:R-:W-:Y:S01]  /*23880*/  LDGSTS.E [R26+-0x78000], desc[UR8][R100.64], !P1 ;  /* 0x88000000641a7fae */ /* 0x000fe2000c921848 */
[----:B----4-:R-:W-:Y:S01]  /*23890*/  VIADD R28, R25, 0xfffffefd ;  /* 0xfffffefd191c7836 */ /* 0x010fe20000000000 */
[----:B------:R-:W-:-:S05]  /*238a0*/  IADD3 R25, R2, 0x100000, RZ ;  /* 0x0010000002197810 */ /* 0x000fca0007ffe0ff */
[----:B--2---:R-:W-:Y:S04]  /*238b0*/  LDGSTS.E [R25+-0x74000], desc[UR8][R58.64], !P1 ;  /* 0x8c0000003a197fae */ /* 0x004fe8000c921848 */
[----:B------:R-:W2:Y:S04]  /*238c0*/  LDL.64 R100, [R1+0x760] ;  /* 0x0007600001647983 */ /* 0x000ea80000100a00 */
[----:B------:R4:W-:Y:S04]  /*238d0*/  LDGSTS.E [R24+-0x7fffc], desc[UR8][R30.64], !P0 ;  /* 0x800040001e187fae */ /* 0x0009e8000c121848 */
[----:B------:R-:W2:Y:S01]  /*238e0*/  LDL.64 R58, [R1+0x770] ;  /* 0x00077000013a7983 */ /* 0x000ea20000100a00 */
[----:B----4-:R-:W4:Y:S01]  /*238f0*/  LDC R31, c[0x0][0x230] ;  /* 0x00008c00ff1f7b82 */ /* 0x010f220000000800 */
[----:B------:R-:W-:-:S07]  /*23900*/  ISETP.GE.U32.AND P2, PT, R28, 0x7ffffe7e, PT ;  /* 0x7ffffe7e1c00780c */ /* 0x000fce0003f46070 */
[----:B------:R-:W2:Y:S01]  /*23910*/  LDC R30, c[0x0][0x230] ;  /* 0x00008c00ff1e7b82 */ /* 0x000ea20000000800 */
[----:B------:R-:W-:Y:S04]  /*23920*/  LDGSTS.E [R27+-0x7bffc], desc[UR8][R116.64], !P0 ;  /* 0x84004000741b7fae */ /* 0x000fe8000c121848 */
[----:B------:R-:W-:Y:S04]  /*23930*/  LDGSTS.E [R26+-0x77ffc], desc[UR8][R62.64], !P0 ;  /* 0x880040003e1a7fae */ /* 0x000fe8000c121848 */
[----:B------:R-:W2:Y:S01]  /*23940*/  LDL.64 R116, [R1+0x780] ;  /* 0x0007800001747983 */ /* 0x000ea20000100a00 */
[----:B----4-:R-:W-:-:S02]  /*23950*/  VIADD R28, R31, 0xfffffefc ;  /* 0xfffffefc1f1c7836 */ /* 0x010fc40000000000 */
[----:B------:R-:W4:Y:S01]  /*23960*/  LDC R31, c[0x0][0x230] ;  /* 0x00008c00ff1f7b82 */ /* 0x000f220000000800 */
[----:B------:R-:W-:Y:S04]  /*23970*/  LDGSTS.E [R25+-0x73ffc], desc[UR8][R84.64], !P0 ;  /* 0x8c00400054197fae */ /* 0x000fe8000c121848 */
[----:B------:R-:W4:Y:S01]  /*23980*/  LDL.64 R62, [R1+0x790] ;  /* 0x00079000013e7983 */ /* 0x000f220000100a00 */
[----:B------:R-:W-:-:S03]  /*23990*/  ISETP.GE.U32.AND P1, PT, R28, 0x7ffffe7d, PT ;  /* 0x7ffffe7d1c00780c */ /* 0x000fc60003f26070 */
[----:B------:R-:W4:Y:S04]  /*239a0*/  LDL.64 R84, [R1+0xd60] ;  /* 0x000d600001547983 */ /* 0x000f280000100a00 */
[----:B------:R1:W-:Y:S04]  /*239b0*/  LDGSTS.E [R24+-0x7fff8], desc[UR8][R32.64], !P2 ;  /* 0x8000800020187fae */ /* 0x0003e8000d121848 */
[----:B------:R-:W-:Y:S01]  /*239c0*/  LDGSTS.E [R27+-0x7bff8], desc[UR8][R102.64], !P2 ;  /* 0x84008000661b7fae */ /* 0x000fe2000d121848 */
[----:B-1----:R-:W-:Y:S02]  /*239d0*/  IADD3 R28, R29, -0x121, RZ ;  /* 0xfffffedf1d1c7810 */ /* 0x002fe40007ffe0ff */
[----:B------:R-:W1:Y:S08]  /*239e0*/  LDC R29, c[0x0][0x230] ;  /* 0x00008c00ff1d7b82 */ /* 0x000e700000000800 */
[----:B------:R-:W1:Y:S01]  /*239f0*/  LDC R32, c[0x0][0x230] ;  /* 0x00008c00ff207b82 */ /* 0x000e620000000800 */
[----:B------:R-:W4:Y:S04]  /*23a00*/  LDL.64 R102, [R1+0xd68] ;  /* 0x000d680001667983 */ /* 0x000f280000100a00 */
[----:B---3--:R-:W-:Y:S04]  /*23a10*/  LDGSTS.E [R26+-0x77ff8], desc[UR8][R68.64], !P2 ;  /* 0x88008000441a7fae */ /* 0x008fe8000d121848 */
[----:B------:R-:W-:Y:S04]  /*23a20*/  LDGSTS.E [R25+-0x73ff8], desc[UR8][R148.64], !P2 ;  /* 0x8c00800094197fae */ /* 0x000fe8000d121848 */
[----:B------:R-:W3:Y:S04]  /*23a30*/  LDL.64 R68, [R1+0xd78] ;  /* 0x000d780001447983 */ /* 0x000ee80000100a00 */
[----:B------:R-:W3:Y:S04]  /*23a40*/  LDL.64 R148, [R1+0xd80] ;  /* 0x000d800001947983 */ /* 0x000ee80000100a00 */
[----:B--2---:R-:W-:Y:S04]  /*23a50*/  LDGSTS.E [R24+-0x7fff4], desc[UR8][R100.64], !P1 ;  /* 0x8000c00064187fae */ /* 0x004fe8000c921848 */
[----:B------:R-:W-:Y:S04]  /*23a60*/  LDGSTS.E [R27+-0x7bff4], desc[UR8][R58.64], !P1 ;  /* 0x8400c0003a1b7fae */ /* 0x000fe8000c921848 */
[----:B------:R-:W2:Y:S04]  /*23a70*/  LDL.64 R100, [R1+0xd90] ;  /* 0x000d900001647983 */ /* 0x000ea80000100a00 */
[----:B------:R-:W2:Y:S04]  /*23a80*/  LDL.64 R58, [R1+0xd98] ;  /* 0x000d9800013a7983 */ /* 0x000ea80000100a00 */
[----:B------:R-:W-:Y:S04]  /*23a90*/  LDGSTS.E [R26+-0x77ff4], desc[UR8][R116.64], !P1 ;  /* 0x8800c000741a7fae */ /* 0x000fe8000c921848 */
[----:B----4-:R-:W-:Y:S04]  /*23aa0*/  LDGSTS.E [R25+-0x73ff4], desc[UR8][R62.64], !P1 ;  /* 0x8c00c0003e197fae */ /* 0x010fe8000c921848 */
[----:B------:R-:W4:Y:S04]  /*23ab0*/  LDL.64 R116, [R1+0xda8] ;  /* 0x000da80001747983 */ /* 0x000f280000100a00 */
[----:B------:R-:W4:Y:S01]  /*23ac0*/  LDL.64 R62, [R1+0xdb0] ;  /* 0x000db000013e7983 */ /* 0x000f220000100a00 */
[----:B------:R-:W-:Y:S01]  /*23ad0*/  ISETP.GE.U32.AND P0, PT, R28, 0x7ffffe60, PT ;  /* 0x7ffffe601c00780c */ /* 0x000fe20003f06070 */
[----:B------:R-:W-:-:S02]  /*23ae0*/  VIADD R28, R30, 0xfffffede ;  /* 0xfffffede1e1c7836 */ /* 0x000fc40000000000 */
[----:B------:R-:W4:Y:S03]  /*23af0*/  LDC R30, c[0x0][0x230] ;  /* 0x00008c00ff1e7b82 */ /* 0x000f260000000800 */
[----:B------:R-:W-:-:S07]  /*23b00*/  ISETP.GE.U32.AND P2, PT, R28, 0x7ffffe5f, PT ;  /* 0x7ffffe5f1c00780c */ /* 0x000fce0003f46070 */
[----:B------:R-:W-:Y:S04]  /*23b10*/  LDGSTS.E [R24+-0x70000], desc[UR8][R132.64], !P0 ;  /* 0x9000000084187fae */ /* 0x000fe8000c121848 */
[----:B------:R-:W-:Y:S04]  /*23b20*/  LDGSTS.E [R27+-0x6c000], desc[UR8][R84.64], !P0 ;  /* 0x94000000541b7fae */ /* 0x000fe8000c121848 */
[----:B------:R-:W-:Y:S04]  /*23b30*/  LDGSTS.E [R26+-0x68000], desc[UR8][R102.64], !P0 ;  /* 0x98000000661a7fae */ /* 0x000fe8000c121848 */
[----:B------:R-:W4:Y:S04]  /*23b40*/  LDL.64 R132, [R1+0xdc0] ;  /* 0x000dc00001847983 */ /* 0x000f280000100a00 */
[----:B------:R-:W4:Y:S04]  /*23b50*/  LDL.64 R84, [R1+0x1230] ;  /* 0x0012300001547983 */ /* 0x000f280000100a00 */
[----:B------:R-:W4:Y:S01]  /*23b60*/  LDL.64 R102, [R1+0x1258] ;  /* 0x0012580001667983 */ /* 0x000f220000100a00 */
[----:B-1----:R-:W-:-:S02]  /*23b70*/  VIADD R28, R32, 0xfffffedd ;  /* 0xfffffedd201c7836 */ /* 0x002fc40000000000 */
[----:B------:R-:W1:Y:S03]  /*23b80*/  LDC R32, c[0x0][0x230] ;  /* 0x00008c00ff207b82 */ /* 0x000e660000000800 */
[----:B------:R-:W-:Y:S01]  /*23b90*/  ISETP.GE.U32.AND P1, PT, R28, 0x7ffffe5e, PT ;  /* 0x7ffffe5e1c00780c */ /* 0x000fe20003f26070 */
        /* <DEDUP_REMOVED lines=8> */
[----:B----4-:R-:W-:Y:S04]  /*23c20*/  LDGSTS.E [R25+-0x63ffc], desc[UR8][R116.64], !P2 ;  /* 0x9c00400074197fae */ /* 0x010fe8000d121848 */
[----:B------:R-:W-:Y:S04]  /*23c30*/  LDGSTS.E [R24+-0x6fff8], desc[UR8][R62.64], !P1 ;  /* 0x900080003e187fae */ /* 0x000fe8000c921848 */
[----:B------:R-:W4:Y:S04]  /*23c40*/  LDL.64 R116, [R1+0x1698] ;  /* 0x0016980001747983 */ /* 0x000f280000100a00 */
[----:B------:R-:W4:Y:S01]  /*23c50*/  LDL.64 R62, [R1+0x16a0] ;  /* 0x0016a000013e7983 */ /* 0x000f220000100a00 */
[----:B------:R-:W-:-:S02]  /*23c60*/  IADD3 R28, R29, -0x124, RZ ;  /* 0xfffffedc1d1c7810 */ /* 0x000fc40007ffe0ff */
[----:B------:R-:W1:Y:S02]  /*23c70*/  LDC R29, c[0x0][0x230] ;  /* 0x00008c00ff1d7b82 */ /* 0x000e640000000800 */
[----:B------:R-:W-:Y:S01]  /*23c80*/  ISETP.GE.U32.AND P0, PT, R28, 0x7ffffe5d, PT ;  /* 0x7ffffe5d1c00780c */ /* 0x000fe20003f06070 */
[----:B------:R-:W-:Y:S01]  /*23c90*/  VIADD R28, R31, 0xfffffebf ;  /* 0xfffffebf1f1c7836 */ /* 0x000fe20000000000 */
[----:B------:R-:W-:Y:S04]  /*23ca0*/  LDGSTS.E [R27+-0x6bff8], desc[UR8][R132.64], !P1 ;  /* 0x94008000841b7fae */ /* 0x000fe8000c921848 */
[----:B------:R-:W1:Y:S01]  /*23cb0*/  LDC R31, c[0x0][0x230] ;  /* 0x00008c00ff1f7b82 */ /* 0x000e620000000800 */
[----:B------:R-:W-:Y:S04]  /*23cc0*/  LDGSTS.E [R26+-0x67ff8], desc[UR8][R84.64], !P1 ;  /* 0x98008000541a7fae */ /* 0x000fe8000c921848 */
[----:B------:R-:W-:Y:S04]  /*23cd0*/  LDGSTS.E [R25+-0x63ff8], desc[UR8][R102.64], !P1 ;  /* 0x9c00800066197fae */ /* 0x000fe8000c921848 */
[----:B------:R-:W4:Y:S04]  /*23ce0*/  LDL.64 R132, [R1+0x16a8] ;  /* 0x0016a80001847983 */ /* 0x000f280000100a00 */
[----:B------:R-:W4:Y:S04]  /*23cf0*/  LDL.64 R84, [R1+0x16b0] ;  /* 0x0016b00001547983 */ /* 0x000f280000100a00 */
[----:B------:R-:W4:Y:S01]  /*23d00*/  LDL.64 R102, [R1+0x16b8] ;  /* 0x0016b80001667983 */ /* 0x000f220000100a00 */
[----:B------:R-:W-:-:S03]  /*23d10*/  ISETP.GE.U32.AND P2, PT, R28, 0x7ffffe40, PT ;  /* 0x7ffffe401c00780c */ /* 0x000fc60003f46070 */
        /* <DEDUP_REMOVED lines=12> */
[----:B-1----:R-:W-:-:S02]  /*23de0*/  VIADD R28, R32, 0xfffffebe ;  /* 0xfffffebe201c7836 */ /* 0x002fc40000000000 */
[----:B------:R-:W1:Y:S03]  /*23df0*/  LDC R32, c[0x0][0x230] ;  /* 0x00008c00ff207b82 */ /* 0x000e660000000800 */
[----:B------:R-:W-:Y:S02]  /*23e00*/  ISETP.GE.U32.AND P1, PT, R28, 0x7ffffe3f, PT ;  /* 0x7ffffe3f1c00780c */ /* 0x000fe40003f26070 */
[----:B------:R-:W-:-:S03]  /*23e10*/  IADD3 R28, R30, -0x143, RZ ;  /* 0xfffffebd1e1c7810 */ /* 0x000fc60007ffe0ff */
[----:B------:R-:W1:Y:S01]  /*23e20*/  LDC R30, c[0x0][0x230] ;  /* 0x00008c00ff1e7b82 */ /* 0x000e620000000800 */
[----:B------:R-:W-:Y:S01]  /*23e30*/  ISETP.GE.U32.AND P0, PT, R28, 0x7ffffe3e, PT ;  /* 0x7ffffe3e1c00780c */ /* 0x000fe20003f06070 */
[----:B------:R-:W-:Y:S04]  /*23e40*/  LDGSTS.E [R26+-0x58000], desc[UR8][R132.64], !P2 ;  /* 0xa8000000841a7fae */ /* 0x000fe8000d121848 */
[----:B------:R-:W-:Y:S04]  /*23e50*/  LDGSTS.E [R25+-0x54000], desc[UR8][R84.64], !P2 ;  /* 0xac00000054197fae */ /* 0x000fe8000d121848 */
[----:B------:R-:W-:Y:S04]  /*23e60*/  LDGSTS.E [R24+-0x5fffc], desc[UR8][R102.64], !P1 ;  /* 0xa000400066187fae */ /* 0x000fe8000c921848 */
[----:B------:R-:W4:Y:S04]  /*23e70*/  LDL.64 R132, [R1+0x16f8] ;  /* 0x0016f80001847983 */ /* 0x000f280000100a00 */
[----:B------:R-:W4:Y:S04]  /*23e80*/  LDL.64 R84, [R1+0x1700] ;  /* 0x0017000001547983 */ /* 0x000f280000100a00 */
        /* <DEDUP_REMOVED lines=10> */
[----:B------:R-:W-:Y:S01]  /*23f30*/  LDGSTS.E [R26+-0x57ff8], desc[UR8][R62.64], !P0 ;  /* 0xa80080003e1a7fae */ /* 0x000fe2000c121848 */
[----:B------:R-:W-:-:S02]  /*23f40*/  VIADD R28, R29, 0xfffffebc ;  /* 0xfffffebc1d1c7836 */ /* 0x000fc40000000000 */
[----:B------:R-:W4:Y:S01]  /*23f50*/  LDC R29, c[0x0][0x230] ;  /* 0x00008c00ff1d7b82 */ /* 0x000f220000000800 */
[----:B------:R-:W4:Y:S04]  /*23f60*/  LDL.64 R116, [R1+0x1ad8] ;  /* 0x001ad80001747983 */ /* 0x000f280000100a00 */
[----:B------:R-:W4:Y:S01]  /*23f70*/  LDL.64 R62, [R1+0x1ad0] ;  /* 0x001ad000013e7983 */ /* 0x000f220000100a00 */
[----:B------:R-:W-:Y:S01]  /*23f80*/  ISETP.GE.U32.AND P2, PT, R28, 0x7ffffe3d, PT ;  /* 0x7ffffe3d1c00780c */ /* 0x000fe20003f46070 */
[----:B-1----:R-:W-:-:S05]  /*23f90*/  VIADD R28, R32, 0xfffffe9f ;  /* 0xfffffe9f201c7836 */ /* 0x002fca0000000000 */
[----:B------:R-:W-:Y:S01]  /*23fa0*/  ISETP.GE.U32.AND P1, PT, R28, 0x7ffffe20, PT ;  /* 0x7ffffe201c00780c */ /* 0x000fe20003f26070 */
[----:B------:R-:W-:Y:S06]  /*23fb0*/  LDGSTS.E [R25+-0x53ff8], desc[UR8][R132.64], !P0 ;  /* 0xac00800084197fae */ /* 0x000fec000c121848 */
        /* <DEDUP_REMOVED lines=8> */
[----:B--2---:R-:W-:Y:S04]  /*24040*/  LDGSTS.E [R24+-0x50000], desc[UR8][R100.64], !P1 ;  /* 0xb000000064187fae */ /* 0x004fe8000c921848 */
[----:B------:R-:W-:Y:S04]  /*24050*/  LDGSTS.E [R27+-0x4c000], desc[UR8][R148.64], !P1 ;  /* 0xb4000000941b7fae */ /* 0x000fe8000c921848 */
[----:B------:R-:W-:Y:S04]  /*24060*/  LDGSTS.E [R26+-0x48000], desc[UR8][R58.64], !P1 ;  /* 0xb80000003a1a7fae */ /* 0x000fe8000c921848 */
[----:B------:R-:W2:Y:S04]  /*24070*/  LDL.64 R100, [R1+0x1b00] ;  /* 0x001b000001647983 */ /* 0x000ea80000100a00 */
[----:B------:R-:W2:Y:S04]  /*24080*/  LDL.64 R58, [R1+0x1b10] ;  /* 0x001b1000013a7983 */ /* 0x000ea80000100a00 */
[----:B----4-:R-:W-:Y:S04]  /*24090*/  LDGSTS.E [R25+-0x44000], desc[UR8][R62.64], !P1 ;  /* 0xbc0000003e197fae */ /* 0x010fe8000c921848 */
[----:B------:R-:W4:Y:S01]  /*240a0*/  LDL.64 R62, [R1+0x1b18] ;  /* 0x001b1800013e7983 */ /* 0x000f220000100a00 */
[----:B------:R-:W-:-:S02]  /*240b0*/  IADD3 R28, R31, -0x162, RZ ;  /* 0xfffffe9e1f1c7810 */ /* 0x000fc40007ffe0ff */
[----:B------:R-:W1:Y:S02]  /*240c0*/  LDC R31, c[0x0][0x230] ;  /* 0x00008c00ff1f7b82 */ /* 0x000e640000000800 */
[----:B------:R-:W-:Y:S01]  /*240d0*/  ISETP.GE.U32.AND P0, PT, R28, 0x7ffffe1f, PT ;  /* 0x7ffffe1f1c00780c */ /* 0x000fe20003f06070 */
[----:B------:R-:W-:-:S05]  /*240e0*/  VIADD R28, R30, 0xfffffe9d ;  /* 0xfffffe9d1e1c7836 */ /* 0x000fca0000000000 */
[----:B------:R-:W-:-:S07]  /*240f0*/  ISETP.GE.U32.AND P2, PT, R28, 0x7ffffe1e, PT ;  /* 0x7ffffe1e1c00780c */ /* 0x000fce0003f46070 */
[----:B------:R-:W-:Y:S01]  /*24100*/  LDGSTS.E [R24+-0x4fffc], desc[UR8][R116.64], !P0 ;  /* 0xb000400074187fae */ /* 0x000fe2000c121848 */
[----:B------:R-:W1:Y:S03]  /*24110*/  LDC R30, c[0x0][0x230] ;  /* 0x00008c00ff1e7b82 */ /* 0x000e660000000800 */
[----:B------:R-:W-:Y:S04]  /*24120*/  LDGSTS.E [R27+-0x4bffc], desc[UR8][R84.64], !P0 ;  /* 0xb4004000541b7fae */ /* 0x000fe8000c121848 */
[----:B------:R-:W-:Y:S04]  /*24130*/  LDGSTS.E [R26+-0x47ffc], desc[UR8][R132.64], !P0 ;  /* 0xb8004000841a7fae */ /* 0x000fe8000c121848 */
[----:B------:R-:W4:Y:S04]  /*24140*/  LDL.64 R116, [R1+0x1b20] ;  /* 0x001b200001747983 */ /* 0x000f280000100a00 */
[----:B------:R-:W4:Y:S04]  /*24150*/  LDL.64 R84, [R1+0x1b28] ;  /* 0x001b280001547983 */ /* 0x000f280000100a00 */
[----:B------:R-:W4:Y:S01]  /*24160*/  LDL.64 R132, [R1+0x1b30] ;  /* 0x001b300001847983 */ /* 0x000f220000100a00 */
[----:B------:R-:W-:-:S02]  /*24170*/  VIADD R28, R29, 0xfffffe9c ;  /* 0xfffffe9c1d1c7836 */ /* 0x000fc40000000000 */
[----:B------:R-:W4:Y:S03]  /*24180*/  LDC R29, c[0x0][0x230] ;  /* 0x00008c00ff1d7b82 */ /* 0x000f260000000800 */
[----:B------:R-:W-:Y:S01]  /*24190*/  ISETP.GE.U32.AND P4, PT, R28, 0x7ffffe1d, PT ;  /* 0x7ffffe1d1c00780c */ /* 0x000fe20003f86070 */
[----:B---3--:R-:W-:Y:S04]  /*241a0*/  LDGSTS.E [R25+-0x43ffc], desc[UR8][R68.64], !P0 ;  /* 0xbc00400044197fae */ /* 0x008fe8000c121848 */
[----:B------:R-:W-:Y:S04]  /*241b0*/  LDGSTS.E [R24+-0x4fff8], desc[UR8][R102.64], !P2 ;  /* 0xb000800066187fae */ /* 0x000fe8000d121848 */
[----:B------:R-:W3:Y:S04]  /*241c0*/  LDL.64 R68, [R1+0x7a0] ;  /* 0x0007a00001447983 */ /* 0x000ee80000100a00 */
[----:B------:R-:W3:Y:S04]  /*241d0*/  LDL.64 R102, [R1+0x7b0] ;  /* 0x0007b00001667983 */ /* 0x000ee80000100a00 */
[----:B--2---:R2:W-:Y:S04]  /*241e0*/  LDGSTS.E [R27+-0x4bff8], desc[UR8][R100.64], !P2 ;  /* 0xb4008000641b7fae */ /* 0x0045e8000d121848 */
[----:B------:R-:W-:Y:S04]  /*241f0*/  LDGSTS.E [R26+-0x47ff8], desc[UR8][R22.64], !P2 ;  /* 0xb8008000161a7fae */ /* 0x000fe8000d121848 */
[----:B------:R-:W-:Y:S04]  /*24200*/  LDGSTS.E [R25+-0x43ff8], desc[UR8][R58.64], !P2 ;  /* 0xbc0080003a197fae */ /* 0x000fe8000d121848 */
[----:B------:R-:W3:Y:S04]  /*24210*/  LDL.64 R100, [R1+0x7c0] ;  /* 0x0007c00001647983 */ /* 0x000ee80000100a00 */
[----:B------:R-:W3:Y:S04]  /*24220*/  LDL.LU.64 R22, [R1+0x2000] ;  /* 0x0020000001167983 */ /* 0x000ee80000300a00 */
[----:B------:R-:W3:Y:S04]  /*24230*/  LDL.64 R148, [R1+0x7d0] ;  /* 0x0007d00001947983 */ /* 0x000ee80000100a00 */
[----:B------:R-:W3:Y:S01]  /*24240*/  LDL.64 R58, [R1+0x7f0] ;  /* 0x0007f000013a7983 */ /* 0x000ee20000100a00 */
[----:B-1----:R-:W-:Y:S01]  /*24250*/  IADD3 R28, R31, -0x105, RZ ;  /* 0xfffffefb1f1c7810 */ /* 0x002fe20007ffe0ff */
[----:B--2---:R-:W-:Y:S01]  /*24260*/  VIADD R27, R30, 0xfffffefa ;  /* 0xfffffefa1e1b7836 */ /* 0x004fe20000000000 */
[----:B------:R-:W1:Y:S01]  /*24270*/  LDC R31, c[0x0][0x230] ;  /* 0x00008c00ff1f7b82 */ /* 0x000e620000000800 */
[----:B------:R-:W2:Y:S04]  /*24280*/  LDL.64 R164, [R1+0x1600] ;  /* 0x0016000001a47983 */ /* 0x000ea80000100a00 */
[----:B----4-:R-:W-:Y:S01]  /*24290*/  LDGSTS.E [R24+-0x4fff4], desc[UR8][R62.64], !P4 ;  /* 0xb000c0003e187fae */ /* 0x010fe2000e121848 */
[----:B------:R-:W-:-:S02]  /*242a0*/  ISETP.GE.U32.AND P0, PT, R28, 0x7ffffe7c, PT ;  /* 0x7ffffe7c1c00780c */ /* 0x000fc40003f06070 */
[----:B------:R-:W4:Y:S01]  /*242b0*/  LDC R30, c[0x0][0x230] ;  /* 0x00008c00ff1e7b82 */ /* 0x000f220000000800 */
[----:B------:R-:W-:Y:S01]  /*242c0*/  ISETP.GE.U32.AND P1, PT, R27, 0x7ffffe7b, PT ;  /* 0x7ffffe7b1b00780c */ /* 0x000fe20003f26070 */
[----:B------:R-:W4:Y:S04]  /*242d0*/  LDL.64 R62, [R1+0x830] ;  /* 0x00083000013e7983 */ /* 0x000f280000100a00 */
[----:B------:R1:W-:Y:S02]  /*242e0*/  LDGSTS.E [R26+-0x4bff4], desc[UR8][R116.64], !P4 ;  /* 0xb400c000741a7fae */ /* 0x0003e4000e121848 */
[----:B------:R-:W2:Y:S02]  /*242f0*/  LDC R28, c[0x0][0x230] ;  /* 0x00008c00ff1c7b82 */ /* 0x000ea40000000800 */
[----:B------:R1:W-:Y:S04]  /*24300*/  LDGSTS.E [R25+-0x47ff4], desc[UR8][R84.64], !P4 ;  /* 0xb800c00054197fae */ /* 0x0003e8000e121848 */
[----:B------:R1:W-:Y:S04]  /*24310*/  LDGSTS.E [R24+-0x43ff4], desc[UR8][R132.64], !P4 ;  /* 0xbc00c00084187fae */ /* 0x0003e8000e121848 */
[----:B------:R-:W2:Y:S04]  /*24320*/  LDL.64 R116, [R1+0x840] ;  /* 0x0008400001747983 */ /* 0x000ea80000100a00 */
[----:B------:R-:W2:Y:S04]  /*24330*/  LDL.64 R84, [R1+0x850] ;  /* 0x0008500001547983 */ /* 0x000ea80000100a00 */
[----:B------:R-:W2:Y:S01]  /*24340*/  LDL.64 R132, [R1+0x860] ;  /* 0x0008600001847983 */ /* 0x000ea20000100a00 */
[C---:B---3--:R-:W-:Y:S01]  /*24350*/  VIADD R2, R23.reuse, 0x100000 ;  /* 0x0010000017027836 */ /* 0x048fe20000000000 */
[C---:B-1----:R-:W-:Y:S01]  /*24360*/  IADD3 R26, R23.reuse, 0x100000, RZ ;  /* 0x00100000171a7810 */ /* 0x042fe20007ffe0ff */
[C---:B------:R-:W-:Y:S01]  /*24370*/  VIADD R25, R23.reuse, 0x100000 ;  /* 0x0010000017197836 */ /* 0x040fe20000000000 */
[----:B------:R-:W-:-:S02]  /*24380*/  IADD3 R24, R23, 0x100000, RZ ;  /* 0x0010000017187810 */ /* 0x000fc40007ffe0ff */
[----:B------:R-:W-:Y:S04]  /*24390*/  LDGSTS.E [R2+-0x80000], desc[UR8][R68.64], !P0 ;  /* 0x8000000044027fae */ /* 0x000fe8000c121848 */
[----:B------:R-:W-:Y:S04]  /*243a0*/  LDGSTS.E [R26+-0x7c000], desc[UR8][R102.64], !P0 ;  /* 0x84000000661a7fae */ /* 0x000fe8000c121848 */
[----:B------:R-:W-:Y:S04]  /*243b0*/  LDGSTS.E [R25+-0x78000], desc[UR8][R100.64], !P0 ;  /* 0x8800000064197fae */ /* 0x000fe8000c121848 */
[----:B------:R-:W3:Y:S04]  /*243c0*/  LDL.64 R68, [R1+0x870] ;  /* 0x0008700001447983 */ /* 0x000ee80000100a00 */
[----:B------:R-:W3:Y:S04]  /*243d0*/  LDL.64 R102, [R1+0x880] ;  /* 0x0008800001667983 */ /* 0x000ee80000100a00 */
[----:B------:R-:W3:Y:S04]  /*243e0*/  LDL.64 R100, [R1+0x890] ;  /* 0x0008900001647983 */ /* 0x000ee80000100a00 */
[----:B------:R-:W-:Y:S04]  /*243f0*/  LDGSTS.E [R24+-0x74000], desc[UR8][R148.64], !P0 ;  /* 0x8c00000094187fae */ /* 0x000fe8000c121848 */
[----:B------:R-:W-:Y:S04]  /*24400*/  LDGSTS.E [R2+-0x7fffc], desc[UR8][R58.64], !P1 ;  /* 0x800040003a027fae */ /* 0x000fe8000c921848 */
[----:B------:R-:W3:Y:S04]  /*24410*/  LDL.64 R148, [R1+0x8a0] ;  /* 0x0008a00001947983 */ /* 0x000ee80000100a00 */
[----:B------:R-:W3:Y:S04]  /*24420*/  LDL.64 R58, [R1+0x8b0] ;  /* 0x0008b000013a7983 */ /* 0x000ee80000100a00 */
[----:B----4-:R-:W-:Y:S04]  /*24430*/  LDGSTS.E [R26+-0x7bffc], desc[UR8][R62.64], !P1 ;  /* 0x840040003e1a7fae */ /* 0x010fe8000c921848 */
[----:B------:R-:W4:Y:S01]  /*24440*/  LDL.64 R62, [R1+0x8c0] ;  /* 0x0008c000013e7983 */ /* 0x000f220000100a00 */
[----:B------:R-:W-:-:S02]  /*24450*/  VIADD R27, R29, 0xfffffef9 ;  /* 0xfffffef91d1b7836 */ /* 0x000fc40000000000 */
[----:B------:R-:W1:Y:S03]  /*24460*/  LDC R29, c[0x0][0x230] ;  /* 0x00008c00ff1d7b82 */ /* 0x000e660000000800 */
[----:B------:R-:W-:Y:S01]  /*24470*/  ISETP.GE.U32.AND P2, PT, R27, 0x7ffffe7a, PT ;  /* 0x7ffffe7a1b00780c */ /* 0x000fe20003f46070 */
[----:B------:R-:W-:-:S04]  /*24480*/  VIADD R27, R31, 0xfffffef8 ;  /* 0xfffffef81f1b7836 */ /* 0x000fc80000000000 */
[----:B------:R-:W1:Y:S01]  /*24490*/  LDC R31, c[0x0][0x230] ;  /* 0x00008c00ff1f7b82 */ /* 0x000e620000000800 */
[----:B------:R-:W-:Y:S01]  /*244a0*/  ISETP.GE.U32.AND P0, PT, R27, 0x7ffffe79, PT ;  /* 0x7ffffe791b00780c */ /* 0x000fe20003f06070 */
[----:B--2---:R-:W-:Y:S04]  /*244b0*/  LDGSTS.E [R25+-0x77ffc], desc[UR8][R116.64], !P1 ;  /* 0x8800400074197fae */ /* 0x004fe8000c921848 */
[----:B------:R-:W-:Y:S04]  /*244c0*/  LDGSTS.E [R24+-0x73ffc], desc[UR8][R84.64], !P1 ;  /* 0x8c00400054187fae */ /* 0x000fe8000c921848 */
[----:B------:R-:W-:Y:S04]  /*244d0*/  LDGSTS.E [R2+-0x7fff8], desc[UR8][R132.64], !P2 ;  /* 0x8000800084027fae */ /* 0x000fe8000d121848 */
[----:B------:R-:W2:Y:S04]  /*244e0*/  LDL.64 R116, [R1+0x8d0] ;  /* 0x0008d00001747983 */ /* 0x000ea80000100a00 */
[----:B------:R-:W2:Y:S04]  /*244f0*/  LDL.64 R84, [R1+0xdc8] ;  /* 0x000dc80001547983 */ /* 0x000ea80000100a00 */
[----:B------:R-:W2:Y:S04]  /*24500*/  LDL.64 R132, [R1+0xde0] ;  /* 0x000de00001847983 */ /* 0x000ea80000100a00 */
[----:B---3--:R-:W-:Y:S04]  /*24510*/  LDGSTS.E [R26+-0x7bff8], desc[UR8][R68.64], !P2 ;  /* 0x84008000441a7fae */ /* 0x008fe8000d121848 */
        /* <DEDUP_REMOVED lines=12> */
[----:B------:R-:W4:Y:S03]  /*245e0*/  LDC R28, c[0x0][0x230] ;  /* 0x00008c00ff1c7b82 */ /* 0x000f260000000800 */
[----:B------:R-:W-:Y:S02]  /*245f0*/  ISETP.GE.U32.AND P1, PT, R27, 0x7ffffe5c, PT ;  /* 0x7ffffe5c1b00780c */ /* 0x000fe40003f26070 */
[----:B-1----:R-:W-:-:S03]  /*24600*/  IADD3 R27, R29, -0x126, RZ ;  /* 0xfffffeda1d1b7810 */ /* 0x002fc60007ffe0ff */
[----:B------:R-:W1:Y:S01]  /*24610*/  LDC R29, c[0x0][0x230] ;  /* 0x00008c00ff1d7b82 */ /* 0x000e620000000800 */
[----:B------:R-:W-:Y:S01]  /*24620*/  ISETP.GE.U32.AND P2, PT, R27, 0x7ffffe5b, PT ;  /* 0x7ffffe5b1b00780c */ /* 0x000fe20003f46070 */
[----:B--2---:R-:W-:Y:S06]  /*24630*/  LDGSTS.E [R24+-0x73ff4], desc[UR8][R116.64], !P0 ;  /* 0x8c00c00074187fae */ /* 0x004fec000c121848 */
        /* <DEDUP_REMOVED lines=22> */
[----:B------:R-:W-:Y:S02]  /*247a0*/  ISETP.GE.U32.AND P1, PT, R27, 0x7ffffe59, PT ;  /* 0x7ffffe591b00780c */ /* 0x000fe40003f26070 */
[----:B------:R-:W-:-:S05]  /*247b0*/  IADD3 R27, R30, -0x145, RZ ;  /* 0xfffffebb1e1b7810 */ /* 0x000fca0007ffe0ff */
[----:B--2---:R-:W-:Y:S01]  /*247c0*/  LDGSTS.E [R2+-0x6fff8], desc[UR8][R116.64], !P0 ;  /* 0x9000800074027fae */ /* 0x004fe2000c121848 */
[----:B------:R-:W2:Y:S03]  /*247d0*/  LDC R30, c[0x0][0x230] ;  /* 0x00008c00ff1e7b82 */ /* 0x000ea60000000800 */
[----:B------:R-:W-:Y:S04]  /*247e0*/  LDGSTS.E [R26+-0x6bff8], desc[UR8][R84.64], !P0 ;  /* 0x94008000541a7fae */ /* 0x000fe8000c121848 */
[----:B------:R-:W-:Y:S04]  /*247f0*/  LDGSTS.E [R25+-0x67ff8], desc[UR8][R132.64], !P0 ;  /* 0x9800800084197fae */ /* 0x000fe8000c121848 */
[----:B------:R-:W2:Y:S04]  /*24800*/  LDL.64 R116, [R1+0x1618] ;  /* 0x0016180001747983 */ /* 0x000ea80000100a00 */
[----:B------:R-:W2:Y:S04]  /*24810*/  LDL.64 R84, [R1+0x1620] ;  /* 0x0016200001547983 */ /* 0x000ea80000100a00 */
[----:B------:R-:W2:Y:S01]  /*24820*/  LDL.64 R132, [R1+0x1630] ;  /* 0x0016300001847983 */ /* 0x000ea20000100a00 */
[----:B------:R-:W-:-:S03]  /*24830*/  ISETP.GE.U32.AND P2, PT, R27, 0x7ffffe3c, PT ;  /* 0x7ffffe3c1b00780c */ /* 0x000fc60003f46070 */
        /* <DEDUP_REMOVED lines=12> */
[----:B-1----:R-:W-:-:S02]  /*24900*/  VIADD R27, R31, 0xfffffeba ;  /* 0xfffffeba1f1b7836 */ /* 0x002fc40000000000 */
        /* <DEDUP_REMOVED lines=23> */
[----:B------:R-:W-:-:S02]  /*24a80*/  IADD3 R27, R28, -0x148, RZ ;  /* 0xfffffeb81c1b7810 */ /* 0x000fc40007ffe0ff */
[----:B------:R-:W4:Y:S02]  /*24a90*/  LDC R28, c[0x0][0x230] ;  /* 0x00008c00ff1c7b82 */ /* 0x000f240000000800 */
[----:B------:R-:W-:Y:S01]  /*24aa0*/  ISETP.GE.U32.AND P2, PT, R27, 0x7ffffe39, PT ;  /* 0x7ffffe391b00780c */ /* 0x000fe20003f46070 */
[----:B-1----:R-:W-:-:S05]  /*24ab0*/  VIADD R27, R31, 0xfffffe9b ;  /* 0xfffffe9b1f1b7836 */ /* 0x002fca0000000000 */
        /* <DEDUP_REMOVED lines=21> */
[----:B------:R-:W-:Y:S02]  /*24c10*/  ISETP.GE.U32.AND P1, PT, R27, 0x7ffffe1b, PT ;  /* 0x7ffffe1b1b00780c */ /* 0x000fe40003f26070 */
[----:B------:R-:W-:-:S03]  /*24c20*/  IADD3 R27, R29, -0x167, RZ ;  /* 0xfffffe991d1b7810 */ /* 0x000fc60007ffe0ff */
        /* <DEDUP_REMOVED lines=14> */
[----:B------:R1:W-:Y:S04]  /*24d10*/  LDGSTS.E [R26+-0x4bff8], desc[UR8][R148.64], !P2 ;  /* 0xb4008000941a7fae */ /* 0x0003e8000d121848 */
[----:B------:R-:W-:Y:S04]  /*24d20*/  LDGSTS.E [R25+-0x47ff8], desc[UR8][R58.64], !P2 ;  /* 0xb80080003a197fae */ /* 0x000fe8000d121848 */
[----:B------:R-:W3:Y:S04]  /*24d30*/  LDL.64 R148, [R1+0x900] ;  /* 0x0009000001947983 */ /* 0x000ee80000100a00 */
[----:B------:R-:W3:Y:S04]  /*24d40*/  LDL.64 R58, [R1+0x910] ;  /* 0x00091000013a7983 */ /* 0x000ee80000100a00 */
[----:B----4-:R-:W-:Y:S04]  /*24d50*/  LDGSTS.E [R24+-0x43ff8], desc[UR8][R62.64], !P2 ;  /* 0xbc0080003e187fae */ /* 0x010fe8000d121848 */
[----:B------:R-:W4:Y:S01]  /*24d60*/  LDL.64 R62, [R1+0x920] ;  /* 0x00092000013e7983 */ /* 0x000f220000100a00 */
[----:B------:R-:W-:-:S02]  /*24d70*/  VIADD R27, R28, 0xfffffe98 ;  /* 0xfffffe981c1b7836 */ /* 0x000fc40000000000 */
[----:B------:R-:W-:Y:S01]  /*24d80*/  VIADD R23, R23, 0x100000 ;  /* 0x0010000017177836 */ /* 0x000fe20000000000 */
[----:B-1----:R-:W-:Y:S01]  /*24d90*/  IADD3 R26, R29, -0x10a, RZ ;  /* 0xfffffef61d1a7810 */ /* 0x002fe20007ffe0ff */
[----:B------:R-:W1:Y:S01]  /*24da0*/  LDC R28, c[0x0][0x230] ;  /* 0x00008c00ff1c7b82 */ /* 0x000e620000000800 */
[----:B------:R-:W-:Y:S01]  /*24db0*/  ISETP.GE.U32.AND P4, PT, R27, 0x7ffffe19, PT ;  /* 0x7ffffe191b00780c */ /* 0x000fe20003f86070 */
[----:B------:R-:W-:-:S05]  /*24dc0*/  VIADD R27, R30, 0xfffffef7 ;  /* 0xfffffef71e1b7836 */ /* 0x000fca0000000000 */
[----:B------:R-:W-:Y:S01]  /*24dd0*/  ISETP.GE.U32.AND P0, PT, R27, 0x7ffffe78, PT ;  /* 0x7ffffe781b00780c */ /* 0x000fe20003f06070 */
[----:B------:R-:W1:Y:S06]  /*24de0*/  LDC R30, c[0x0][0x230] ;  /* 0x00008c00ff1e7b82 */ /* 0x000e6c0000000800 */
[----:B--2---:R2:W-:Y:S01]  /*24df0*/  LDGSTS.E [R2+-0x4fff4], desc[UR8][R116.64], !P4 ;  /* 0xb000c00074027fae */ /* 0x0045e2000e121848 */
[----:B------:R-:W-:Y:S01]  /*24e00*/  ISETP.GE.U32.AND P1, PT, R26, 0x7ffffe77, PT ;  /* 0x7ffffe771a00780c */ /* 0x000fe20003f26070 */
[----:B------:R-:W1:Y:S02]  /*24e10*/  LDC R27, c[0x0][0x230] ;  /* 0x00008c00ff1b7b82 */ /* 0x000e640000000800 */
[----:B------:R2:W-:Y:S04]  /*24e20*/  LDGSTS.E [R25+-0x4bff4], desc[UR8][R84.64], !P4 ;  /* 0xb400c00054197fae */ /* 0x0005e8000e121848 */
[----:B------:R2:W-:Y:S02]  /*24e30*/  LDGSTS.E [R24+-0x47ff4], desc[UR8][R132.64], !P4 ;  /* 0xb800c00084187fae */ /* 0x0005e4000e121848 */
[----:B------:R-:W1:Y:S01]  /*24e40*/  LDC R29, c[0x0][0x230] ;  /* 0x00008c00ff1d7b82 */ /* 0x000e620000000800 */
[C---:B--2---:R-:W-:Y:S01]  /*24e50*/  VIADD R2, R22.reuse, 0x100000 ;  /* 0x0010000016027836 */ /* 0x044fe20000000000 */
[----:B------:R-:W2:Y:S01]  /*24e60*/  LDL.64 R116, [R1+0x930] ;  /* 0x0009300001747983 */ /* 0x000ea20000100a00 */
[----:B------:R-:W-:-:S03]  /*24e70*/  IADD3 R25, R22, 0x100000, RZ ;  /* 0x0010000016197810 */ /* 0x000fc60007ffe0ff */
[----:B------:R-:W2:Y:S01]  /*24e80*/  LDL.64 R84, [R1+0xa78] ;  /* 0x000a780001547983 */ /* 0x000ea20000100a00 */
[----:B------:R-:W-:-:S03]  /*24e90*/  VIADD R24, R22, 0x100000 ;  /* 0x0010000016187836 */ /* 0x000fc60000000000 */
[----:B------:R-:W2:Y:S04]  /*24ea0*/  LDL.64 R132, [R1+0xa88] ;  /* 0x000a880001847983 */ /* 0x000ea80000100a00 */
[----:B---3--:R3:W-:Y:S04]  /*24eb0*/  LDGSTS.E [R23+-0x43ff4], desc[UR8][R68.64], !P4 ;  /* 0xbc00c00044177fae */ /* 0x0087e8000e121848 */
[----:B------:R-:W-:Y:S04]  /*24ec0*/  LDGSTS.E [R2+-0x80000], desc[UR8][R102.64], !P0 ;  /* 0x8000000066027fae */ /* 0x000fe8000c121848 */
[----:B------:R-:W-:Y:S01]  /*24ed0*/  LDGSTS.E [R25+-0x7c000], desc[UR8][R100.64], !P0 ;  /* 0x8400000064197fae */ /* 0x000fe2000c121848 */
[----:B---3--:R-:W-:-:S03]  /*24ee0*/  IADD3 R23, R22, 0x100000, RZ ;  /* 0x0010000016177810 */ /* 0x008fc60007ffe0ff */
        /* <DEDUP_REMOVED lines=86> */
[----:B------:R-:W-:Y:S01]  /*25450*/  VIADD R26, R28, 0xfffffeb5 ;  /* 0xfffffeb51c1a7836 */ /* 0x000fe20000000000 */
[----:B------:R-:W1:Y:S05]  /*25460*/  LDC R30, c[0x0][0x230] ;  /* 0x00008c00ff1e7b82 */ /* 0x000e6a0000000800 */
[----:B--2---:R-:W-:Y:S03]  /*25470*/  LDGSTS.E [R2+-0x60000], desc[UR8][R116.64], !P2 ;  /* 0xa000000074027fae */ /* 0x004fe6000d121848 */
[----:B------:R-:W2:Y:S01]  /*25480*/  LDC R28, c[0x0][0x230] ;  /* 0x00008c00ff1c7b82 */ /* 0x000ea20000000800 */
[----:B------:R-:W-:Y:S04]  /*25490*/  LDGSTS.E [R25+-0x5c000], desc[UR8][R84.64], !P2 ;  /* 0xa400000054197fae */ /* 0x000fe8000d121848 */
[----:B------:R-:W-:Y:S04]  /*254a0*/  LDGSTS.E [R24+-0x58000], desc[UR8][R132.64], !P2 ;  /* 0xa800000084187fae */ /* 0x000fe8000d121848 */
[----:B------:R-:W2:Y:S04]  /*254b0*/  LDL.64 R116, [R1+0x15c0] ;  /* 0x0015c00001747983 */ /* 0x000ea80000100a00 */
[----:B------:R-:W2:Y:S01]  /*254c0*/  LDL.64 R84, [R1+0x15c8] ;  /* 0x0015c80001547983 */ /* 0x000ea20000100a00 */
[----:B------:R-:W-:-:S03]  /*254d0*/  ISETP.GE.U32.AND P1, PT, R26, 0x7ffffe36, PT ;  /* 0x7ffffe361a00780c */ /* 0x000fc60003f26070 */
        /* <DEDUP_REMOVED lines=29> */
[----:B------:R-:W-:Y:S04]  /*256b0*/  LDGSTS.E [R23+-0x53ff4], desc[UR8][R164.64], !P2 ;  /* 0xac00c000a4177fae */ /* 0x000fe8000d121848 */
[----:B------:R-:W3:Y:S04]  /*256c0*/  LDL.64 R100, [R1+0x19f8] ;  /* 0x0019f80001647983 */ /* 0x000ee80000100a00 */
[----:B------:R-:W-:Y:S04]  /*256d0*/  LDGSTS.E [R2+-0x50000], desc[UR8][R58.64], !P0 ;  /* 0xb00000003a027fae */ /* 0x000fe8000c121848 */
[----:B------:R-:W-:Y:S04]  /*256e0*/  LDGSTS.E [R25+-0x4c000], desc[UR8][R148.64], !P0 ;  /* 0xb400000094197fae */ /* 0x000fe8000c121848 */
        /* <DEDUP_REMOVED lines=11> */
[----:B------:R-:W2:Y:S04]  /*257a0*/  LDL.64 R116, [R1+0x1a18] ;  /* 0x001a180001747983 */ /* 0x000ea80000100a00 */
[----:B------:R-:W2:Y:S04]  /*257b0*/  LDL.64 R84, [R1+0x1a20] ;  /* 0x001a200001547983 */ /* 0x000ea80000100a00 */
[----:B---3--:R-:W-:Y:S04]  /*257c0*/  LDGSTS.E [R25+-0x4bffc], desc[UR8][R68.64], !P1 ;  /* 0xb400400044197fae */ /* 0x008fe8000c921848 */
[----:B------:R-:W-:Y:S04]  /*257d0*/  LDGSTS.E [R24+-0x47ffc], desc[UR8][R132.64], !P1 ;  /* 0xb800400084187fae */ /* 0x000fe8000c921848 */
[----:B------:R-:W-:Y:S04]  /*257e0*/  LDGSTS.E [R23+-0x43ffc], desc[UR8][R102.64], !P1 ;  /* 0xbc00400066177fae */ /* 0x000fe8000c921848 */
[----:B------:R-:W-:Y:S04]  /*257f0*/  LDGSTS.E [R2+-0x4fff8], desc[UR8][R100.64], !P2 ;  /* 0xb000800064027fae */ /* 0x000fe8000d121848 */
[----:B------:R-:W3:Y:S04]  /*25800*/  LDL.64 R68, [R1+0x1a28] ;  /* 0x001a280001447983 */ /* 0x000ee80000100a00 */
[----:B------:R-:W3:Y:S04]  /*25810*/  LDL.64 R132, [R1+0x1a30] ;  /* 0x001a300001847983 */ /* 0x000ee80000100a00 */
[----:B------:R-:W3:Y:S04]  /*25820*/  LDL.64 R102, [R1+0x7e0] ;  /* 0x0007e00001667983 */ /* 0x000ee80000100a00 */
[----:B------:R1:W-:Y:S04]  /*25830*/  LDGSTS.E [R25+-0x4bff8], desc[UR8][R58.64], !P2 ;  /* 0xb40080003a197fae */ /* 0x0003e8000d121848 */
[----:B------:R-:W3:Y:S04]  /*25840*/  LDL.64 R100, [R1+0x800] ;  /* 0x0008000001647983 */ /* 0x000ee80000100a00 */
[----:B------:R-:W-:Y:S04]  /*25850*/  LDGSTS.E [R24+-0x47ff8], desc[UR8][R20.64], !P2 ;  /* 0xb800800014187fae */ /* 0x000fe8000d121848 */
[----:B------:R-:W3:Y:S04]  /*25860*/  LDL.64 R58, [R1+0x810] ;  /* 0x00081000013a7983 */ /* 0x000ee80000100a00 */
[----:B------:R-:W3:Y:S04]  /*25870*/  LDL.LU.64 R20, [R1+0x1ff8] ;  /* 0x001ff80001147983 */ /* 0x000ee80000300a00 */
[----:B------:R-:W3:Y:S01]  /*25880*/  LDL.64 R148, [R1+0x820] ;  /* 0x0008200001947983 */ /* 0x000ee20000100a00 */
[----:B------:R-:W-:Y:S01]  /*25890*/  VIADD R26, R27, 0xfffffe94 ;  /* 0xfffffe941b1a7836 */ /* 0x000fe20000000000 */
[----:B-1----:R-:W-:Y:S01]  /*258a0*/  IADD3 R25, R28, -0x10e, RZ ;  /* 0xfffffef21c197810 */ /* 0x002fe20007ffe0ff */
[----:B------:R-:W-:Y:S01]  /*258b0*/  VIADD R22, R22, 0x100000 ;  /* 0x0010000016167836 */ /* 0x000fe20000000000 */
[----:B------:R-:W1:Y:S01]  /*258c0*/  LDC R27, c[0x0][0x230] ;  /* 0x00008c00ff1b7b82 */ /* 0x000e620000000800 */
[----:B------:R-:W3:Y:S04]  /*258d0*/  LDL.64 R164, [R1+0x15a8] ;  /* 0x0015a80001a47983 */ /* 0x000ee80000100a00 */
[----:B----4-:R-:W-:Y:S01]  /*258e0*/  LDGSTS.E [R23+-0x43ff8], desc[UR8][R62.64], !P2 ;  /* 0xbc0080003e177fae */ /* 0x010fe2000d121848 */
[----:B------:R-:W-:-:S02]  /*258f0*/  ISETP.GE.U32.AND P4, PT, R26, 0x7ffffe15, PT ;  /* 0x7ffffe151a00780c */ /* 0x000fc40003f86070 */
[----:B------:R-:W4:Y:S01]  /*25900*/  LDC R28, c[0x0][0x230] ;  /* 0x00008c00ff1c7b82 */ /* 0x000f220000000800 */
[----:B------:R-:W4:Y:S01]  /*25910*/  LDL.64 R62, [R1+0x818] ;  /* 0x00081800013e7983 */ /* 0x000f220000100a00 */
[----:B------:R-:W-:Y:S01]  /*25920*/  VIADD R26, R29, 0xfffffef3 ;  /* 0xfffffef31d1a7836 */ /* 0x000fe20000000000 */
[----:B------:R-:W-:-:S05]  /*25930*/  ISETP.GE.U32.AND P1, PT, R25, 0x7ffffe73, PT ;  /* 0x7ffffe731900780c */ /* 0x000fca0003f26070 */
[----:B------:R-:W4:Y:S01]  /*25940*/  LDC R29, c[0x0][0x230] ;  /* 0x00008c00ff1d7b82 */ /* 0x000f220000000800 */
[----:B------:R-:W-:Y:S02]  /*25950*/  ISETP.GE.U32.AND P0, PT, R26, 0x7ffffe74, PT ;  /* 0x7ffffe741a00780c */ /* 0x000fe40003f06070 */
[----:B--2---:R2:W-:Y:S01]  /*25960*/  LDGSTS.E [R2+-0x4fff4], desc[UR8][R116.64], !P4 ;  /* 0xb000c00074027fae */ /* 0x0045e2000e121848 */
[----:B-1----:R-:W-:-:S04]  /*25970*/  VIADD R25, R27, 0xfffffef1 ;  /* 0xfffffef11b197836 */ /* 0x002fc80000000000 */
[----:B------:R-:W1:Y:S01]  /*25980*/  LDC R26, c[0x0][0x230] ;  /* 0x00008c00ff1a7b82 */ /* 0x000e620000000800 */
[----:B------:R2:W-:Y:S07]  /*25990*/  LDGSTS.E [R24+-0x4bff4], desc[UR8][R84.64], !P4 ;  /* 0xb400c00054187fae */ /* 0x0005ee000e121848 */
[----:B------:R-:W1:Y:S01]  /*259a0*/  LDC R27, c[0x0][0x230] ;  /* 0x00008c00ff1b7b82 */ /* 0x000e620000000800 */
[----:B------:R-:W4:Y:S04]  /*259b0*/  LDL.64 R116, [R1+0x808] ;  /* 0x0008080001747983 */ /* 0x000f280000100a00 */
[----:B------:R-:W4:Y:S04]  /*259c0*/  LDL.64 R84, [R1+0x7f8] ;  /* 0x0007f80001547983 */ /* 0x000f280000100a00 */
[----:B---3--:R3:W-:Y:S04]  /*259d0*/  LDGSTS.E [R23+-0x47ff4], desc[UR8][R68.64], !P4 ;  /* 0xb800c00044177fae */ /* 0x0087e8000e121848 */
[----:B------:R1:W-:Y:S04]  /*259e0*/  LDGSTS.E [R22+-0x43ff4], desc[UR8][R132.64], !P4 ;  /* 0xbc00c00084167fae */ /* 0x0003e8000e121848 */
[----:B------:R-:W4:Y:S04]  /*259f0*/  LDL.64 R68, [R1+0x7e8] ;  /* 0x0007e80001447983 */ /* 0x000f280000100a00 */
[----:B------:R-:W4:Y:S01]  /*25a00*/  LDL.64 R132, [R1+0x7d8] ;  /* 0x0007d80001847983 */ /* 0x000f220000100a00 */
[C---:B--2---:R-:W-:Y:S01]  /*25a10*/  VIADD R2, R21.reuse, 0x100000 ;  /* 0x0010000015027836 */ /* 0x044fe20000000000 */
[C---:B------:R-:W-:Y:S01]  /*25a20*/  IADD3 R24, R21.reuse, 0x100000, RZ ;  /* 0x0010000015187810 */ /* 0x040fe20007ffe0ff */
[C---:B---3--:R-:W-:Y:S01]  /*25a30*/  VIADD R23, R21.reuse, 0x100000 ;  /* 0x0010000015177836 */ /* 0x048fe20000000000 */
[----:B-1----:R-:W-:-:S02]  /*25a40*/  IADD3 R22, R21, 0x100000, RZ ;  /* 0x0010000015167810 */ /* 0x002fc40007ffe0ff */
[----:B------:R-:W-:Y:S04]  /*25a50*/  LDGSTS.E [R2+-0x80000], desc[UR8][R102.64], !P0 ;  /* 0x8000000066027fae */ /* 0x000fe8000c121848 */
[----:B------:R-:W-:Y:S04]  /*25a60*/  LDGSTS.E [R24+-0x7c000], desc[UR8][R100.64], !P0 ;  /* 0x8400000064187fae */ /* 0x000fe8000c121848 */
[----:B------:R-:W-:Y:S04]  /*25a70*/  LDGSTS.E [R23+-0x78000], desc[UR8][R58.64], !P0 ;  /* 0x880000003a177fae */ /* 0x000fe8000c121848 */
[----:B------:R-:W2:Y:S04]  /*25a80*/  LDL.64 R102, [R1+0x7c8] ;  /* 0x0007c80001667983 */ /* 0x000ea80000100a00 */
[----:B------:R-:W3:Y:S04]  /*25a90*/  LDL.64 R100, [R1+0x7b8] ;  /* 0x0007b80001647983 */ /* 0x000ee80000100a00 */
[----:B------:R-:W3:Y:S04]  /*25aa0*/  LDL.64 R58, [R1+0x7a8] ;  /* 0x0007a800013a7983 */ /* 0x000ee80000100a00 */
[----:B------:R-:W-:Y:S04]  /*25ab0*/  LDGSTS.E [R22+-0x74000], desc[UR8][R148.64], !P0 ;  /* 0x8c00000094167fae */ /* 0x000fe8000c121848 */
[----:B----4-:R-:W-:Y:S04]  /*25ac0*/  LDGSTS.E [R2+-0x7fffc], desc[UR8][R62.64], !P1 ;  /* 0x800040003e027fae */ /* 0x010fe8000c921848 */
[----:B------:R-:W4:Y:S04]  /*25ad0*/  LDL.64 R148, [R1+0x798] ;  /* 0x0007980001947983 */ /* 0x000f280000100a00 */
[----:B------:R-:W4:Y:S01]  /*25ae0*/  LDL.64 R62, [R1+0x788] ;  /* 0x00078800013e7983 */ /* 0x000f220000100a00 */
[----:B------:R-:W-:Y:S01]  /*25af0*/  ISETP.GE.U32.AND P2, PT, R25, 0x7ffffe72, PT ;  /* 0x7ffffe721900780c */ /* 0x000fe20003f46070 */
[----:B------:R-:W-:-:S02]  /*25b00*/  VIADD R25, R29, 0xfffffef0 ;  /* 0xfffffef01d197836 */ /* 0x000fc40000000000 */
[----:B------:R-:W1:Y:S03]  /*25b10*/  LDC R29, c[0x0][0x230] ;  /* 0x00008c00ff1d7b82 */ /* 0x000e660000000800 */
[----:B------:R-:W-:Y:S01]  /*25b20*/  ISETP.GE.U32.AND P0, PT, R25, 0x7ffffe71, PT ;  /* 0x7ffffe711900780c */ /* 0x000fe20003f06070 */
[----:B------:R-:W-:Y:S04]  /*25b30*/  LDGSTS.E [R24+-0x7bffc], desc[UR8][R116.64], !P1 ;  /* 0x8400400074187fae */ /* 0x000fe8000c921848 */
[----:B------:R-:W-:Y:S04]  /*25b40*/  LDGSTS.E [R23+-0x77ffc], desc[UR8][R84.64], !P1 ;  /* 0x8800400054177fae */ /* 0x000fe8000c921848 */
[----:B------:R-:W4:Y:S04]  /*25b50*/  LDL.64 R116, [R1+0x778] ;  /* 0x0007780001747983 */ /* 0x000f280000100a00 */
[----:B------:R-:W4:Y:S04]  /*25b60*/  LDL.64 R84, [R1+0x768] ;  /* 0x0007680001547983 */ /* 0x000f280000100a00 */
[----:B------:R-:W-:Y:S04]  /*25b70*/  LDGSTS.E [R22+-0x73ffc], desc[UR8][R68.64], !P1 ;  /* 0x8c00400044167fae */ /* 0x000fe8000c921848 */
[----:B------:R-:W-:Y:S04]  /*25b80*/  LDGSTS.E [R2+-0x7fff8], desc[UR8][R132.64], !P2 ;  /* 0x8000800084027fae */ /* 0x000fe8000d121848 */
[----:B------:R-:W4:Y:S04]  /*25b90*/  LDL.64 R68, [R1+0xec8] ;  /* 0x000ec80001447983 */ /* 0x000f280000100a00 */
[----:B------:R-:W4:Y:S04]  /*25ba0*/  LDL.64 R132, [R1+0xed0] ;  /* 0x000ed00001847983 */ /* 0x000f280000100a00 */
[----:B--2---:R-:W-:Y:S04]  /*25bb0*/  LDGSTS.E [R24+-0x7bff8], desc[UR8][R102.64], !P2 ;  /* 0x8400800066187fae */ /* 0x004fe8000d121848 */
[----:B---3--:R-:W-:Y:S04]  /*25bc0*/  LDGSTS.E [R23+-0x77ff8], desc[UR8][R100.64], !P2 ;  /* 0x8800800064177fae */ /* 0x008fe8000d121848 */
[----:B------:R-:W-:Y:S04]  /*25bd0*/  LDGSTS.E [R22+-0x73ff8], desc[UR8][R58.64], !P2 ;  /* 0x8c0080003a167fae */ /* 0x000fe8000d121848 */
[----:B------:R-:W2:Y:S04]  /*25be0*/  LDL.64 R102, [R1+0xed8] ;  /* 0x000ed80001667983 */ /* 0x000ea80000100a00 */
[----:B------:R-:W3:Y:S04]  /*25bf0*/  LDL.64 R100, [R1+0xee0] ;  /* 0x000ee00001647983 */ /* 0x000ee80000100a00 */
[----:B------:R-:W3:Y:S04]  /*25c00*/  LDL.64 R58, [R1+0xee8] ;  /* 0x000ee800013a7983 */ /* 0x000ee80000100a00 */
[----:B----4-:R-:W-:Y:S04]  /*25c10*/  LDGSTS.E [R2+-0x7fff4], desc[UR8][R148.64], !P0 ;  /* 0x8000c00094027fae */ /* 0x010fe8000c121848 */
[----:B------:R-:W-:Y:S04]  /*25c20*/  LDGSTS.E [R24+-0x7bff4], desc[UR8][R62.64], !P0 ;  /* 0x8400c0003e187fae */ /* 0x000fe8000c121848 */
[----:B------:R-:W4:Y:S04]  /*25c30*/  LDL.64 R148, [R1+0xef0] ;  /* 0x000ef00001947983 */ /* 0x000f280000100a00 */
[----:B------:R-:W4:Y:S01]  /*25c40*/  LDL.64 R62, [R1+0xef8] ;  /* 0x000ef800013e7983 */ /* 0x000f220000100a00 */
[----:B------:R-:W-:-:S02]  /*25c50*/  VIADD R25, R26, 0xfffffed3 ;  /* 0xfffffed31a197836 */ /* 0x000fc40000000000 */
[----:B------:R-:W1:Y:S03]  /*25c60*/  LDC R26, c[0x0][0x230] ;  /* 0x00008c00ff1a7b82 */ /* 0x000e660000000800 */
[----:B------:R-:W-:Y:S02]  /*25c70*/  ISETP.GE.U32.AND P1, PT, R25, 0x7ffffe54, PT ;  /* 0x7ffffe541900780c */ /* 0x000fe40003f26070 */
[----:B------:R-:W-:-:S03]  /*25c80*/  IADD3 R25, R27, -0x12e, RZ ;  /* 0xfffffed21b197810 */ /* 0x000fc60007ffe0ff */
[----:B------:R-:W1:Y:S01]  /*25c90*/  LDC R27, c[0x0][0x230] ;  /* 0x00008c00ff1b7b82 */ /* 0x000e620000000800 */
        /* <DEDUP_REMOVED lines=19> */
[----:B-1----:R-:W-:-:S02]  /*25dd0*/  VIADD R25, R29, 0xfffffed1 ;  /* 0xfffffed11d197836 */ /* 0x002fc40000000000 */
[----:B------:R-:W1:Y:S03]  /*25de0*/  LDC R29, c[0x0][0x230] ;  /* 0x00008c00ff1d7b82 */ /* 0x000e660000000800 */
[----:B------:R-:W-:Y:S01]  /*25df0*/  ISETP.GE.U32.AND P0, PT, R25, 0x7ffffe52, PT ;  /* 0x7ffffe521900780c */ /* 0x000fe20003f06070 */
[----:B------:R-:W-:-:S04]  /*25e00*/  VIADD R25, R26, 0xfffffed0 ;  /* 0xfffffed01a197836 */ /* 0x000fc80000000000 */
[----:B------:R-:W1:Y:S01]  /*25e10*/  LDC R26, c[0x0][0x230] ;  /* 0x00008c00ff1a7b82 */ /* 0x000e620000000800 */
[----:B------:R-:W-:Y:S01]  /*25e20*/  ISETP.GE.U32.AND P1, PT, R25, 0x7ffffe51, PT ;  /* 0x7ffffe511900780c */ /* 0x000fe20003f26070 */
[----:B------:R-:W-:Y:S06]  /*25e30*/  LDGSTS.E [R22+-0x63ffc], desc[UR8][R116.64], !P2 ;  /* 0x9c00400074167fae */ /* 0x000fec000d121848 */
        /* <DEDUP_REMOVED lines=17> */
[----:B------:R-:W-:-:S02]  /*25f50*/  IADD3 R25, R28, -0x14d, RZ ;  /* 0xfffffeb31c197810 */ /* 0x000fc40007ffe0ff */
[----:B------:R-:W4:Y:S02]  /*25f60*/  LDC R28, c[0x0][0x230] ;  /* 0x00008c00ff1c7b82 */ /* 0x000f240000000800 */
[----:B------:R-:W-:Y:S01]  /*25f70*/  ISETP.GE.U32.AND P2, PT, R25, 0x7ffffe34, PT ;  /* 0x7ffffe341900780c */ /* 0x000fe20003f46070 */
[----:B-1----:R-:W-:-:S05]  /*25f80*/  VIADD R25, R29, 0xfffffeb2 ;  /* 0xfffffeb21d197836 */ /* 0x002fca0000000000 */
[----:B------:R-:W-:Y:S01]  /*25f90*/  ISETP.GE.U32.AND P0, PT, R25, 0x7ffffe33, PT ;  /* 0x7ffffe331900780c */ /* 0x000fe20003f06070 */
[----:B------:R-:W-:Y:S01]  /*25fa0*/  VIADD R25, R27, 0xfffffeb1 ;  /* 0xfffffeb11b197836 */ /* 0x000fe20000000000 */
[----:B------:R-:W1:Y:S04]  /*25fb0*/  LDC R29, c[0x0][0x230] ;  /* 0x00008c00ff1d7b82 */ /* 0x000e680000000800 */
[----:B------:R-:W-:Y:S01]  /*25fc0*/  ISETP.GE.U32.AND P1, PT, R25, 0x7ffffe32, PT ;  /* 0x7ffffe321900780c */ /* 0x000fe20003f26070 */
[----:B------:R-:W-:Y:S03]  /*25fd0*/  LDGSTS.E [R2+-0x60000], desc[UR8][R116.64], !P2 ;  /* 0xa000000074027fae */ /* 0x000fe6000d121848 */
[----:B------:R-:W1:Y:S01]  /*25fe0*/  LDC R27, c[0x0][0x230] ;  /* 0x00008c00ff1b7b82 */ /* 0x000e620000000800 */
        /* <DEDUP_REMOVED lines=43> */
[----:B------:R-:W-:Y:S01]  /*262a0*/  IADD3 R25, R27, -0x16f, RZ ;  /* 0xfffffe911b197810 */ /* 0x000fe20007ffe0ff */
[----:B------:R-:W-:Y:S02]  /*262b0*/  VIADD R21, R21, 0x100000 ;  /* 0x0010000015157836 */ /* 0x000fe40000000000 */
        /* <DEDUP_REMOVED lines=16> */
[----:B----4-:R4:W-:Y:S04]  /*263c0*/  LDGSTS.E [R24+-0x4bff8], desc[UR8][R148.64], !P2 ;  /* 0xb400800094187fae */ /* 0x0109e8000d121848 */
[----:B------:R-:W-:Y:S04]  /*263d0*/  LDGSTS.E [R23+-0x47ff8], desc[UR8][R62.64], !P2 ;  /* 0xb80080003e177fae */ /* 0x000fe8000d121848 */
[----:B------:R-:W3:Y:S04]  /*263e0*/  LDL.64 R148, [R1+0x6a8] ;  /* 0x0006a80001947983 */ /* 0x000ee80000100a00 */
[----:B------:R-:W3:Y:S01]  /*263f0*/  LDL.64 R62, [R1+0x6b8] ;  /* 0x0006b800013e7983 */ /* 0x000ee20000100a00 */
[----:B------:R-:W-:-:S02]  /*26400*/  VIADD R25, R26, 0xfffffe90 ;  /* 0xfffffe901a197836 */ /* 0x000fc40000000000 */
[----:B------:R-:W3:Y:S03]  /*26410*/  LDC R26, c[0x0][0x230] ;  /* 0x00008c00ff1a7b82 */ /* 0x000ee60000000800 */
[----:B------:R-:W-:Y:S01]  /*26420*/  ISETP.GE.U32.AND P4, PT, R25, 0x7ffffe11, PT ;  /* 0x7ffffe111900780c */ /* 0x000fe20003f86070 */
[----:B-1----:R-:W-:-:S04]  /*26430*/  VIADD R25, R28, 0xfffffeef ;  /* 0xfffffeef1c197836 */ /* 0x002fc80000000000 */
[----:B------:R-:W1:Y:S01]  /*26440*/  LDC R28, c[0x0][0x230] ;  /* 0x00008c00ff1c7b82 */ /* 0x000e620000000800 */
[----:B------:R-:W-:Y:S01]  /*26450*/  ISETP.GE.U32.AND P0, PT, R25, 0x7ffffe70, PT ;  /* 0x7ffffe701900780c */ /* 0x000fe20003f06070 */
[----:B------:R-:W-:Y:S01]  /*26460*/  LDGSTS.E [R22+-0x43ff8], desc[UR8][R116.64], !P2 ;  /* 0xbc00800074167fae */ /* 0x000fe2000d121848 */
[----:B----4-:R-:W-:-:S05]  /*26470*/  IADD3 R24, R27, -0x112, RZ ;  /* 0xfffffeee1b187810 */ /* 0x010fca0007ffe0ff */
[----:B------:R-:W4:Y:S01]  /*26480*/  LDC R25, c[0x0][0x230] ;  /* 0x00008c00ff197b82 */ /* 0x000f220000000800 */
[----:B------:R1:W-:Y:S07]  /*26490*/  LDGSTS.E [R2+-0x4fff4], desc[UR8][R84.64], !P4 ;  /* 0xb000c00054027fae */ /* 0x0003ee000e121848 */
[----:B------:R-:W4:Y:S01]  /*264a0*/  LDC R27, c[0x0][0x230] ;  /* 0x00008c00ff1b7b82 */ /* 0x000f220000000800 */
[----:B------:R-:W4:Y:S01]  /*264b0*/  LDL.64 R116, [R1+0x6c8] ;  /* 0x0006c80001747983 */ /* 0x000f220000100a00 */
[----:B-1----:R-:W-:-:S03]  /*264c0*/  VIADD R2, R20, 0x100000 ;  /* 0x0010000014027836 */ /* 0x002fc60000000000 */
[----:B------:R-:W4:Y:S04]  /*264d0*/  LDL.64 R84, [R1+0x6d8] ;  /* 0x0006d80001547983 */ /* 0x000f280000100a00 */
[----:B------:R1:W-:Y:S04]  /*264e0*/  LDGSTS.E [R23+-0x4bff4], desc[UR8][R68.64], !P4 ;  /* 0xb400c00044177fae */ /* 0x0003e8000e121848 */
[----:B------:R1:W-:Y:S02]  /*264f0*/  LDGSTS.E [R22+-0x47ff4], desc[UR8][R132.64], !P4 ;  /* 0xb800c00084167fae */ /* 0x0003e4000e121848 */
[----:B-1----:R-:W-:-:S02]  /*26500*/  IADD3 R23, R20, 0x100000, RZ ;  /* 0x0010000014177810 */ /* 0x002fc40007ffe0ff */
[----:B------:R-:W4:Y:S01]  /*26510*/  LDL.64 R68, [R1+0x6e8] ;  /* 0x0006e80001447983 */ /* 0x000f220000100a00 */
[----:B------:R-:W-:-:S03]  /*26520*/  VIADD R22, R20, 0x100000 ;  /* 0x0010000014167836 */ /* 0x000fc60000000000 */
[----:B------:R-:W4:Y:S04]  /*26530*/  LDL.64 R132, [R1+0x6f8] ;  /* 0x0006f80001847983 */ /* 0x000f280000100a00 */
[----:B--2---:R1:W-:Y:S04]  /*26540*/  LDGSTS.E [R21+-0x43ff4], desc[UR8][R102.64], !P4 ;  /* 0xbc00c00066157fae */ /* 0x0043e8000e121848 */
[----:B---3--:R-:W-:Y:S04]  /*26550*/  LDGSTS.E [R2+-0x80000], desc[UR8][R100.64], !P0 ;  /* 0x8000000064027fae */ /* 0x008fe8000c121848 */
[----:B------:R-:W-:Y:S01]  /*26560*/  LDGSTS.E [R23+-0x7c000], desc[UR8][R58.64], !P0 ;  /* 0x840000003a177fae */ /* 0x000fe2000c121848 */
[----:B-1----:R-:W-:-:S03]  /*26570*/  IADD3 R21, R20, 0x100000, RZ ;  /* 0x0010000014157810 */ /* 0x002fc60007ffe0ff */
[----:B------:R-:W2:Y:S04]  /*26580*/  LDL.64 R102, [R1+0x708] ;  /* 0x0007080001667983 */ /* 0x000ea80000100a00 */
[----:B------:R-:W3:Y:S04]  /*26590*/  LDL.64 R100, [R1+0x718] ;  /* 0x0007180001647983 */ /* 0x000ee80000100a00 */
[----:B------:R-:W3:Y:S04]  /*265a0*/  LDL.64 R58, [R1+0x728] ;  /* 0x00072800013a7983 */ /* 0x000ee80000100a00 */
[----:B------:R-:W-:Y:S04]  /*265b0*/  LDGSTS.E [R22+-0x78000], desc[UR8][R148.64], !P0 ;  /* 0x8800000094167fae */ /* 0x000fe8000c121848 */
[----:B------:R-:W-:Y:S04]  /*265c0*/  LDGSTS.E [R21+-0x74000], desc[UR8][R62.64], !P0 ;  /* 0x8c0000003e157fae */ /* 0x000fe8000c121848 */
[----:B------:R-:W3:Y:S04]  /*265d0*/  LDL.64 R148, [R1+0x730] ;  /* 0x0007300001947983 */ /* 0x000ee80000100a00 */
[----:B------:R-:W3:Y:S01]  /*265e0*/  LDL.64 R62, [R1+0x738] ;  /* 0x00073800013e7983 */ /* 0x000ee20000100a00 */
[----:B------:R-:W-:Y:S01]  /*265f0*/  ISETP.GE.U32.AND P1, PT, R24, 0x7ffffe6f, PT ;  /* 0x7ffffe6f1800780c */ /* 0x000fe20003f26070 */
[----:B------:R-:W-:-:S02]  /*26600*/  VIADD R24, R26, 0xfffffeed ;  /* 0xfffffeed1a187836 */ /* 0x000fc40000000000 */
[----:B------:R-:W1:Y:S03]  /*26610*/  LDC R26, c[0x0][0x230] ;  /* 0x00008c00ff1a7b82 */ /* 0x000e660000000800 */
[----:B------:R-:W-:Y:S01]  /*26620*/  ISETP.GE.U32.AND P2, PT, R24, 0x7ffffe6e, PT ;  /* 0x7ffffe6e1800780c */ /* 0x000fe20003f46070 */
[----:B------:R-:W-:-:S04]  /*26630*/  VIADD R24, R28, 0xfffffeec ;  /* 0xfffffeec1c187836 */ /* 0x000fc80000000000 */
[----:B------:R-:W1:Y:S01]  /*26640*/  LDC R28, c[0x0][0x230] ;  /* 0x00008c00ff1c7b82 */ /* 0x000e620000000800 */
[----:B------:R-:W-:Y:S01]  /*26650*/  ISETP.GE.U32.AND P0, PT, R24, 0x7ffffe6d, PT ;  /* 0x7ffffe6d1800780c */ /* 0x000fe20003f06070 */
[----:B----4-:R-:W-:Y:S04]  /*26660*/  LDGSTS.E [R2+-0x7fffc], desc[UR8][R116.64], !P1 ;  /* 0x8000400074027fae */ /* 0x010fe8000c921848 */
        /* <DEDUP_REMOVED lines=13> */
[----:B------:R-:W-:Y:S04]  /*26740*/  LDGSTS.E [R21+-0x73ff8], desc[UR8][R148.64], !P2 ;  /* 0x8c00800094157fae */ /* 0x000fe8000d121848 */
[----:B------:R-:W-:Y:S04]  /*26750*/  LDGSTS.E [R2+-0x7fff4], desc[UR8][R62.64], !P0 ;  /* 0x8000c0003e027fae */ /* 0x000fe8000c121848 */
[----:B------:R-:W3:Y:S04]  /*26760*/  LDL.64 R148, [R1+0xf98] ;  /* 0x000f980001947983 */ /* 0x000ee80000100a00 */
[----:B------:R-:W3:Y:S01]  /*26770*/  LDL.64 R62, [R1+0xfa0] ;  /* 0x000fa000013e7983 */ /* 0x000ee20000100a00 */
[----:B------:R-:W-:-:S02]  /*26780*/  VIADD R24, R25, 0xfffffecf ;  /* 0xfffffecf19187836 */ /* 0x000fc40000000000 */
[----:B------:R-:W3:Y:S03]  /*26790*/  LDC R25, c[0x0][0x230] ;  /* 0x00008c00ff197b82 */ /* 0x000ee60000000800 */
[----:B------:R-:W-:Y:S02]  /*267a0*/  ISETP.GE.U32.AND P1, PT, R24, 0x7ffffe50, PT ;  /* 0x7ffffe501800780c */ /* 0x000fe40003f26070 */
[----:B-1----:R-:W-:-:S03]  /*267b0*/  IADD3 R24, R26, -0x132, RZ ;  /* 0xfffffece1a187810 */ /* 0x002fc60007ffe0ff */
        /* <DEDUP_REMOVED lines=44> */
[----:B------:R-:W-:-:S02]  /*26a80*/  IADD3 R24, R27, -0x151, RZ ;  /* 0xfffffeaf1b187810 */ /* 0x000fc40007ffe0ff */
[----:B------:R-:W3:Y:S02]  /*26a90*/  LDC R27, c[0x0][0x230] ;  /* 0x00008c00ff1b7b82 */ /* 0x000ee40000000800 */
[----:B------:R-:W-:Y:S01]  /*26aa0*/  ISETP.GE.U32.AND P2, PT, R24, 0x7ffffe30, PT ;  /* 0x7ffffe301800780c */ /* 0x000fe20003f46070 */
[----:B-1----:R-:W-:-:S05]  /*26ab0*/  VIADD R24, R28, 0xfffffeae ;  /* 0xfffffeae1c187836 */ /* 0x002fca0000000000 */
[----:B------:R-:W-:Y:S01]  /*26ac0*/  ISETP.GE.U32.AND P0, PT, R24, 0x7ffffe2f, PT ;  /* 0x7ffffe2f1800780c */ /* 0x000fe20003f06070 */
[----:B------:R-:W1:Y:S01]  /*26ad0*/  LDC R28, c[0x0][0x230] ;  /* 0x00008c00ff1c7b82 */ /* 0x000e620000000800 */
[----:B----4-:R-:W-:Y:S05]  /*26ae0*/  LDGSTS.E [R21+-0x63ff4], desc[UR8][R116.64], !P1 ;  /* 0x9c00c00074157fae */ /* 0x010fea000c921848 */
        /* <DEDUP_REMOVED lines=14> */
[----:B------:R-:W-:Y:S01]  /*26bd0*/  LDGSTS.E [R21+-0x53ffc], desc[UR8][R62.64], !P0 ;  /* 0xac0040003e157fae */ /* 0x000fe2000c121848 */
[----:B------:R-:W-:-:S02]  /*26be0*/  VIADD R24, R26, 0xfffffead ;  /* 0xfffffead1a187836 */ /* 0x000fc40000000000 */
[----:B------:R-:W3:Y:S01]  /*26bf0*/  LDC R26, c[0x0][0x230] ;  /* 0x00008c00ff1a7b82 */ /* 0x000ee20000000800 */
[----:B------:R-:W3:Y:S04]  /*26c00*/  LDL.64 R148, [R1+0x1750] ;  /* 0x0017500001947983 */ /* 0x000ee80000100a00 */
[----:B------:R-:W3:Y:S01]  /*26c10*/  LDL.64 R62, [R1+0x1748] ;  /* 0x00174800013e7983 */ /* 0x000ee20000100a00 */
[----:B------:R-:W-:Y:S02]  /*26c20*/  ISETP.GE.U32.AND P1, PT, R24, 0x7ffffe2e, PT ;  /* 0x7ffffe2e1800780c */ /* 0x000fe40003f26070 */
[----:B------:R-:W-:Y:S02]  /*26c30*/  IADD3 R24, R25, -0x154, RZ ;  /* 0xfffffeac19187810 */ /* 0x000fe40007ffe0ff */
[----:B------:R-:W3:Y:S02]  /*26c40*/  LDC R25, c[0x0][0x230] ;  /* 0x00008c00ff197b82 */ /* 0x000ee40000000800 */
[----:B------:R-:W-:Y:S01]  /*26c50*/  ISETP.GE.U32.AND P2, PT, R24, 0x7ffffe2d, PT ;  /* 0x7ffffe2d1800780c */ /* 0x000fe20003f46070 */
[----:B-1----:R-:W-:-:S05]  /*26c60*/  VIADD R24, R28, 0xfffffe8f ;  /* 0xfffffe8f1c187836 */ /* 0x002fca0000000000 */
        /* <DEDUP_REMOVED lines=13> */
[----:B------:R-:W-:Y:S04]  /*26d40*/  LDGSTS.E [R21+-0x53ff4], desc[UR8][R164.64], !P2 ;  /* 0xac00c000a4157fae */ /* 0x000fe8000d121848 */
[----:B------:R-:W3:Y:S04]  /*26d50*/  LDL.64 R58, [R1+0x1780] ;  /* 0x00178000013a7983 */ /* 0x000ee80000100a00 */
[----:B------:R-:W3:Y:S04]  /*26d60*/  LDL.64 R100, [R1+0x1788] ;  /* 0x0017880001647983 */ /* 0x000ee80000100a00 */
[----:B------:R-:W-:Y:S01]  /*26d70*/  LDGSTS.E [R2+-0x50000], desc[UR8][R62.64], !P0 ;  /* 0xb00000003e027fae */ /* 0x000fe2000c121848 */
[----:B------:R-:W-:-:S02]  /*26d80*/  VIADD R24, R27, 0xfffffe8e ;  /* 0xfffffe8e1b187836 */ /* 0x000fc40000000000 */
[----:B------:R-:W1:Y:S01]  /*26d90*/  LDC R27, c[0x0][0x230] ;  /* 0x00008c00ff1b7b82 */ /* 0x000e620000000800 */
[----:B------:R-:W-:Y:S04]  /*26da0*/  LDGSTS.E [R23+-0x4c000], desc[UR8][R148.64], !P0 ;  /* 0xb400000094177fae */ /* 0x000fe8000c121848 */
[----:B------:R-:W3:Y:S01]  /*26db0*/  LDL.64 R62, [R1+0x1928] ;  /* 0x00192800013e7983 */ /* 0x000ee20000100a00 */
[----:B------:R-:W-:Y:S02]  /*26dc0*/  ISETP.GE.U32.AND P1, PT, R24, 0x7ffffe0f, PT ;  /* 0x7ffffe0f1800780c */ /* 0x000fe40003f26070 */
[----:B------:R-:W-:Y:S01]  /*26dd0*/  IADD3 R24, R26, -0x173, RZ ;  /* 0xfffffe8d1a187810 */ /* 0x000fe20007ffe0ff */
[----:B------:R-:W3:Y:S01]  /*26de0*/  LDL.64 R148, [R1+0x1950] ;  /* 0x0019500001947983 */ /* 0x000ee20000100a00 */
[----:B------:R-:W-:Y:S01]  /*26df0*/  VIADD R20, R20, 0x100000 ;  /* 0x0010000014147836 */ /* 0x000fe20000000000 */
        /* <DEDUP_REMOVED lines=15> */
[----:B------:R-:W2:Y:S04]  /*26ef0*/  LDL.64 R100, [R1+0x610] ;  /* 0x0006100001647983 */ /* 0x000ea80000100a00 */
[----:B------:R1:W-:Y:S04]  /*26f00*/  LDGSTS.E [R23+-0x4bff8], desc[UR8][R62.64], !P2 ;  /* 0xb40080003e177fae */ /* 0x0003e8000d121848 */
[----:B------:R-:W-:Y:S04]  /*26f10*/  LDGSTS.E [R22+-0x47ff8], desc[UR8][R18.64], !P2 ;  /* 0xb800800012167fae */ /* 0x000fe8000d121848 */
[----:B------:R-:W3:Y:S01]  /*26f20*/  LDL.LU.64 R18, [R1+0x1ff0] ;  /* 0x001ff00001127983 */ /* 0x000ee20000300a00 */
[----:B------:R-:W-:-:S02]  /*26f30*/  VIADD R24, R25, 0xfffffe8c ;  /* 0xfffffe8c19187836 */ /* 0x000fc40000000000 */
[----:B------:R-:W3:Y:S01]  /*26f40*/  LDC R25, c[0x0][0x230] ;  /* 0x00008c00ff197b82 */ /* 0x000ee20000000800 */
[----:B------:R-:W2:Y:S02]  /*26f50*/  LDL.64 R62, [R1+0x618] ;  /* 0x00061800013e7983 */ /* 0x000ea40000100a00 */
[----:B------:R-:W-:Y:S01]  /*26f60*/  ISETP.GE.U32.AND P4, PT, R24, 0x7ffffe0d, PT ;  /* 0x7ffffe0d1800780c */ /* 0x000fe20003f86070 */
[----:B-1----:R-:W-:Y:S01]  /*26f70*/  VIADD R24, R27, 0xfffffeeb ;  /* 0xfffffeeb1b187836 */ /* 0x002fe20000000000 */
[----:B------:R-:W-:Y:S01]  /*26f80*/  IADD3 R23, R26, -0x116, RZ ;  /* 0xfffffeea1a177810 */ /* 0x000fe20007ffe0ff */
[----:B------:R-:W2:Y:S02]  /*26f90*/  LDL.64 R164, [R1+0x558] ;  /* 0x0005580001a47983 */ /* 0x000ea40000100a00 */
[----:B------:R-:W1:Y:S01]  /*26fa0*/  LDC R27, c[0x0][0x230] ;  /* 0x00008c00ff1b7b82 */ /* 0x000e620000000800 */
[----:B------:R-:W-:Y:S01]  /*26fb0*/  ISETP.GE.U32.AND P0, PT, R24, 0x7ffffe6c, PT ;  /* 0x7ffffe6c1800780c */ /* 0x000fe20003f06070 */
[----:B----4-:R-:W-:Y:S04]  /*26fc0*/  LDGSTS.E [R21+-0x43ff8], desc[UR8][R116.64], !P2 ;  /* 0xbc00800074157fae */ /* 0x010fe8000d121848 */
[----:B------:R-:W4:Y:S01]  /*26fd0*/  LDL.64 R180, [R1+0x888] ;  /* 0x0008880001b47983 */ /* 0x000f220000100a00 */
[----:B------:R-:W-:Y:S01]  /*26fe0*/  ISETP.GE.U32.AND P1, PT, R23, 0x7ffffe6b, PT ;  /* 0x7ffffe6b1700780c */ /* 0x000fe20003f26070 */
[----:B------:R-:W1:Y:S02]  /*26ff0*/  LDC R24, c[0x0][0x230] ;  /* 0x00008c00ff187b82 */ /* 0x000e640000000800 */
[----:B------:R3:W-:Y:S04]  /*27000*/  LDGSTS.E [R2+-0x4fff4], desc[UR8][R84.64], !P4 ;  /* 0xb000c00054027fae */ /* 0x0007e8000e121848 */
[----:B------:R-:W4:Y:S02]  /*27010*/  LDL.64 R116, [R1+0x620] ;  /* 0x0006200001747983 */ /* 0x000f240000100a00 */
[----:B------:R-:W1:Y:S02]  /*27020*/  LDC R26, c[0x0][0x230] ;  /* 0x00008c00ff1a7b82 */ /* 0x000e640000000800 */
[----:B------:R-:W4:Y:S04]  /*27030*/  LDL.64 R84, [R1+0x628] ;  /* 0x0006280001547983 */ /* 0x000f280000100a00 */
[----:B------:R1:W-:Y:S04]  /*27040*/  LDGSTS.E [R22+-0x4bff4], desc[UR8][R68.64], !P4 ;  /* 0xb400c00044167fae */ /* 0x0003e8000e121848 */
[----:B------:R1:W-:Y:S04]  /*27050*/  LDGSTS.E [R21+-0x47ff4], desc[UR8][R148.64], !P4 ;  /* 0xb800c00094157fae */ /* 0x0003e8000e121848 */
[----:B------:R1:W-:Y:S04]  /*27060*/  LDGSTS.E [R20+-0x43ff4], desc[UR8][R132.64], !P4 ;  /* 0xbc00c00084147fae */ /* 0x0003e8000e121848 */
[----:B------:R-:W4:Y:S04]  /*27070*/  LDL.64 R68, [R1+0x630] ;  /* 0x0006300001447983 */ /* 0x000f280000100a00 */
[----:B------:R-:W4:Y:S04]  /*27080*/  LDL.64 R148, [R1+0x638] ;  /* 0x0006380001947983 */ /* 0x000f280000100a00 */
[----:B------:R-:W4:Y:S01]  /*27090*/  LDL.64 R132, [R1+0x640] ;  /* 0x0006400001847983 */ /* 0x000f220000100a00 */
[----:B---3--:R-:W-:-:S05]  /*270a0*/  VIADD R2, R19, 0x100000 ;  /* 0x0010000013027836 */ /* 0x008fca0000000000 */
[----:B------:R-:W-:Y:S04]  /*270b0*/  LDGSTS.E [R2+-0x80000], desc[UR8][R58.64], !P0 ;  /* 0x800000003a027fae */ /* 0x000fe8000c121848 */
[----:B------:R-:W3:Y:S01]  /*270c0*/  LDL.64 R58, [R1+0x648] ;  /* 0x00064800013a7983 */ /* 0x000ee20000100a00 */
[----:B------:R-:W-:Y:S01]  /*270d0*/  VIADD R23, R25, 0xfffffee9 ;  /* 0xfffffee919177836 */ /* 0x000fe20000000000 */
[C---:B-1----:R-:W-:Y:S01]  /*270e0*/  IADD3 R22, R19.reuse, 0x100000, RZ ;  /* 0x0010000013167810 */ /* 0x042fe20007ffe0ff */
[C---:B------:R-:W-:Y:S01]  /*270f0*/  VIADD R21, R19.reuse, 0x100000 ;  /* 0x0010000013157836 */ /* 0x040fe20000000000 */
[----:B------:R-:W-:Y:S01]  /*27100*/  IADD3 R20, R19, 0x100000, RZ ;  /* 0x0010000013147810 */ /* 0x000fe20007ffe0ff */
        /* <DEDUP_REMOVED lines=8> */
[----:B----4-:R-:W-:Y:S04]  /*27190*/  LDGSTS.E [R2+-0x7fffc], desc[UR8][R116.64], !P1 ;  /* 0x8000400074027fae */ /* 0x010fe8000c921848 */
[----:B------:R-:W-:Y:S04]  /*271a0*/  LDGSTS.E [R22+-0x7bffc], desc[UR8][R84.64], !P1 ;  /* 0x8400400054167fae */ /* 0x000fe8000c921848 */
[----:B------:R-:W4:Y:S04]  /*271b0*/  LDL.64 R116, [R1+0x668] ;  /* 0x0006680001747983 */ /* 0x000f280000100a00 */
[----:B------:R-:W4:Y:S04]  /*271c0*/  LDL.64 R84, [R1+0x670] ;  /* 0x0006700001547983 */ /* 0x000f280000100a00 */
[----:B------:R-:W-:Y:S04]  /*271d0*/  LDGSTS.E [R21+-0x77ffc], desc[UR8][R68.64], !P1 ;  /* 0x8800400044157fae */ /* 0x000fe8000c921848 */
[----:B------:R-:W-:Y:S04]  /*271e0*/  LDGSTS.E [R20+-0x73ffc], desc[UR8][R148.64], !P1 ;  /* 0x8c00400094147fae */ /* 0x000fe8000c921848 */
[----:B------:R-:W-:Y:S04]  /*271f0*/  LDGSTS.E [R2+-0x7fff8], desc[UR8][R132.64], !P2 ;  /* 0x8000800084027fae */ /* 0x000fe8000d121848 */
[----:B------:R-:W4:Y:S04]  /*27200*/  LDL.64 R68, [R1+0x678] ;  /* 0x0006780001447983 */ /* 0x000f280000100a00 */
[----:B------:R-:W4:Y:S04]  /*27210*/  LDL.64 R148, [R1+0xfc8] ;  /* 0x000fc80001947983 */ /* 0x000f280000100a00 */
[----:B------:R-:W4:Y:S04]  /*27220*/  LDL.64 R132, [R1+0xfd8] ;  /* 0x000fd80001847983 */ /* 0x000f280000100a00 */
[----:B---3--:R-:W-:Y:S04]  /*27230*/  LDGSTS.E [R22+-0x7bff8], desc[UR8][R58.64], !P2 ;  /* 0x840080003a167fae */ /* 0x008fe8000d121848 */
[----:B------:R-:W3:Y:S01]  /*27240*/  LDL.64 R58, [R1+0xfe0] ;  /* 0x000fe000013a7983 */ /* 0x000ee20000100a00 */
[----:B------:R-:W-:-:S02]  /*27250*/  VIADD R23, R27, 0xfffffee8 ;  /* 0xfffffee81b177836 */ /* 0x000fc40000000000 */
[----:B------:R-:W1:Y:S03]  /*27260*/  LDC R27, c[0x0][0x230] ;  /* 0x00008c00ff1b7b82 */ /* 0x000e660000000800 */
[----:B------:R-:W-:Y:S01]  /*27270*/  ISETP.GE.U32.AND P0, PT, R23, 0x7ffffe69, PT ;  /* 0x7ffffe691700780c */ /* 0x000fe20003f06070 */
[----:B------:R-:W-:Y:S01]  /*27280*/  VIADD R23, R24, 0xfffffecb ;  /* 0xfffffecb18177836 */ /* 0x000fe20000000000 */
[----:B--2---:R-:W-:Y:S03]  /*27290*/  LDGSTS.E [R21+-0x77ff8], desc[UR8][R102.64], !P2 ;  /* 0x8800800066157fae */ /* 0x004fe6000d121848 */
[----:B------:R-:W2:Y:S01]  /*272a0*/  LDC R24, c[0x0][0x230] ;  /* 0x00008c00ff187b82 */ /* 0x000ea20000000800 */
[----:B------:R-:W-:Y:S01]  /*272b0*/  ISETP.GE.U32.AND P1, PT, R23, 0x7ffffe4c, PT ;  /* 0x7ffffe4c1700780c */ /* 0x000fe20003f26070 */
[----:B------:R-:W-:Y:S06]  /*272c0*/  LDGSTS.E [R20+-0x73ff8], desc[UR8][R100.64], !P2 ;  /* 0x8c00800064147fae */ /* 0x000fec000d121848 */
        /* <DEDUP_REMOVED lines=16> */
[----:B-1----:R-:W-:-:S02]  /*273d0*/  IADD3 R23, R25, -0x136, RZ ;  /* 0xfffffeca19177810 */ /* 0x002fc40007ffe0ff */
[----:B------:R-:W1:Y:S02]  /*273e0*/  LDC R25, c[0x0][0x230] ;  /* 0x00008c00ff197b82 */ /* 0x000e640000000800 */
[----:B------:R-:W-:Y:S01]  /*273f0*/  ISETP.GE.U32.AND P2, PT, R23, 0x7ffffe4b, PT ;  /* 0x7ffffe4b1700780c */ /* 0x000fe20003f46070 */
[----:B------:R-:W-:-:S05]  /*27400*/  VIADD R23, R27, 0xfffffec9 ;  /* 0xfffffec91b177836 */ /* 0x000fca0000000000 */
[----:B------:R-:W-:Y:S01]  /*27410*/  ISETP.GE.U32.AND P0, PT, R23, 0x7ffffe4a, PT ;  /* 0x7ffffe4a1700780c */ /* 0x000fe20003f06070 */
[----:B--2---:R-:W-:Y:S01]  /*27420*/  LDGSTS.E [R20+-0x64000], desc[UR8][R102.64], !P1 ;  /* 0x9c00000066147fae */ /* 0x004fe2000c921848 */
[----:B------:R-:W2:Y:S05]  /*27430*/  LDC R27, c[0x0][0x230] ;  /* 0x00008c00ff1b7b82 */ /* 0x000eaa0000000800 */
        /* <DEDUP_REMOVED lines=19> */
[----:B------:R-:W-:Y:S02]  /*27570*/  ISETP.GE.U32.AND P1, PT, R23, 0x7ffffe49, PT ;  /* 0x7ffffe491700780c */ /* 0x000fe40003f26070 */
[----:B------:R-:W-:-:S03]  /*27580*/  IADD3 R23, R26, -0x155, RZ ;  /* 0xfffffeab1a177810 */ /* 0x000fc60007ffe0ff */
[----:B------:R-:W1:Y:S01]  /*27590*/  LDC R26, c[0x0][0x230] ;  /* 0x00008c00ff1a7b82 */ /* 0x000e620000000800 */
[----:B------:R-:W-:Y:S01]  /*275a0*/  ISETP.GE.U32.AND P2, PT, R23, 0x7ffffe2c, PT ;  /* 0x7ffffe2c1700780c */ /* 0x000fe20003f46070 */
[----:B--2---:R-:W-:-:S05]  /*275b0*/  VIADD R23, R27, 0xfffffeaa ;  /* 0xfffffeaa1b177836 */ /* 0x004fca0000000000 */
[----:B------:R-:W-:Y:S01]  /*275c0*/  ISETP.GE.U32.AND P0, PT, R23, 0x7ffffe2b, PT ;  /* 0x7ffffe2b1700780c */ /* 0x000fe20003f06070 */
[----:B------:R-:W-:Y:S01]  /*275d0*/  LDGSTS.E [R2+-0x6fff4], desc[UR8][R102.64], !P1 ;  /* 0x9000c00066027fae */ /* 0x000fe2000c921848 */
[----:B------:R-:W2:Y:S03]  /*275e0*/  LDC R27, c[0x0][0x230] ;  /* 0x00008c00ff1b7b82 */ /* 0x000ea60000000800 */
        /* <DEDUP_REMOVED lines=17> */
[----:B-1----:R-:W-:-:S02]  /*27700*/  VIADD R23, R25, 0xfffffea9 ;  /* 0xfffffea919177836 */ /* 0x002fc40000000000 */
[----:B------:R-:W1:Y:S03]  /*27710*/  LDC R25, c[0x0][0x230] ;  /* 0x00008c00ff197b82 */ /* 0x000e660000000800 */
[----:B------:R-:W-:Y:S02]  /*27720*/  ISETP.GE.U32.AND P1, PT, R23, 0x7ffffe2a, PT ;  /* 0x7ffffe2a1700780c */ /* 0x000fe40003f26070 */
[----:B------:R-:W-:-:S03]  /*27730*/  IADD3 R23, R24, -0x158, RZ ;  /* 0xfffffea818177810 */ /* 0x000fc60007ffe0ff */
        /* <DEDUP_REMOVED lines=20> */
[----:B------:R-:W-:-:S05]  /*27880*/  VIADD R23, R27, 0xfffffe8b ;  /* 0xfffffe8b1b177836 */ /* 0x000fca0000000000 */
[----:B------:R-:W-:Y:S01]  /*27890*/  ISETP.GE.U32.AND P0, PT, R23, 0x7ffffe0c, PT ;  /* 0x7ffffe0c1700780c */ /* 0x000fe20003f06070 */
[----:B------:R-:W-:Y:S02]  /*278a0*/  VIADD R23, R26, 0xfffffe8a ;  /* 0xfffffe8a1a177836 */ /* 0x000fe40000000000 */
[----:B------:R-:W-:Y:S01]  /*278b0*/  VIADD R19, R19, 0x100000 ;  /* 0x0010000013137836 */ /* 0x000fe20000000000 */
[----:B------:R-:W1:Y:S02]  /*278c0*/  LDC R26, c[0x0][0x230] ;  /* 0x00008c00ff1a7b82 */ /* 0x000e640000000800 */
        /* <DEDUP_REMOVED lines=24> */
[----:B------:R-:W1:Y:S01]  /*27a50*/  LDC R24, c[0x0][0x230] ;  /* 0x00008c00ff187b82 */ /* 0x000e620000000800 */
[----:B--2---:R-:W-:Y:S05]  /*27a60*/  LDGSTS.E [R20+-0x43ffc], desc[UR8][R102.64], !P1 ;  /* 0xbc00400066147fae */ /* 0x004fea000c921848 */
[----:B------:R-:W-:Y:S04]  /*27a70*/  LDGSTS.E [R2+-0x4fff8], desc[UR8][R100.64], !P2 ;  /* 0xb000800064027fae */ /* 0x000fe8000d121848 */
[----:B------:R1:W-:Y:S04]  /*27a80*/  LDGSTS.E [R22+-0x4bff8], desc[UR8][R62.64], !P2 ;  /* 0xb40080003e167fae */ /* 0x0003e8000d121848 */
[----:B------:R-:W2:Y:S04]  /*27a90*/  LDL.64 R102, [R1+0x580] ;  /* 0x0005800001667983 */ /* 0x000ea80000100a00 */
[----:B------:R-:W2:Y:S04]  /*27aa0*/  LDL.64 R100, [R1+0x588] ;  /* 0x0005880001647983 */ /* 0x000ea80000100a00 */
[----:B------:R-:W2:Y:S04]  /*27ab0*/  LDL.64 R62, [R1+0x590] ;  /* 0x00059000013e7983 */ /* 0x000ea80000100a00 */
[----:B----4-:R-:W-:Y:S04]  /*27ac0*/  LDGSTS.E [R21+-0x47ff8], desc[UR8][R116.64], !P2 ;  /* 0xb800800074157fae */ /* 0x010fe8000d121848 */
[----:B------:R-:W-:Y:S04]  /*27ad0*/  LDGSTS.E [R20+-0x43ff8], desc[UR8][R84.64], !P2 ;  /* 0xbc00800054147fae */ /* 0x000fe8000d121848 */
[----:B------:R-:W4:Y:S04]  /*27ae0*/  LDL.64 R116, [R1+0x598] ;  /* 0x0005980001747983 */ /* 0x000f280000100a00 */
[----:B------:R-:W4:Y:S04]  /*27af0*/  LDL.64 R84, [R1+0x5a0] ;  /* 0x0005a00001547983 */ /* 0x000f280000100a00 */
[----:B------:R1:W-:Y:S04]  /*27b00*/  LDGSTS.E [R2+-0x4fff4], desc[UR8][R68.64], !P4 ;  /* 0xb000c00044027fae */ /* 0x0003e8000e121848 */
[----:B------:R1:W-:Y:S04]  /*27b10*/  LDGSTS.E [R21+-0x4bff4], desc[UR8][R148.64], !P4 ;  /* 0xb400c00094157fae */ /* 0x0003e8000e121848 */
[----:B------:R1:W-:Y:S04]  /*27b20*/  LDGSTS.E [R20+-0x47ff4], desc[UR8][R132.64], !P4 ;  /* 0xb800c00084147fae */ /* 0x0003e8000e121848 */
[----:B------:R-:W4:Y:S04]  /*27b30*/  LDL.64 R68, [R1+0x5a8] ;  /* 0x0005a80001447983 */ /* 0x000f280000100a00 */
[----:B------:R-:W4:Y:S04]  /*27b40*/  LDL.64 R148, [R1+0x5b0] ;  /* 0x0005b00001947983 */ /* 0x000f280000100a00 */
[----:B------:R-:W4:Y:S04]  /*27b50*/  LDL.64 R132, [R1+0x5b8] ;  /* 0x0005b80001847983 */ /* 0x000f280000100a00 */
[----:B---3--:R3:W-:Y:S04]  /*27b60*/  LDGSTS.E [R19+-0x43ff4], desc[UR8][R58.64], !P4 ;  /* 0xbc00c0003a137fae */ /* 0x0087e8000e121848 */
[----:B------:R-:W4:Y:S01]  /*27b70*/  LDL.64 R58, [R1+0x5c0] ;  /* 0x0005c000013a7983 */ /* 0x000f220000100a00 */
[----:B------:R-:W-:Y:S01]  /*27b80*/  VIADD R23, R26, 0xfffffee7 ;  /* 0xfffffee71a177836 */ /* 0x000fe20000000000 */
[----:B-1----:R-:W-:Y:S01]  /*27b90*/  IADD3 R22, R25, -0x11a, RZ ;  /* 0xfffffee619167810 */ /* 0x002fe20007ffe0ff */
[C---:B------:R-:W-:Y:S01]  /*27ba0*/  VIADD R2, R18.reuse, 0x100000 ;  /* 0x0010000012027836 */ /* 0x040fe20000000000 */
[C---:B------:R-:W-:Y:S01]  /*27bb0*/  IADD3 R21, R18.reuse, 0x100000, RZ ;  /* 0x0010000012157810 */ /* 0x040fe20007ffe0ff */
[----:B------:R-:W-:Y:S01]  /*27bc0*/  VIADD R20, R18, 0x100000 ;  /* 0x0010000012147836 */ /* 0x000fe20000000000 */
[----:B------:R-:W-:Y:S01]  /*27bd0*/  ISETP.GE.U32.AND P0, PT, R23, 0x7ffffe68, PT ;  /* 0x7ffffe681700780c */ /* 0x000fe20003f06070 */
[----:B------:R-:W1:Y:S01]  /*27be0*/  LDC R26, c[0x0][0x230] ;  /* 0x00008c00ff1a7b82 */ /* 0x000e620000000800 */
[----:B------:R-:W-:Y:S01]  /*27bf0*/  ISETP.GE.U32.AND P1, PT, R22, 0x7ffffe67, PT ;  /* 0x7ffffe671600780c */ /* 0x000fe20003f26070 */
[----:B------:R-:W-:Y:S01]  /*27c00*/  VIADD R22, R24, 0xfffffee5 ;  /* 0xfffffee518167836 */ /* 0x000fe20000000000 */
[----:B---3--:R-:W-:-:S04]  /*27c10*/  IADD3 R19, R18, 0x100000, RZ ;  /* 0x0010000012137810 */ /* 0x008fc80007ffe0ff */
[----:B------:R-:W-:Y:S01]  /*27c20*/  ISETP.GE.U32.AND P2, PT, R22, 0x7ffffe66, PT ;  /* 0x7ffffe661600780c */ /* 0x000fe20003f46070 */
[----:B------:R-:W3:Y:S04]  /*27c30*/  LDC R23, c[0x0][0x230] ;  /* 0x00008c00ff177b82 */ /* 0x000ee80000000800 */
[----:B--2---:R-:W-:Y:S04]  /*27c40*/  LDGSTS.E [R2+-0x80000], desc[UR8][R102.64], !P0 ;  /* 0x8000000066027fae */ /* 0x004fe8000c121848 */
[----:B------:R-:W-:Y:S01]  /*27c50*/  LDGSTS.E [R21+-0x7c000], desc[UR8][R100.64], !P0 ;  /* 0x8400000064157fae */ /* 0x000fe2000c121848 */
[----:B------:R-:W2:Y:S03]  /*27c60*/  LDC R24, c[0x0][0x230] ;  /* 0x00008c00ff187b82 */ /* 0x000ea60000000800 */
[----:B------:R-:W-:Y:S04]  /*27c70*/  LDGSTS.E [R20+-0x78000], desc[UR8][R62.64], !P0 ;  /* 0x880000003e147fae */ /* 0x000fe8000c121848 */
[----:B------:R-:W2:Y:S01]  /*27c80*/  LDL.64 R102, [R1+0x5c8] ;  /* 0x0005c80001667983 */ /* 0x000ea20000100a00 */
[----:B------:R-:W2:Y:S03]  /*27c90*/  LDC R25, c[0x0][0x230] ;  /* 0x00008c00ff197b82 */ /* 0x000ea60000000800 */
        /* <DEDUP_REMOVED lines=12> */
[----:B------:R-:W-:Y:S04]  /*27d60*/  LDGSTS.E [R2+-0x7fff8], desc[UR8][R58.64], !P2 ;  /* 0x800080003a027fae */ /* 0x000fe8000d121848 */
[----:B------:R-:W4:Y:S01]  /*27d70*/  LDL.64 R58, [R1+0x938] ;  /* 0x00093800013a7983 */ /* 0x000f220000100a00 */
[----:B-1----:R-:W-:-:S02]  /*27d80*/  VIADD R22, R26, 0xfffffee4 ;  /* 0xfffffee41a167836 */ /* 0x002fc40000000000 */
[----:B------:R-:W1:Y:S03]  /*27d90*/  LDC R26, c[0x0][0x230] ;  /* 0x00008c00ff1a7b82 */ /* 0x000e660000000800 */
[----:B------:R-:W-:Y:S01]  /*27da0*/  ISETP.GE.U32.AND P0, PT, R22, 0x7ffffe65, PT ;  /* 0x7ffffe651600780c */ /* 0x000fe20003f06070 */
[----:B---3--:R-:W-:-:S04]  /*27db0*/  VIADD R22, R23, 0xfffffec7 ;  /* 0xfffffec717167836 */ /* 0x008fc80000000000 */
[----:B------:R-:W3:Y:S01]  /*27dc0*/  LDC R23, c[0x0][0x230] ;  /* 0x00008c00ff177b82 */ /* 0x000ee20000000800 */
[----:B------:R-:W-:Y:S01]  /*27dd0*/  ISETP.GE.U32.AND P1, PT, R22, 0x7ffffe48, PT ;  /* 0x7ffffe481600780c */ /* 0x000fe20003f26070 */
[----:B--2---:R-:W-:Y:S04]  /*27de0*/  LDGSTS.E [R21+-0x7bff8], desc[UR8][R102.64], !P2 ;  /* 0x8400800066157fae */ /* 0x004fe8000d121848 */
[----:B------:R-:W-:Y:S04]  /*27df0*/  LDGSTS.E [R20+-0x77ff8], desc[UR8][R100.64], !P2 ;  /* 0x8800800064147fae */ /* 0x000fe8000d121848 */
[----:B------:R-:W-:Y:S04]  /*27e00*/  LDGSTS.E [R19+-0x73ff8], desc[UR8][R62.64], !P2 ;  /* 0x8c0080003e137fae */ /* 0x000fe8000d121848 */
[----:B------:R-:W2:Y:S04]  /*27e10*/  LDL.64 R102, [R1+0x1058] ;  /* 0x0010580001667983 */ /* 0x000ea80000100a00 */
[----:B------:R-:W3:Y:S04]  /*27e20*/  LDL.64 R100, [R1+0x1070] ;  /* 0x0010700001647983 */ /* 0x000ee80000100a00 */
[----:B------:R-:W3:Y:S04]  /*27e30*/  LDL.64 R62, [R1+0x1080] ;  /* 0x00108000013e7983 */ /* 0x000ee80000100a00 */
        /* <DEDUP_REMOVED lines=12> */
[----:B------:R-:W-:-:S02]  /*27f00*/  IADD3 R22, R24, -0x13a, RZ ;  /* 0xfffffec618167810 */ /* 0x000fc40007ffe0ff */
[----:B------:R-:W4:Y:S02]  /*27f10*/  LDC R24, c[0x0][0x230] ;  /* 0x00008c00ff187b82 */ /* 0x000f240000000800 */
[----:B------:R-:W-:Y:S01]  /*27f20*/  ISETP.GE.U32.AND P2, PT, R22, 0x7ffffe47, PT ;  /* 0x7ffffe471600780c */ /* 0x000fe20003f46070 */
[----:B-1----:R-:W-:-:S05]  /*27f30*/  VIADD R22, R26, 0xfffffec5 ;  /* 0xfffffec51a167836 */ /* 0x002fca0000000000 */
[----:B------:R-:W-:Y:S01]  /*27f40*/  ISETP.GE.U32.AND P0, PT, R22, 0x7ffffe46, PT ;  /* 0x7ffffe461600780c */ /* 0x000fe20003f06070 */
[----:B--2---:R-:W-:Y:S01]  /*27f50*/  LDGSTS.E [R20+-0x68000], desc[UR8][R102.64], !P1 ;  /* 0x9800000066147fae */ /* 0x004fe2000c921848 */
[----:B------:R-:W1:Y:S03]  /*27f60*/  LDC R26, c[0x0][0x230] ;  /* 0x00008c00ff1a7b82 */ /* 0x000e660000000800 */
        /* <DEDUP_REMOVED lines=44> */
[----:B------:R-:W-:-:S04]  /*28230*/  VIADD R22, R24, 0xfffffea5 ;  /* 0xfffffea518167836 */ /* 0x000fc80000000000 */
[----:B------:R-:W1:Y:S01]  /*28240*/  LDC R24, c[0x0][0x230] ;  /* 0x00008c00ff187b82 */ /* 0x000e620000000800 */
[----:B------:R-:W-:Y:S02]  /*28250*/  ISETP.GE.U32.AND P1, PT, R22, 0x7ffffe26, PT ;  /* 0x7ffffe261600780c */ /* 0x000fe40003f26070 */
[----:B------:R-:W-:-:S04]  /*28260*/  IADD3 R22, R23, -0x15c, RZ ;  /* 0xfffffea417167810 */ /* 0x000fc80007ffe0ff */
[----:B------:R-:W-:Y:S01]  /*28270*/  ISETP.GE.U32.AND P2, PT, R22, 0x7ffffe25, PT ;  /* 0x7ffffe251600780c */ /* 0x000fe20003f46070 */
[----:B--2---:R-:W-:Y:S01]  /*28280*/  LDGSTS.E [R2+-0x5fffc], desc[UR8][R102.64], !P0 ;  /* 0xa000400066027fae */ /* 0x004fe2000c121848 */
[----:B------:R-:W2:Y:S03]  /*28290*/  LDC R23, c[0x0][0x230] ;  /* 0x00008c00ff177b82 */ /* 0x000ea60000000800 */
[----:B---3--:R-:W-:Y:S04]  /*282a0*/  LDGSTS.E [R21+-0x5bffc], desc[UR8][R100.64], !P0 ;  /* 0xa400400064157fae */ /* 0x008fe8000c121848 */
[----:B------:R-:W-:Y:S04]  /*282b0*/  LDGSTS.E [R20+-0x57ffc], desc[UR8][R62.64], !P0 ;  /* 0xa80040003e147fae */ /* 0x000fe8000c121848 */
[----:B------:R-:W3:Y:S04]  /*282c0*/  LDL.64 R102, [R1+0x1568] ;  /* 0x0015680001667983 */ /* 0x000ee80000100a00 */
        /* <DEDUP_REMOVED lines=14> */
[----:B-1----:R-:W-:-:S05]  /*283b0*/  VIADD R22, R26, 0xfffffe87 ;  /* 0xfffffe871a167836 */ /* 0x002fca0000000000 */
[----:B------:R-:W-:Y:S01]  /*283c0*/  ISETP.GE.U32.AND P0, PT, R22, 0x7ffffe08, PT ;  /* 0x7ffffe081600780c */ /* 0x000fe20003f06070 */
[----:B------:R-:W-:Y:S02]  /*283d0*/  VIADD R22, R25, 0xfffffe86 ;  /* 0xfffffe8619167836 */ /* 0x000fe40000000000 */
[----:B------:R-:W1:Y:S03]  /*283e0*/  LDC R25, c[0x0][0x230] ;  /* 0x00008c00ff197b82 */ /* 0x000e660000000800 */
[----:B------:R-:W-:Y:S01]  /*283f0*/  ISETP.GE.U32.AND P1, PT, R22, 0x7ffffe07, PT ;  /* 0x7ffffe071600780c */ /* 0x000fe20003f26070 */
[----:B---3--:R-:W-:Y:S04]  /*28400*/  LDGSTS.E [R21+-0x5bff4], desc[UR8][R102.64], !P2 ;  /* 0xa400c00066157fae */ /* 0x008fe8000d121848 */
[----:B--2---:R-:W-:Y:S04]  /*28410*/  LDGSTS.E [R20+-0x57ff4], desc[UR8][R100.64], !P2 ;  /* 0xa800c00064147fae */ /* 0x004fe8000d121848 */
        /* <DEDUP_REMOVED lines=17> */
[----:B------:R-:W1:Y:S02]  /*28530*/  LDC R24, c[0x0][0x230] ;  /* 0x00008c00ff187b82 */ /* 0x000e640000000800 */
[----:B------:R-:W-:Y:S01]  /*28540*/  ISETP.GE.U32.AND P2, PT, R22, 0x7ffffe06, PT ;  /* 0x7ffffe061600780c */ /* 0x000fe20003f46070 */
[----:B------:R-:W-:-:S05]  /*28550*/  VIADD R22, R23, 0xfffffe84 ;  /* 0xfffffe8417167836 */ /* 0x000fca0000000000 */
[----:B------:R-:W-:Y:S01]  /*28560*/  ISETP.GE.U32.AND P4, PT, R22, 0x7ffffe05, PT ;  /* 0x7ffffe051600780c */ /* 0x000fe20003f86070 */
[----:B--2---:R-:W-:Y:S01]  /*28570*/  LDGSTS.E [R20+-0x47ffc], desc[UR8][R102.64], !P1 ;  /* 0xb800400066147fae */ /* 0x004fe2000c921848 */
[----:B------:R-:W-:Y:S01]  /*28580*/  VIADD R18, R18, 0x100000 ;  /* 0x0010000012127836 */ /* 0x000fe20000000000 */
[----:B------:R-:W2:Y:S02]  /*28590*/  LDC R23, c[0x0][0x230] ;  /* 0x00008c00ff177b82 */ /* 0x000ea40000000800 */
[----:B---3--:R-:W-:Y:S04]  /*285a0*/  LDGSTS.E [R19+-0x43ffc], desc[UR8][R100.64], !P1 ;  /* 0xbc00400064137fae */ /* 0x008fe8000c921848 */
[----:B------:R-:W-:Y:S04]  /*285b0*/  LDGSTS.E [R2+-0x4fff8], desc[UR8][R62.64], !P2 ;  /* 0xb00080003e027fae */ /* 0x000fe8000d121848 */
[----:B------:R-:W3:Y:S04]  /*285c0*/  LDL.64 R102, [R1+0x1f58] ;  /* 0x001f580001667983 */ /* 0x000ee80000100a00 */
[----:B------:R-:W2:Y:S04]  /*285d0*/  LDL.64 R100, [R1+0x500] ;  /* 0x0005000001647983 */ /* 0x000ea80000100a00 */
[----:B------:R-:W2:Y:S04]  /*285e0*/  LDL.64 R62, [R1+0x508] ;  /* 0x00050800013e7983 */ /* 0x000ea80000100a00 */
[----:B----4-:R4:W-:Y:S04]  /*285f0*/  LDGSTS.E [R21+-0x4bff8], desc[UR8][R116.64], !P2 ;  /* 0xb400800074157fae */ /* 0x0109e8000d121848 */
[----:B------:R-:W-:Y:S04]  /*28600*/  LDGSTS.E [R20+-0x47ff8], desc[UR8][R84.64], !P2 ;  /* 0xb800800054147fae */ /* 0x000fe8000d121848 */
[----:B------:R-:W2:Y:S04]  /*28610*/  LDL.64 R116, [R1+0x510] ;  /* 0x0005100001747983 */ /* 0x000ea80000100a00 */
[----:B------:R-:W2:Y:S04]  /*28620*/  LDL.64 R84, [R1+0x518] ;  /* 0x0005180001547983 */ /* 0x000ea80000100a00 */
[----:B------:R-:W-:Y:S04]  /*28630*/  LDGSTS.E [R19+-0x43ff8], desc[UR8][R68.64], !P2 ;  /* 0xbc00800044137fae */ /* 0x000fe8000d121848 */
[----:B------:R4:W-:Y:S04]  /*28640*/  LDGSTS.E [R2+-0x4fff4], desc[UR8][R148.64], !P4 ;  /* 0xb000c00094027fae */ /* 0x0009e8000e121848 */
[----:B------:R4:W-:Y:S04]  /*28650*/  LDGSTS.E [R20+-0x4bff4], desc[UR8][R132.64], !P4 ;  /* 0xb400c00084147fae */ /* 0x0009e8000e121848 */
[----:B------:R-:W2:Y:S04]  /*28660*/  LDL.64 R68, [R1+0x520] ;  /* 0x0005200001447983 */ /* 0x000ea80000100a00 */
[----:B------:R-:W2:Y:S04]  /*28670*/  LDL.64 R148, [R1+0x528] ;  /* 0x0005280001947983 */ /* 0x000ea80000100a00 */
[----:B------:R-:W2:Y:S04]  /*28680*/  LDL.64 R132, [R1+0x530] ;  /* 0x0005300001847983 */ /* 0x000ea80000100a00 */
[----:B------:R4:W-:Y:S04]  /*28690*/  LDGSTS.E [R19+-0x47ff4], desc[UR8][R58.64], !P4 ;  /* 0xb800c0003a137fae */ /* 0x0009e8000e121848 */
[----:B------:R-:W2:Y:S01]  /*286a0*/  LDL.64 R58, [R1+0x538] ;  /* 0x00053800013a7983 */ /* 0x000ea20000100a00 */
[----:B-1----:R-:W-:Y:S01]  /*286b0*/  VIADD R22, R25, 0xfffffee3 ;  /* 0xfffffee319167836 */ /* 0x002fe20000000000 */
[----:B----4-:R-:W-:Y:S01]  /*286c0*/  IADD3 R21, R24, -0x11e, RZ ;  /* 0xfffffee218157810 */ /* 0x010fe20007ffe0ff */
[C---:B------:R-:W-:Y:S01]  /*286d0*/  VIADD R2, R6.reuse, 0x100000 ;  /* 0x0010000006027836 */ /* 0x040fe20000000000 */
[C---:B------:R-:W-:Y:S01]  /*286e0*/  IADD3 R20, R6.reuse, 0x100000, RZ ;  /* 0x0010000006147810 */ /* 0x040fe20007ffe0ff */
[----:B------:R-:W-:Y:S01]  /*286f0*/  VIADD R19, R6, 0x100000 ;  /* 0x0010000006137836 */ /* 0x000fe20000000000 */
[----:B------:R-:W-:Y:S01]  /*28700*/  ISETP.GE.U32.AND P0, PT, R22, 0x7ffffe64, PT ;  /* 0x7ffffe641600780c */ /* 0x000fe20003f06070 */
[----:B------:R-:W1:Y:S01]  /*28710*/  LDC R25, c[0x0][0x230] ;  /* 0x00008c00ff197b82 */ /* 0x000e620000000800 */
[----:B------:R-:W-:-:S07]  /*28720*/  ISETP.GE.U32.AND P1, PT, R21, 0x7ffffe63, PT ;  /* 0x7ffffe631500780c */ /* 0x000fce0003f26070 */
[----:B------:R-:W4:Y:S01]  /*28730*/  LDC R24, c[0x0][0x230] ;  /* 0x00008c00ff187b82 */ /* 0x000f220000000800 */
[----:B---3--:R3:W-:Y:S04]  /*28740*/  LDGSTS.E [R18+-0x43ff4], desc[UR8][R102.64], !P4 ;  /* 0xbc00c00066127fae */ /* 0x0087e8000e121848 */
[----:B--2---:R-:W-:Y:S03]  /*28750*/  LDGSTS.E [R2+-0x80000], desc[UR8][R100.64], !P0 ;  /* 0x8000000064027fae */ /* 0x004fe6000c121848 */
[----:B------:R-:W2:Y:S01]  /*28760*/  LDC R22, c[0x0][0x230] ;  /* 0x00008c00ff167b82 */ /* 0x000ea20000000800 */
[----:B------:R-:W-:Y:S01]  /*28770*/  LDGSTS.E [R20+-0x7c000], desc[UR8][R62.64], !P0 ;  /* 0x840000003e147fae */ /* 0x000fe2000c121848 */
[----:B---3--:R-:W-:-:S03]  /*28780*/  IADD3 R18, R6, 0x100000, RZ ;  /* 0x0010000006127810 */ /* 0x008fc60007ffe0ff */
[----:B------:R-:W3:Y:S04]  /*28790*/  LDL.64 R102, [R1+0x540] ;  /* 0x0005400001667983 */ /* 0x000ee80000100a00 */
[----:B------:R-:W2:Y:S04]  /*287a0*/  LDL.64 R100, [R1+0x548] ;  /* 0x0005480001647983 */ /* 0x000ea80000100a00 */
[----:B------:R-:W2:Y:S04]  /*287b0*/  LDL.64 R62, [R1+0x550] ;  /* 0x00055000013e7983 */ /* 0x000ea80000100a00 */
[----:B------:R-:W-:Y:S04]  /*287c0*/  LDGSTS.E [R19+-0x78000], desc[UR8][R116.64], !P0 ;  /* 0x8800000074137fae */ /* 0x000fe8000c121848 */
[----:B------:R-:W-:Y:S04]  /*287d0*/  LDGSTS.E [R18+-0x74000], desc[UR8][R84.64], !P0 ;  /* 0x8c00000054127fae */ /* 0x000fe8000c121848 */
[----:B------:R-:W2:Y:S04]  /*287e0*/  LDL.64 R116, [R1+0x560] ;  /* 0x0005600001747983 */ /* 0x000ea80000100a00 */
[----:B------:R-:W2:Y:S04]  /*287f0*/  LDL.64 R84, [R1+0x568] ;  /* 0x0005680001547983 */ /* 0x000ea80000100a00 */
[----:B------:R-:W-:Y:S04]  /*28800*/  LDGSTS.E [R2+-0x7fffc], desc[UR8][R68.64], !P1 ;  /* 0x8000400044027fae */ /* 0x000fe8000c921848 */
[----:B------:R-:W-:Y:S04]  /*28810*/  LDGSTS.E [R20+-0x7bffc], desc[UR8][R148.64], !P1 ;  /* 0x8400400094147fae */ /* 0x000fe8000c921848 */
[----:B------:R-:W-:Y:S04]  /*28820*/  LDGSTS.E [R19+-0x77ffc], desc[UR8][R132.64], !P1 ;  /* 0x8800400084137fae */ /* 0x000fe8000c921848 */
[----:B------:R-:W2:Y:S04]  /*28830*/  LDL.64 R68, [R1+0x570] ;  /* 0x0005700001447983 */ /* 0x000ea80000100a00 */
[----:B------:R-:W2:Y:S01]  /*28840*/  LDL.64 R148, [R1+0x578] ;  /* 0x0005780001947983 */ /* 0x000ea20000100a00 */
[----:B------:R-:W-:-:S02]  /*28850*/  VIADD R21, R23, 0xfffffee1 ;  /* 0xfffffee117157836 */ /* 0x000fc40000000000 */
[----:B------:R-:W2:Y:S01]  /*28860*/  LDC R23, c[0x0][0x230] ;  /* 0x00008c00ff177b82 */ /* 0x000ea20000000800 */
[----:B------:R-:W2:Y:S04]  /*28870*/  LDL.64 R132, [R1+0x838] ;  /* 0x0008380001847983 */ /* 0x000ea80000100a00 */
[----:B------:R-:W-:Y:S04]  /*28880*/  LDGSTS.E [R18+-0x73ffc], desc[UR8][R58.64], !P1 ;  /* 0x8c0040003a127fae */ /* 0x000fe8000c921848 */
[----:B------:R-:W2:Y:S01]  /*28890*/  LDL.64 R58, [R1+0x828] ;  /* 0x00082800013a7983 */ /* 0x000ea20000100a00 */
[----:B------:R-:W-:Y:S01]  /*288a0*/  ISETP.GE.U32.AND P2, PT, R21, 0x7ffffe62, PT ;  /* 0x7ffffe621500780c */ /* 0x000fe20003f46070 */
[----:B-1----:R-:W-:-:S02]  /*288b0*/  VIADD R21, R25, 0xfffffee0 ;  /* 0xfffffee019157836 */ /* 0x002fc40000000000 */
[----:B------:R-:W1:Y:S03]  /*288c0*/  LDC R25, c[0x0][0x230] ;  /* 0x00008c00ff197b82 */ /* 0x000e660000000800 */
[----:B------:R-:W-:Y:S01]  /*288d0*/  ISETP.GE.U32.AND P0, PT, R21, 0x7ffffe61, PT ;  /* 0x7ffffe611500780c */ /* 0x000fe20003f06070 */
[----:B----4-:R-:W-:Y:S02]  /*288e0*/  VIADD R21, R24, 0xfffffec3 ;  /* 0xfffffec318157836 */ /* 0x010fe40000000000 */
[C---:B------:R-:W-:Y:S02]  /*288f0*/  IMAD.WIDE R248, R252.reuse, 0x4, R184 ;  /* 0x00000004fcf87825 */ /* 0x040fe400078e02b8 */
[----:B------:R-:W4:Y:S01]  /*28900*/  LDL.64 R184, [R1+0x1500] ;  /* 0x0015000001b87983 */ /* 0x000f220000100a00 */
[----:B------:R-:W-:Y:S01]  /*28910*/  ISETP.GE.U32.AND P1, PT, R21, 0x7ffffe44, PT ;  /* 0x7ffffe441500780c */ /* 0x000fe20003f26070 */
[----:B------:R-:W-:-:S02]  /*28920*/  IMAD.WIDE R250, R252, 0x4, R182 ;  /* 0x00000004fcfa7825 */ /* 0x000fc400078e02b6 */
[----:B---3--:R-:W-:Y:S01]  /*28930*/  LDGSTS.E [R2+-0x7fff8], desc[UR8][R102.64], !P2 ;  /* 0x8000800066027fae */ /* 0x008fe2000d121848 */
[----:B------:R-:W3:Y:S03]  /*28940*/  LDC R24, c[0x0][0x230] ;  /* 0x00008c00ff187b82 */ /* 0x000ee60000000800 */
[----:B--2---:R-:W-:Y:S04]  /*28950*/  LDGSTS.E [R20+-0x7bff8], desc[UR8][R100.64], !P2 ;  /* 0x8400800064147fae */ /* 0x004fe8000d121848 */
[----:B------:R-:W-:Y:S04]  /*28960*/  LDGSTS.E [R19+-0x77ff8], desc[UR8][R62.64], !P2 ;  /* 0x880080003e137fae */ /* 0x000fe8000d121848 */
[----:B------:R-:W2:Y:S04]  /*28970*/  LDL.64 R102, [R1+0x848] ;  /* 0x0008480001667983 */ /* 0x000ea80000100a00 */
[----:B------:R-:W3:Y:S04]  /*28980*/  LDL.64 R100, [R1+0x858] ;  /* 0x0008580001647983 */ /* 0x000ee80000100a00 */
[----:B------:R-:W-:Y:S04]  /*28990*/  LDGSTS.E [R18+-0x73ff8], desc[UR8][R164.64], !P2 ;  /* 0x8c008000a4127fae */ /* 0x000fe8000d121848 */
[----:B------:R-:W4:Y:S04]  /*289a0*/  LDL.64 R62, [R1+0x868] ;  /* 0x00086800013e7983 */ /* 0x000f280000100a00 */
[----:B------:R-:W-:Y:S04]  /*289b0*/  LDGSTS.E [R2+-0x7fff4], desc[UR8][R116.64], !P0 ;  /* 0x8000c00074027fae */ /* 0x000fe8000c121848 */
[----:B------:R-:W-:Y:S01]  /*289c0*/  LDGSTS.E [R20+-0x7bff4], desc[UR8][R84.64], !P0 ;  /* 0x8400c00054147fae */ /* 0x000fe2000c121848 */
[----:B------:R-:W-:-:S02]  /*289d0*/  IADD3 R21, R22, -0x13e, RZ ;  /* 0xfffffec216157810 */ /* 0x000fc40007ffe0ff */
[----:B------:R-:W1:Y:S01]  /*289e0*/  LDC R22, c[0x0][0x230] ;  /* 0x00008c00ff167b82 */ /* 0x000e620000000800 */
[----:B------:R-:W4:Y:S04]  /*289f0*/  LDL.64 R164, [R1+0x8c8] ;  /* 0x0008c80001a47983 */ /* 0x000f280000100a00 */
[----:B------:R-:W4:Y:S04]  /*28a00*/  LDL.64 R116, [R1+0x878] ;  /* 0x0008780001747983 */ /* 0x000f280000100a00 */
[----:B------:R-:W4:Y:S04]  /*28a10*/  LDL.64 R84, [R1+0x898] ;  /* 0x0008980001547983 */ /* 0x000f280000100a00 */
[----:B------:R-:W4:Y:S04]  /*28a20*/  LDL.64 R182, [R1+0x1508] ;  /* 0x0015080001b67983 */ /* 0x000f280000100a00 */
[----:B------:R-:W-:Y:S04]  /*28a30*/  LDGSTS.E [R19+-0x77ff4], desc[UR8][R68.64], !P0 ;  /* 0x8800c00044137fae */ /* 0x000fe8000c121848 */
[----:B------:R-:W-:Y:S04]  /*28a40*/  LDGSTS.E [R18+-0x73ff4], desc[UR8][R148.64], !P0 ;  /* 0x8c00c00094127fae */ /* 0x000fe8000c121848 */
[----:B------:R-:W4:Y:S01]  /*28a50*/  LDL.64 R68, [R1+0x8a8] ;  /* 0x0008a80001447983 */ /* 0x000f220000100a00 */
[----:B------:R-:W-:-:S03]  /*28a60*/  ISETP.GE.U32.AND P2, PT, R21, 0x7ffffe43, PT ;  /* 0x7ffffe431500780c */ /* 0x000fc60003f46070 */
[----:B------:R-:W4:Y:S04]  /*28a70*/  LDL.64 R148, [R1+0x908] ;  /* 0x0009080001947983 */ /* 0x000f280000100a00 */
[----:B------:R-:W-:Y:S01]  /*28a80*/  LDGSTS.E [R2+-0x70000], desc[UR8][R58.64], !P1 ;  /* 0x900000003a027fae */ /* 0x000fe2000c921848 */
[----:B------:R-:W-:Y:S02]  /*28a90*/  VIADD R21, R23, 0xfffffec1 ;  /* 0xfffffec117157836 */ /* 0x000fe40000000000 */
[----:B------:R-:W1:Y:S01]  /*28aa0*/  LDC R23, c[0x0][0x230] ;  /* 0x00008c00ff177b82 */ /* 0x000e620000000800 */
[----:B------:R-:W-:Y:S04]  /*28ab0*/  LDGSTS.E [R20+-0x6c000], desc[UR8][R132.64], !P1 ;  /* 0x9400000084147fae */ /* 0x000fe8000c921848 */
[----:B------:R-:W4:Y:S01]  /*28ac0*/  LDL.64 R58, [R1+0x8b8] ;  /* 0x0008b800013a7983 */ /* 0x000f220000100a00 */
[----:B------:R-:W-:-:S02]  /*28ad0*/  ISETP.GE.U32.AND P0, PT, R21, 0x7ffffe42, PT ;  /* 0x7ffffe421500780c */ /* 0x000fc40003f06070 */
[----:B------:R-:W1:Y:S01]  /*28ae0*/  LDC R21, c[0x0][0x230] ;  /* 0x00008c00ff157b82 */ /* 0x000e620000000800 */
[----:B------:R-:W4:Y:S04]  /*28af0*/  LDL.64 R132, [R1+0x918] ;  /* 0x0009180001847983 */ /* 0x000f280000100a00 */
[----:B--2---:R-:W-:Y:S04]  /*28b00*/  LDGSTS.E [R19+-0x68000], desc[UR8][R102.64], !P1 ;  /* 0x9800000066137fae */ /* 0x004fe8000c921848 */
[----:B---3--:R-:W-:Y:S04]  /*28b10*/  LDGSTS.E [R18+-0x64000], desc[UR8][R100.64], !P1 ;  /* 0x9c00000064127fae */ /* 0x008fe8000c921848 */
[----:B------:R-:W2:Y:S04]  /*28b20*/  LDL.64 R102, [R1+0x8d8] ;  /* 0x0008d80001667983 */ /* 0x000ea80000100a00 */
[----:B----4-:R-:W-:Y:S04]  /*28b30*/  LDGSTS.E [R2+-0x6fffc], desc[UR8][R62.64], !P2 ;  /* 0x900040003e027fae */ /* 0x010fe8000d121848 */
[----:B------:R-:W3:Y:S04]  /*28b40*/  LDL.64 R100, [R1+0x8e8] ;  /* 0x0008e80001647983 */ /* 0x000ee80000100a00 */
[----:B------:R-:W4:Y:S04]  /*28b50*/  LDL.64 R62, [R1+0x8f8] ;  /* 0x0008f800013e7983 */ /* 0x000f280000100a00 */
[----:B------:R1:W-:Y:S04]  /*28b60*/  LDGSTS.E [R20+-0x6bffc], desc[UR8][R116.64], !P2 ;  /* 0x9400400074147fae */ /* 0x0003e8000d121848 */
[----:B------:R-:W-:Y:S04]  /*28b70*/  LDGSTS.E [R19+-0x67ffc], desc[UR8][R180.64], !P2 ;  /* 0x98004000b4137fae */ /* 0x000fe8000d121848 */
[----:B------:R-:W-:Y:S04]  /*28b80*/  LDGSTS.E [R18+-0x63ffc], desc[UR8][R84.64], !P2 ;  /* 0x9c00400054127fae */ /* 0x000fe8000d121848 */
[----:B------:R-:W4:Y:S01]  /*28b90*/  LDL.64 R116, [R1+0x14c8] ;  /* 0x0014c80001747983 */ /* 0x000f220000100a00 */
[----:B-1----:R-:W-:-:S03]  /*28ba0*/  VIADD R20, R25, 0xfffffec0 ;  /* 0xfffffec019147836 */ /* 0x002fc60000000000 */
[----:B------:R-:W4:Y:S04]  /*28bb0*/  LDL.64 R180, [R1+0x1510] ;  /* 0x0015100001b47983 */ /* 0x000f280000100a00 */
[----:B------:R-:W4:Y:S04]  /*28bc0*/  LDL.64 R84, [R1+0x14d0] ;  /* 0x0014d00001547983 */ /* 0x000f280000100a00 */
[----:B------:R-:W-:Y:S01]  /*28bd0*/  LDGSTS.E [R2+-0x6fff8], desc[UR8][R68.64], !P0 ;  /* 0x9000800044027fae */ /* 0x000fe2000c121848 */
[----:B------:R-:W-:-:S03]  /*28be0*/  ISETP.GE.U32.AND P1, PT, R20, 0x7ffffe41, PT ;  /* 0x7ffffe411400780c */ /* 0x000fc60003f26070 */
[----:B------:R-:W4:Y:S04]  /*28bf0*/  LDL.64 R68, [R1+0x14e0] ;  /* 0x0014e00001447983 */ /* 0x000f280000100a00 */
[----:B------:R-:W-:Y:S01]  /*28c00*/  LDGSTS.E [R2+-0x6bff8], desc[UR8][R58.64], !P0 ;  /* 0x940080003a027fae */ /* 0x000fe2000c121848 */
[----:B------:R-:W-:Y:S02]  /*28c10*/  IADD3 R20, R22, -0x15d, RZ ;  /* 0xfffffea316147810 */ /* 0x000fe40007ffe0ff */
[----:B------:R-:W1:Y:S01]  /*28c20*/  LDC R22, c[0x0][0x230] ;  /* 0x00008c00ff167b82 */ /* 0x000e620000000800 */
[----:B------:R-:W-:Y:S04]  /*28c30*/  LDGSTS.E [R19+-0x67ff8], desc[UR8][R164.64], !P0 ;  /* 0x98008000a4137fae */ /* 0x000fe8000c121848 */
[----:B------:R-:W4:Y:S01]  /*28c40*/  LDL.64 R58, [R1+0x14d8] ;  /* 0x0014d800013a7983 */ /* 0x000f220000100a00 */
[----:B------:R-:W-:Y:S01]  /*28c50*/  ISETP.GE.U32.AND P2, PT, R20, 0x7ffffe24, PT ;  /* 0x7ffffe241400780c */ /* 0x000fe20003f46070 */
[----:B------:R-:W-:-:S02]  /*28c60*/  VIADD R20, R6, 0x100000 ;  /* 0x0010000006147836 */ /* 0x000fc40000000000 */
[----:B------:R-:W4:Y:S04]  /*28c70*/  LDL.64 R164, [R1+0x1520] ;  /* 0x0015200001a47983 */ /* 0x000f280000100a00 */
[----:B--2---:R-:W-:Y:S04]  /*28c80*/  LDGSTS.E [R18+-0x63ff8], desc[UR8][R102.64], !P0 ;  /* 0x9c00800066127fae */ /* 0x004fe8000c121848 */
[----:B---3--:R-:W-:Y:S04]  /*28c90*/  LDGSTS.E [R2+-0x6fff4], desc[UR8][R100.64], !P1 ;  /* 0x9000c00064027fae */ /* 0x008fe8000c921848 */
[----:B------:R-:W2:Y:S04]  /*28ca0*/  LDL.64 R102, [R1+0x14e8] ;  /* 0x0014e80001667983 */ /* 0x000ea80000100a00 */
[----:B----4-:R3:W-:Y:S04]  /*28cb0*/  LDGSTS.E [R20+-0x6bff4], desc[UR8][R62.64], !P1 ;  /* 0x9400c0003e147fae */ /* 0x0107e8000c921848 */
[----:B------:R-:W4:Y:S04]  /*28cc0*/  LDL.64 R100, [R1+0x14f0] ;  /* 0x0014f00001647983 */ /* 0x000f280000100a00 */
[----:B------:R-:W-:Y:S04]  /*28cd0*/  LDGSTS.E [R19+-0x67ff4], desc[UR8][R148.64], !P1 ;  /* 0x9800c00094137fae */ /* 0x000fe8000c921848 */
[----:B------:R-:W4:Y:S04]  /*28ce0*/  LDL.64 R62, [R1+0x14f8] ;  /* 0x0014f800013e7983 */ /* 0x000f280000100a00 */
[----:B------:R-:W-:Y:S04]  /*28cf0*/  LDGSTS.E [R18+-0x63ff4], desc[UR8][R132.64], !P1 ;  /* 0x9c00c00084127fae */ /* 0x000fe8000c921848 */
[----:B------:R-:W-:Y:S04]  /*28d00*/  LDGSTS.E [R2+-0x60000], desc[UR8][R116.64], !P2 ;  /* 0xa000000074027fae */ /* 0x000fe8000d121848 */
[----:B------:R-:W-:Y:S01]  /*28d10*/  LDGSTS.E [R19+-0x5c000], desc[UR8][R84.64], !P2 ;  /* 0xa400000054137fae */ /* 0x000fe2000d121848 */
[----:B---3--:R-:W-:-:S02]  /*28d20*/  VIADD R20, R24, 0xfffffea2 ;  /* 0xfffffea218147836 */ /* 0x008fc40000000000 */
[----:B------:R-:W3:Y:S01]  /*28d30*/  LDC R24, c[0x0][0x230] ;  /* 0x00008c00ff187b82 */ /* 0x000ee20000000800 */
[----:B------:R-:W3:Y:S04]  /*28d40*/  LDL.64 R148, [R1+0x1538] ;  /* 0x0015380001947983 */ /* 0x000ee80000100a00 */
[----:B------:R-:W3:Y:S04]  /*28d50*/  LDL.64 R116, [R1+0x1540] ;  /* 0x0015400001747983 */ /* 0x000ee80000100a00 */
[----:B------:R-:W3:Y:S04]  /*28d60*/  LDL.64 R84, [R1+0x1550] ;  /* 0x0015500001547983 */ /* 0x000ee80000100a00 */
[----:B------:R-:W3:Y:S04]  /*28d70*/  LDL.64 R132, [R1+0x1f50] ;  /* 0x001f500001847983 */ /* 0x000ee80000100a00 */
[----:B------:R-:W-:Y:S01]  /*28d80*/  LDGSTS.E [R18+-0x58000], desc[UR8][R58.64], !P2 ;  /* 0xa80000003a127fae */ /* 0x000fe2000d121848 */
[----:B------:R-:W-:-:S03]  /*28d90*/  ISETP.GE.U32.AND P0, PT, R20, 0x7ffffe23, PT ;  /* 0x7ffffe231400780c */ /* 0x000fc60003f06070 */
[----:B------:R-:W3:Y:S01]  /*28da0*/  LDL.64 R58, [R1+0x1528] ;  /* 0x00152800013a7983 */ /* 0x000ee20000100a00 */
[----:B------:R-:W-:-:S03]  /*28db0*/  IADD3 R20, R23, -0x15f, RZ ;  /* 0xfffffea117147810 */ /* 0x000fc60007ffe0ff */
[----:B------:R-:W-:Y:S01]  /*28dc0*/  LDGSTS.E [R2+-0x54000], desc[UR8][R68.64], !P2 ;  /* 0xac00000044027fae */ /* 0x000fe2000d121848 */
[----:B------:R-:W-:Y:S01]  /*28dd0*/  ISETP.GE.U32.AND P1, PT, R20, 0x7ffffe22, PT ;  /* 0x7ffffe221400780c */ /* 0x000fe20003f26070 */
[----:B------:R-:W-:Y:S01]  /*28de0*/  VIADD R20, R21, 0xfffffea0 ;  /* 0xfffffea015147836 */ /* 0x000fe20000000000 */
[----:B------:R-:W-:Y:S01]  /*28df0*/  UIADD3 UR12, UR4, -0x180, URZ ;  /* 0xfffffe80040c7890 */ /* 0x000fe2000fffe03f */
[----:B------:R-:W1:Y:S03]  /*28e00*/  LDC R21, c[0x0][0x230] ;  /* 0x00008c00ff157b82 */ /* 0x000e660000000800 */
[----:B------:R-:W-:Y:S01]  /*28e10*/  ISETP.GE.U32.AND P2, PT, R20, 0x7ffffe21, PT ;  /* 0x7ffffe211400780c */ /* 0x000fe20003f46070 */
[----:B------:R-:W-:Y:S01]  /*28e20*/  VIADD R20, R6, 0x100000 ;  /* 0x0010000006147836 */ /* 0x000fe20000000000 */
[----:B------:R-:W3:Y:S04]  /*28e30*/  LDL.64 R68, [R1+0x1558] ;  /* 0x0015580001447983 */ /* 0x000ee80000100a00 */
[----:B--2---:R-:W-:Y:S04]  /*28e40*/  LDGSTS.E [R19+-0x5fffc], desc[UR8][R102.64], !P0 ;  /* 0xa000400066137fae */ /* 0x004fe8000c121848 */
[----:B----4-:R-:W-:Y:S04]  /*28e50*/  LDGSTS.E [R18+-0x5bffc], desc[UR8][R100.64], !P0 ;  /* 0xa400400064127fae */ /* 0x010fe8000c121848 */
[----:B------:R-:W2:Y:S04]  /*28e60*/  LDL.64 R102, [R1+0x1f48] ;  /* 0x001f480001667983 */ /* 0x000ea80000100a00 */
[----:B------:R-:W-:Y:S04]  /*28e70*/  LDGSTS.E [R2+-0x57ffc], desc[UR8][R62.64], !P0 ;  /* 0xa80040003e027fae */ /* 0x000fe8000c121848 */
[----:B------:R-:W-:Y:S04]  /*28e80*/  LDGSTS.E [R2+-0x53ffc], desc[UR8][R184.64], !P0 ;  /* 0xac004000b8027fae */ /* 0x000fe8000c121848 */
[----:B------:R-:W-:Y:S04]  /*28e90*/  LDGSTS.E [R20+-0x5fff8], desc[UR8][R182.64], !P1 ;  /* 0xa0008000b6147fae */ /* 0x000fe8000c921848 */
[----:B------:R-:W-:Y:S04]  /*28ea0*/  LDGSTS.E [R19+-0x5bff8], desc[UR8][R180.64], !P1 ;  /* 0xa4008000b4137fae */ /* 0x000fe8000c921848 */
[----:B------:R-:W4:Y:S04]  /*28eb0*/  LDL.64 R100, [R1+0x1f40] ;  /* 0x001f400001647983 */ /* 0x000f280000100a00 */
[----:B------:R1:W-:Y:S04]  /*28ec0*/  LDGSTS.E [R18+-0x57ff8], desc[UR8][R164.64], !P1 ;  /* 0xa8008000a4127fae */ /* 0x0003e8000c921848 */
[----:B------:R-:W4:Y:S04]  /*28ed0*/  LDL.64 R62, [R1+0x1f38] ;  /* 0x001f3800013e7983 */ /* 0x000f280000100a00 */
[----:B---3--:R-:W-:Y:S01]  /*28ee0*/  LDGSTS.E [R2+-0x53ff8], desc[UR8][R58.64], !P1 ;  /* 0xac0080003a027fae */ /* 0x008fe2000c921848 */
[----:B-1----:R-:W-:-:S03]  /*28ef0*/  IADD3 R18, R24, -0x17d, RZ ;  /* 0xfffffe8318127810 */ /* 0x002fc60007ffe0ff */
[----:B------:R-:W-:Y:S04]  /*28f00*/  LDGSTS.E [R20+-0x5fff4], desc[UR8][R148.64], !P2 ;  /* 0xa000c00094147fae */ /* 0x000fe8000d121848 */
[----:B------:R-:W3:Y:S01]  /*28f10*/  LDL.64 R58, [R1+0x1f30] ;  /* 0x001f3000013a7983 */ /* 0x000ee20000100a00 */
[----:B------:R-:W-:-:S03]  /*28f20*/  ISETP.GE.U32.AND P0, PT, R18, 0x7ffffe04, PT ;  /* 0x7ffffe041200780c */ /* 0x000fc60003f06070 */
[----:B------:R1:W-:Y:S01]  /*28f30*/  LDGSTS.E [R19+-0x5bff4], desc[UR8][R116.64], !P2 ;  /* 0xa400c00074137fae */ /* 0x0003e2000d121848 */
[----:B------:R-:W-:-:S05]  /*28f40*/  VIADD R18, R6, 0x100000 ;  /* 0x0010000006127836 */ /* 0x000fca0000000000 */
[----:B------:R-:W-:Y:S04]  /*28f50*/  LDGSTS.E [R18+-0x57ff4], desc[UR8][R84.64], !P2 ;  /* 0xa800c00054127fae */ /* 0x000fe8000d121848 */
[----:B------:R-:W-:Y:S01]  /*28f60*/  LDGSTS.E [R2+-0x53ff4], desc[UR8][R68.64], !P2 ;  /* 0xac00c00044027fae */ /* 0x000fe2000d121848 */
[----:B-1----:R-:W-:-:S03]  /*28f70*/  VIADD R19, R22, 0xfffffe82 ;  /* 0xfffffe8216137836 */ /* 0x002fc60000000000 */
[----:B------:R-:W3:Y:S02]  /*28f80*/  LDL.64 R116, [R1+0x1f28] ;  /* 0x001f280001747983 */ /* 0x000ee40000100a00 */
[----:B------:R-:W-:Y:S02]  /*28f90*/  ISETP.GE.U32.AND P1, PT, R19, 0x7ffffe03, PT ;  /* 0x7ffffe031300780c */ /* 0x000fe40003f26070 */
[----:B------:R-:W3:Y:S01]  /*28fa0*/  LDL.64 R84, [R1+0x1f20] ;  /* 0x001f200001547983 */ /* 0x000ee20000100a00 */
[----:B------:R-:W-:-:S03]  /*28fb0*/  IADD3 R19, R6, 0x100000, RZ ;  /* 0x0010000006137810 */ /* 0x000fc60007ffe0ff */
[----:B------:R-:W3:Y:S04]  /*28fc0*/  LDL.64 R68, [R1+0x1f18] ;  /* 0x001f180001447983 */ /* 0x000ee80000100a00 */
[----:B------:R-:W-:Y:S04]  /*28fd0*/  LDGSTS.E [R20+-0x50000], desc[UR8][R132.64], !P0 ;  /* 0xb000000084147fae */ /* 0x000fe8000c121848 */
[----:B--2---:R-:W-:Y:S04]  /*28fe0*/  LDGSTS.E [R19+-0x4c000], desc[UR8][R102.64], !P0 ;  /* 0xb400000066137fae */ /* 0x004fe8000c121848 */
[----:B----4-:R-:W-:Y:S04]  /*28ff0*/  LDGSTS.E [R18+-0x48000], desc[UR8][R100.64], !P0 ;  /* 0xb800000064127fae */ /* 0x010fe8000c121848 */
[----:B------:R-:W2:Y:S04]  /*29000*/  LDL.64 R102, [R1+0x1f10] ;  /* 0x001f100001667983 */ /* 0x000ea80000100a00 */
[----:B------:R-:W-:Y:S04]  /*29010*/  LDGSTS.E [R2+-0x44000], desc[UR8][R62.64], !P0 ;  /* 0xbc0000003e027fae */ /* 0x000fe8000c121848 */
[----:B------:R-:W4:Y:S04]  /*29020*/  LDL.64 R100, [R1+0x1f08] ;  /* 0x001f080001647983 */ /* 0x000f280000100a00 */
[----:B---3--:R1:W-:Y:S02]  /*29030*/  LDGSTS.E [R2+-0x4fffc], desc[UR8][R58.64], !P1 ;  /* 0xb00040003a027fae */ /* 0x0083e4000c921848 */
[----:B-1----:R-:W-:-:S05]  /*29040*/  MOV R2, UR12 ;  /* 0x0000000c00027c02 */ /* 0x002fca0008000f00 */
[----:B------:R1:W-:Y:S04]  /*29050*/  STL [R1+0x187c], R2 ;  /* 0x00187c0201007387 */ /* 0x0003e80000100800 */
[----:B------:R-:W3:Y:S04]  /*29060*/  LDL.64 R62, [R1+0x1f00] ;  /* 0x001f0000013e7983 */ /* 0x000ee80000100a00 */
[----:B------:R-:W3:Y:S01]  /*29070*/  LDL.64 R58, [R1+0x1ef8] ;  /* 0x001ef800013a7983 */ /* 0x000ee20000100a00 */
[----:B------:R-:W-:Y:S02]  /*29080*/  VIADD R20, R21, 0xfffffe81 ;  /* 0xfffffe8115147836 */ /* 0x000fe40000000000 */
[----:B------:R-:W-:Y:S01]  /*29090*/  IMAD.WIDE R246, R252, 0x4, R186 ;  /* 0x00000004fcf67825 */ /* 0x000fe200078e02ba */
[----:B------:R-:W3:Y:S02]  /*290a0*/  LDL.64 R184, [R1+0x1ee8] ;  /* 0x001ee80001b87983 */ /* 0x000ee40000100a00 */
[----:B------:R-:W-:-:S02]  /*290b0*/  ISETP.GE.U32.AND P0, PT, R20, 0x7ffffe02, PT ;  /* 0x7ffffe021400780c */ /* 0x000fc40003f06070 */
[----:B------:R-:W3:Y:S01]  /*290c0*/  LDL.64 R186, [R1+0x1ef0] ;  /* 0x001ef00001ba7983 */ /* 0x000ee20000100a00 */
[----:B------:R-:W-:-:S03]  /*290d0*/  VIADD R20, R6, 0x100000 ;  /* 0x0010000006147836 */ /* 0x000fc60000000000 */
[----:B------:R-:W3:Y:S04]  /*290e0*/  LDL.64 R182, [R1+0x1ee0] ;  /* 0x001ee00001b67983 */ /* 0x000ee80000100a00 */
[----:B------:R-:W3:Y:S04]  /*290f0*/  LDL.64 R180, [R1+0x1ed8] ;  /* 0x001ed80001b47983 */ /* 0x000ee80000100a00 */
[----:B------:R-:W3:Y:S04]  /*29100*/  LDL.64 R164, [R1+0x1ed0] ;  /* 0x001ed00001a47983 */ /* 0x000ee80000100a00 */
[----:B------:R-:W3:Y:S04]  /*29110*/  LDL.64 R148, [R1+0x1e90] ;  /* 0x001e900001947983 */ /* 0x000ee80000100a00 */
[----:B------:R-:W-:Y:S04]  /*29120*/  LDGSTS.E [R20+-0x4bffc], desc[UR8][R116.64], !P1 ;  /* 0xb400400074147fae */ /* 0x000fe8000c921848 */
[----:B------:R-:W3:Y:S04]  /*29130*/  LDL.64 R132, [R1+0x1e50] ;  /* 0x001e500001847983 */ /* 0x000ee80000100a00 */
[----:B------:R-:W-:Y:S04]  /*29140*/  LDGSTS.E [R19+-0x47ffc], desc[UR8][R84.64], !P1 ;  /* 0xb800400054137fae */ /* 0x000fe8000c921848 */
[----:B------:R-:W3:Y:S04]  /*29150*/  LDL.64 R116, [R1+0x1e10] ;  /* 0x001e100001747983 */ /* 0x000ee80000100a00 */
[----:B------:R-:W-:Y:S04]  /*29160*/  LDGSTS.E [R18+-0x43ffc], desc[UR8][R68.64], !P1 ;  /* 0xbc00400044127fae */ /* 0x000fe8000c921848 */
[----:B------:R-:W3:Y:S01]  /*29170*/  LDL.64 R84, [R1+0x1dd0] ;  /* 0x001dd00001547983 */ /* 0x000ee20000100a00 */
[----:B-1----:R-:W-:-:S03]  /*29180*/  VIADD R2, R6, 0x100000 ;  /* 0x0010000006027836 */ /* 0x002fc60000000000 */
[----:B------:R-:W3:Y:S04]  /*29190*/  LDL.64 R218, [R1+0x1b68] ;  /* 0x001b680001da7983 */ /* 0x000ee80000100a00 */
[----:B------:R-:W3:Y:S04]  /*291a0*/  LDL.64 R68, [R1+0x1d90] ;  /* 0x001d900001447983 */ /* 0x000ee80000100a00 */
[----:B--2---:R-:W-:Y:S04]  /*291b0*/  LDGSTS.E [R19+-0x4fff8], desc[UR8][R102.64], !P0 ;  /* 0xb000800066137fae */ /* 0x004fe8000c121848 */
[----:B----4-:R-:W-:Y:S01]  /*291c0*/  LDGSTS.E [R18+-0x4bff8], desc[UR8][R100.64], !P0 ;  /* 0xb400800064127fae */ /* 0x010fe2000c121848 */
[----:B------:R-:W-:Y:S01]  /*291d0*/  UISETP.GE.U32.AND UP0, UPT, UR12, 0x7ffffe01, UPT ;  /* 0x7ffffe010c00788c */ /* 0x000fe2000bf06070 */
[----:B------:R-:W-:-:S02]  /*291e0*/  IMAD.WIDE R234, R252, 0x4, R198 ;  /* 0x00000004fcea7825 */ /* 0x000fc400078e02c6 */
[----:B------:R-:W2:Y:S04]  /*291f0*/  LDL.64 R228, [R1+0x1b90] ;  /* 0x001b900001e47983 */ /* 0x000ea80000100a00 */
[----:B------:R-:W4:Y:S04]  /*29200*/  LDL.64 R102, [R1+0x1ec8] ;  /* 0x001ec80001667983 */ /* 0x000f280000100a00 */
[----:B------:R-:W2:Y:S04]  /*29210*/  LDL.64 R100, [R1+0x1e88] ;  /* 0x001e880001647983 */ /* 0x000ea80000100a00 */
[----:B------:R-:W2:Y:S04]  /*29220*/  LDL.64 R226, [R1+0x1b88] ;  /* 0x001b880001e27983 */ /* 0x000ea80000100a00 */
[----:B------:R-:W2:Y:S04]  /*29230*/  LDL.64 R224, [R1+0x1b80] ;  /* 0x001b800001e07983 */ /* 0x000ea80000100a00 */
[----:B------:R-:W2:Y:S04]  /*29240*/  LDL.64 R222, [R1+0x1b78] ;  /* 0x001b780001de7983 */ /* 0x000ea80000100a00 */
[----:B------:R-:W2:Y:S04]  /*29250*/  LDL.64 R220, [R1+0x1b70] ;  /* 0x001b700001dc7983 */ /* 0x000ea80000100a00 */
[----:B------:R-:W2:Y:S04]  /*29260*/  LDL.64 R22, [R1+0x1b60] ;  /* 0x001b600001167983 */ /* 0x000ea80000100a00 */
[----:B---3--:R-:W-:Y:S04]  /*29270*/  LDGSTS.E [R2+-0x47ff8], desc[UR8][R62.64], !P0 ;  /* 0xb80080003e027fae */ /* 0x008fe8000c121848 */
[----:B------:R-:W-:Y:S04]  /*29280*/  LDGSTS.E [R20+-0x43ff8], desc[UR8][R58.64], !P0 ;  /* 0xbc0080003a147fae */ /* 0x000fe8000c121848 */
[----:B------:R-:W3:Y:S04]  /*29290*/  LDL.64 R62, [R1+0x1e48] ;  /* 0x001e4800013e7983 */ /* 0x000ee80000100a00 */
[----:B------:R-:W3:Y:S01]  /*292a0*/  LDL.64 R58, [R1+0x1e08] ;  /* 0x001e0800013a7983 */ /* 0x000ee20000100a00 */
[----:B------:R-:W-:-:S02]  /*292b0*/  PLOP3.LUT P1, PT, PT, PT, UP0, 0x80, 0x0 ;  /* 0x000000000000781c */ /* 0x000fc40003f2f008 */
[----:B------:R-:W-:Y:S01]  /*292c0*/  PLOP3.LUT P2, PT, PT, PT, UP0, 0x80, 0x0 ;  /* 0x000000000000781c */ /* 0x000fe20003f4f008 */
[----:B------:R-:W-:Y:S01]  /*292d0*/  VIADD R6, R6, 0x100000 ;  /* 0x0010000006067836 */ /* 0x000fe20000000000 */
[----:B------:R-:W-:Y:S01]  /*292e0*/  PLOP3.LUT P4, PT, PT, PT, UP0, 0x80, 0x0 ;  /* 0x000000000000781c */ /* 0x000fe20003f8f008 */
[----:B------:R-:W3:Y:S01]  /*292f0*/  LDL.64 R20, [R1+0x1b58] ;  /* 0x001b580001147983 */ /* 0x000ee20000100a00 */
[----:B------:R-:W-:-:S07]  /*29300*/  PLOP3.LUT P5, PT, PT, PT, UP0, 0x80, 0x0 ;  /* 0x000000000000781c */ /* 0x000fce0003faf008 */
[----:B------:R-:W-:Y:S04]  /*29310*/  LDGSTS.E [R19+-0x4fff4], desc[UR8][R186.64], !P1 ;  /* 0xb000c000ba137fae */ /* 0x000fe8000c921848 */
[----:B------:R-:W-:Y:S04]  /*29320*/  LDGSTS.E [R18+-0x4bff4], desc[UR8][R184.64], !P2 ;  /* 0xb400c000b8127fae */ /* 0x000fe8000d121848 */
[----:B------:R-:W-:Y:S04]  /*29330*/  LDGSTS.E [R2+-0x47ff4], desc[UR8][R182.64], !P4 ;  /* 0xb800c000b6027fae */ /* 0x000fe8000e121848 */
[----:B------:R-:W-:Y:S04]  /*29340*/  LDGSTS.E [R6+-0x43ff4], desc[UR8][R180.64], !P5 ;  /* 0xbc00c000b4067fae */ /* 0x000fe8000e921848 */
[----:B------:R-:W0:Y:S04]  /*29350*/  LDGDEPBAR ;  /* 0x00000000000079af */ /* 0x000e280000000000 */
        /* <DEDUP_REMOVED lines=16> */
[----:B----4-:R-:W-:Y:S04]  /*29460*/  LDGSTS.E [R16+0x20080], desc[UR8][R102.64], P3 ;  /* 0x2008000066107fae */ /* 0x010fe80009921848 */
[----:B--2---:R-:W-:Y:S04]  /*29470*/  LDGSTS.E [R16+0x20480], desc[UR8][R100.64], P3 ;  /* 0x2048000064107fae */ /* 0x004fe80009921848 */
[----:B------:R-:W2:Y:S04]  /*29480*/  LDL.64 R18, [R1+0x1b50] ;  /* 0x001b500001127983 */ /* 0x000ea80000100a00 */
[----:B------:R-:W4:Y:S04]  /*29490*/  LDL.64 R86, [R1+0x1ec0] ;  /* 0x001ec00001567983 */ /* 0x000f280000100a00 */
[----:B------:R-:W2:Y:S04]  /*294a0*/  LDL.64 R84, [R1+0x1e80] ;  /* 0x001e800001547983 */ /* 0x000ea80000100a00 */
[----:B------:R-:W2:Y:S04]  /*294b0*/  LDL.64 R70, [R1+0x1e40] ;  /* 0x001e400001467983 */ /* 0x000ea80000100a00 */
[----:B------:R-:W2:Y:S04]  /*294c0*/  LDL.64 R68, [R1+0x1e00] ;  /* 0x001e000001447983 */ /* 0x000ea80000100a00 */
[----:B------:R-:W2:Y:S04]  /*294d0*/  LDL.64 R56, [R1+0x1dc0] ;  /* 0x001dc00001387983 */ /* 0x000ea80000100a00 */
[----:B---3--:R-:W-:Y:S04]  /*294e0*/  LDGSTS.E [R16+0x20880], desc[UR8][R62.64], P3 ;  /* 0x208800003e107fae */ /* 0x008fe80009921848 */
[----:B------:R-:W-:Y:S04]  /*294f0*/  LDGSTS.E [R16+0x20c80], desc[UR8][R58.64], P3 ;  /* 0x20c800003a107fae */ /* 0x000fe80009921848 */
[----:B------:R-:W-:Y:S04]  /*29500*/  LDGSTS.E [R16+0x21080], desc[UR8][R14.64], P3 ;  /* 0x210800000e107fae */ /* 0x000fe80009921848 */
[----:B------:R-:W-:Y:S04]  /*29510*/  LDGSTS.E [R16+0x21480], desc[UR8][R50.64], P3 ;  /* 0x2148000032107fae */ /* 0x000fe80009921848 */
[----:B------:R-:W-:Y:S04]  /*29520*/  LDGSTS.E [R16+0x21880], desc[UR8][R72.64], P3 ;  /* 0x2188000048107fae */ /* 0x000fe80009921848 */
[----:B------:R-:W4:Y:S04]  /*29530*/  LDL.LU.64 R14, [R1+0x1fe8] ;  /* 0x001fe800010e7983 */ /* 0x000f280000300a00 */
[----:B------:R-:W3:Y:S04]  /*29540*/  LDL.64 R62, [R1+0x1e78] ;  /* 0x001e7800013e7983 */ /* 0x000ee80000100a00 */
[----:B------:R-:W3:Y:S04]  /*29550*/  LDL.64 R72, [R1+0x1eb8] ;  /* 0x001eb80001487983 */ /* 0x000ee80000100a00 */
[----:B------:R-:W3:Y:S04]  /*29560*/  LDL.64 R58, [R1+0x1e38] ;  /* 0x001e3800013a7983 */ /* 0x000ee80000100a00 */
[----:B------:R-:W3:Y:S01]  /*29570*/  LDL.64 R50, [R1+0x1df8] ;  /* 0x001df80001327983 */ /* 0x000ee20000100a00 */
[----:B------:R-:W-:-:S03]  /*29580*/  IMAD.WIDE R232, R252, 0x4, R200 ;  /* 0x00000004fce87825 */ /* 0x000fc600078e02c8 */
[----:B------:R-:W-:Y:S01]  /*29590*/  LDGSTS.E [R16+0x21c80], desc[UR8][R88.64], P3 ;  /* 0x21c8000058107fae */ /* 0x000fe20009921848 */
[----:B------:R-:W-:-:S03]  /*295a0*/  IMAD.WIDE R216, R252, 0x4, R216 ;  /* 0x00000004fcd87825 */ /* 0x000fc600078e02d8 */
[----:B------:R-:W-:Y:S04]  /*295b0*/  LDGSTS.E [R16+0x22080], desc[UR8][R104.64], P3 ;  /* 0x2208000068107fae */ /* 0x000fe80009921848 */
[----:B------:R-:W-:Y:S04]  /*295c0*/  LDGSTS.E [R16+0x22480], desc[UR8][R120.64], P3 ;  /* 0x2248000078107fae */ /* 0x000fe80009921848 */
[----:B------:R-:W-:Y:S04]  /*295d0*/  LDGSTS.E [R16+0x22880], desc[UR8][R136.64], P3 ;  /* 0x2288000088107fae */ /* 0x000fe80009921848 */
[----:B------:R1:W-:Y:S04]  /*295e0*/  LDGSTS.E [R16+0x22c80], desc[UR8][R152.64], P3 ;  /* 0x22c8000098107fae */ /* 0x0003e80009921848 */
[----:B------:R-:W-:Y:S04]  /*295f0*/  LDGSTS.E [R16+0x23080], desc[UR8][R168.64], P3 ;  /* 0x23080000a8107fae */ /* 0x000fe80009921848 */
[----:B------:R-:W-:Y:S04]  /*29600*/  LDGSTS.E [R16+0x23480], desc[UR8][R248.64], P3 ;  /* 0x23480000f8107fae */ /* 0x000fe80009921848 */
[----:B------:R-:W-:Y:S04]  /*29610*/  LDGSTS.E [R16+0x23880], desc[UR8][R232.64], P3 ;  /* 0x23880000e8107fae */ /* 0x000fe80009921848 */
[----:B------:R-:W-:Y:S01]  /*29620*/  LDGSTS.E [R16+0x23c80], desc[UR8][R216.64], P3 ;  /* 0x23c80000d8107fae */ /* 0x000fe20009921848 */
[----:B------:R-:W-:-:S03]  /*29630*/  IMAD.WIDE R230, R252, 0x4, R202 ;  /* 0x00000004fce67825 */ /* 0x000fc600078e02ca */
[----:B------:R-:W3:Y:S04]  /*29640*/  LDL.64 R16, [R1+0x1b48] ;  /* 0x001b480001107983 */ /* 0x000ee80000100a00 */
[----:B----4-:R-:W-:Y:S04]  /*29650*/  LDGSTS.E [R15+0x20100], desc[UR8][R86.64], P3 ;  /* 0x20100000560f7fae */ /* 0x010fe80009921848 */
[----:B--2---:R-:W-:Y:S04]  /*29660*/  LDGSTS.E [R15+0x20500], desc[UR8][R84.64], P3 ;  /* 0x20500000540f7fae */ /* 0x004fe80009921848 */
        /* <DEDUP_REMOVED lines=9> */
[----:B------:R2:W-:Y:S04]  /*29700*/  LDGSTS.E [R15+0x22d00], desc[UR8][R154.64], P3 ;  /* 0x22d000009a0f7fae */ /* 0x0005e80009921848 */
[----:B------:R-:W-:Y:S04]  /*29710*/  LDGSTS.E [R15+0x23100], desc[UR8][R170.64], P3 ;  /* 0x23100000aa0f7fae */ /* 0x000fe80009921848 */
[----:B------:R-:W-:Y:S04]  /*29720*/  LDGSTS.E [R15+0x23500], desc[UR8][R246.64], P3 ;  /* 0x23500000f60f7fae */ /* 0x000fe80009921848 */
[----:B------:R-:W-:Y:S04]  /*29730*/  LDGSTS.E [R15+0x23900], desc[UR8][R230.64], P3 ;  /* 0x23900000e60f7fae */ /* 0x000fe80009921848 */
[----:B------:R-:W-:Y:S04]  /*29740*/  LDGSTS.E [R15+0x23d00], desc[UR8][R22.64], P3 ;  /* 0x23d00000160f7fae */ /* 0x000fe80009921848 */
[----:B---3--:R-:W-:Y:S04]  /*29750*/  LDGSTS.E [R14+0x20180], desc[UR8][R72.64], P3 ;  /* 0x20180000480e7fae */ /* 0x008fe80009921848 */
[----:B------:R-:W-:Y:S04]  /*29760*/  LDGSTS.E [R14+0x20580], desc[UR8][R62.64], P3 ;  /* 0x205800003e0e7fae */ /* 0x000fe80009921848 */
[----:B------:R-:W-:Y:S04]  /*29770*/  LDGSTS.E [R14+0x20980], desc[UR8][R58.64], P3 ;  /* 0x209800003a0e7fae */ /* 0x000fe80009921848 */
[----:B------:R-:W-:Y:S04]  /*29780*/  LDGSTS.E [R14+0x20d80], desc[UR8][R50.64], P3 ;  /* 0x20d80000320e7fae */ /* 0x000fe80009921848 */
[----:B------:R-:W3:Y:S04]  /*29790*/  LDL.64 R70, [R1+0x1eb0] ;  /* 0x001eb00001467983 */ /* 0x000ee80000100a00 */
[----:B------:R-:W4:Y:S04]  /*297a0*/  LDL.64 R68, [R1+0x1e70] ;  /* 0x001e700001447983 */ /* 0x000f280000100a00 */
[----:B------:R-:W2:Y:S04]  /*297b0*/  LDL.64 R56, [R1+0x1e30] ;  /* 0x001e300001387983 */ /* 0x000ea80000100a00 */
[----:B------:R-:W2:Y:S04]  /*297c0*/  LDL.64 R54, [R1+0x1df0] ;  /* 0x001df00001367983 */ /* 0x000ea80000100a00 */
[----:B------:R-:W-:Y:S04]  /*297d0*/  LDGSTS.E [R14+0x21180], desc[UR8][R12.64], P3 ;  /* 0x211800000c0e7fae */ /* 0x000fe80009921848 */
[----:B------:R-:W-:Y:S01]  /*297e0*/  LDGSTS.E [R14+0x21580], desc[UR8][R60.64], P3 ;  /* 0x215800003c0e7fae */ /* 0x000fe20009921848 */
[----:B------:R-:W-:-:S03]  /*297f0*/  IMAD.WIDE R244, R252, 0x4, R188 ;  /* 0x00000004fcf47825 */ /* 0x000fc600078e02bc */
[----:B------:R-:W-:Y:S04]  /*29800*/  LDGSTS.E [R14+0x21980], desc[UR8][R76.64], P3 ;  /* 0x219800004c0e7fae */ /* 0x000fe80009921848 */
[----:B------:R-:W3:Y:S04]  /*29810*/  LDL.LU.64 R12, [R1+0x1fe0] ;  /* 0x001fe000010c7983 */ /* 0x000ee80000300a00 */
[----:B------:R-:W2:Y:S04]  /*29820*/  LDL.64 R62, [R1+0x1ea8] ;  /* 0x001ea800013e7983 */ /* 0x000ea80000100a00 */
[----:B------:R-:W2:Y:S04]  /*29830*/  LDL.64 R60, [R1+0x1e68] ;  /* 0x001e6800013c7983 */ /* 0x000ea80000100a00 */
[----:B------:R-:W2:Y:S04]  /*29840*/  LDL.64 R58, [R1+0x1e28] ;  /* 0x001e2800013a7983 */ /* 0x000ea80000100a00 */
[----:B------:R-:W2:Y:S04]  /*29850*/  LDL.64 R50, [R1+0x1de8] ;  /* 0x001de80001327983 */ /* 0x000ea80000100a00 */
        /* <DEDUP_REMOVED lines=10> */
[----:B------:R-:W2:Y:S04]  /*29900*/  LDL.64 R14, [R1+0x1b40] ;  /* 0x001b4000010e7983 */ /* 0x000ea80000100a00 */
[----:B---3--:R-:W-:Y:S04]  /*29910*/  LDGSTS.E [R13+0x20200], desc[UR8][R70.64], P3 ;  /* 0x20200000460d7fae */ /* 0x008fe80009921848 */
        /* <DEDUP_REMOVED lines=15> */
[----:B------:R-:W-:Y:S04]  /*29a10*/  LDGSTS.E [R12+0x20280], desc[UR8][R62.64], P3 ;  /* 0x202800003e0c7fae */ /* 0x000fe80009921848 */
[----:B------:R-:W3:Y:S04]  /*29a20*/  LDL.LU.64 R8, [R1+0x1fd8] ;  /* 0x001fd80001087983 */ /* 0x000ee80000300a00 */
[----:B------:R-:W-:Y:S04]  /*29a30*/  LDGSTS.E [R12+0x20680], desc[UR8][R60.64], P3 ;  /* 0x206800003c0c7fae */ /* 0x000fe80009921848 */
[----:B------:R-:W4:Y:S04]  /*29a40*/  LDL.64 R56, [R1+0x1ea0] ;  /* 0x001ea00001387983 */ /* 0x000f280000100a00 */
[----:B------:R-:W-:Y:S04]  /*29a50*/  LDGSTS.E [R12+0x20a80], desc[UR8][R58.64], P3 ;  /* 0x20a800003a0c7fae */ /* 0x000fe80009921848 */
[----:B------:R-:W2:Y:S04]  /*29a60*/  LDL.64 R54, [R1+0x1e60] ;  /* 0x001e600001367983 */ /* 0x000ea80000100a00 */
[----:B------:R-:W-:Y:S04]  /*29a70*/  LDGSTS.E [R12+0x20e80], desc[UR8][R50.64], P3 ;  /* 0x20e80000320c7fae */ /* 0x000fe80009921848 */
[----:B------:R-:W3:Y:S04]  /*29a80*/  LDL.64 R52, [R1+0x1e20] ;  /* 0x001e200001347983 */ /* 0x000ee80000100a00 */
[----:B------:R-:W-:Y:S01]  /*29a90*/  LDGSTS.E [R12+0x21280], desc[UR8][R10.64], P3 ;  /* 0x212800000a0c7fae */ /* 0x000fe20009921848 */
[----:B------:R-:W-:-:S03]  /*29aa0*/  IMAD.WIDE R240, R252, 0x4, R192 ;  /* 0x00000004fcf07825 */ /* 0x000fc600078e02c0 */
[----:B------:R-:W-:Y:S04]  /*29ab0*/  LDGSTS.E [R12+0x21680], desc[UR8][R64.64], P3 ;  /* 0x21680000400c7fae */ /* 0x000fe80009921848 */
[----:B------:R-:W-:Y:S04]  /*29ac0*/  LDGSTS.E [R12+0x21a80], desc[UR8][R80.64], P3 ;  /* 0x21a80000500c7fae */ /* 0x000fe80009921848 */
[----:B------:R-:W3:Y:S04]  /*29ad0*/  LDL.LU.64 R10, [R1+0x1fd0] ;  /* 0x001fd000010a7983 */ /* 0x000ee80000300a00 */
        /* <DEDUP_REMOVED lines=9> */
[----:B------:R-:W3:Y:S04]  /*29b70*/  LDL.64 R50, [R1+0x1e98] ;  /* 0x001e980001327983 */ /* 0x000ee80000100a00 */
[----:B------:R-:W3:Y:S04]  /*29b80*/  LDL.64 R12, [R1+0x1b38] ;  /* 0x001b3800010c7983 */ /* 0x000ee80000100a00 */
[----:B----4-:R-:W-:Y:S04]  /*29b90*/  LDGSTS.E [R7+0x20300], desc[UR8][R56.64], P3 ;  /* 0x2030000038077fae */ /* 0x010fe80009921848 */
[----:B--2---:R-:W-:Y:S04]  /*29ba0*/  LDGSTS.E [R7+0x20700], desc[UR8][R54.64], P3 ;  /* 0x2070000036077fae */ /* 0x004fe80009921848 */
[----:B---3--:R-:W-:Y:S04]  /*29bb0*/  LDGSTS.E [R7+0x20b00], desc[UR8][R52.64], P3 ;  /* 0x20b0000034077fae */ /* 0x008fe80009921848 */
[----:B------:R-:W-:Y:S04]  /*29bc0*/  LDGSTS.E [R7+0x20f00], desc[UR8][R10.64], P3 ;  /* 0x20f000000a077fae */ /* 0x000fe80009921848 */
[----:B------:R-:W-:Y:S01]  /*29bd0*/  LDGSTS.E [R7+0x21300], desc[UR8][R4.64], P3 ;  /* 0x2130000004077fae */ /* 0x000fe20009921848 */
[----:B------:R-:W-:-:S03]  /*29be0*/  IMAD.WIDE R238, R252, 0x4, R194 ;  /* 0x00000004fcee7825 */ /* 0x000fc600078e02c2 */
[----:B------:R-:W-:Y:S04]  /*29bf0*/  LDGSTS.E [R7+0x21700], desc[UR8][R66.64], P3 ;  /* 0x2170000042077fae */ /* 0x000fe80009921848 */
[----:B------:R-:W2:Y:S04]  /*29c00*/  LDL.LU.64 R10, [R1+0x1fc8] ;  /* 0x001fc800010a7983 */ /* 0x000ea80000300a00 */
[----:B------:R-:W3:Y:S04]  /*29c10*/  LDL.LU.64 R4, [R1+0x1fc0] ;  /* 0x001fc00001047983 */ /* 0x000ee80000300a00 */
[----:B------:R-:W-:Y:S04]  /*29c20*/  LDGSTS.E [R7+0x21b00], desc[UR8][R82.64], P3 ;  /* 0x21b0000052077fae */ /* 0x000fe80009921848 */
[----:B------:R-:W-:Y:S04]  /*29c30*/  LDGSTS.E [R7+0x21f00], desc[UR8][R98.64], P3 ;  /* 0x21f0000062077fae */ /* 0x000fe80009921848 */
[----:B------:R-:W-:Y:S04]  /*29c40*/  LDGSTS.E [R7+0x22300], desc[UR8][R114.64], P3 ;  /* 0x2230000072077fae */ /* 0x000fe80009921848 */
[----:B------:R-:W-:Y:S04]  /*29c50*/  LDGSTS.E [R7+0x22700], desc[UR8][R130.64], P3 ;  /* 0x2270000082077fae */ /* 0x000fe80009921848 */
[----:B------:R-:W-:Y:S04]  /*29c60*/  LDGSTS.E [R7+0x22b00], desc[UR8][R146.64], P3 ;  /* 0x22b0000092077fae */ /* 0x000fe80009921848 */
[----:B------:R4:W-:Y:S04]  /*29c70*/  LDGSTS.E [R7+0x22f00], desc[UR8][R162.64], P3 ;  /* 0x22f00000a2077fae */ /* 0x0009e80009921848 */
[----:B------:R4:W-:Y:S04]  /*29c80*/  LDGSTS.E [R7+0x23300], desc[UR8][R178.64], P3 ;  /* 0x23300000b2077fae */ /* 0x0009e80009921848 */
[----:B------:R-:W-:Y:S04]  /*29c90*/  LDGSTS.E [R7+0x23700], desc[UR8][R238.64], P3 ;  /* 0x23700000ee077fae */ /* 0x000fe80009921848 */
[----:B------:R-:W-:Y:S04]  /*29ca0*/  LDGSTS.E [R7+0x23b00], desc[UR8][R222.64], P3 ;  /* 0x23b00000de077fae */ /* 0x000fe80009921848 */
[----:B------:R-:W-:Y:S04]  /*29cb0*/  LDGSTS.E [R7+0x23f00], desc[UR8][R14.64], P3 ;  /* 0x23f000000e077fae */ /* 0x000fe80009921848 */
[----:B------:R-:W-:Y:S04]  /*29cc0*/  LDGSTS.E [R0+0x20380], desc[UR8][R50.64], P3 ;  /* 0x2038000032007fae */ /* 0x000fe80009921848 */
[----:B------:R-:W4:Y:S04]  /*29cd0*/  LDL.64 R6, [R1+0x1b98] ;  /* 0x001b980001067983 */ /* 0x000f280000100a00 */
[----:B------:R1:W-:Y:S04]  /*29ce0*/  STL [R1+0x400], RZ ;  /* 0x000400ff01007387 */ /* 0x0003e80000100800 */
[----:B------:R1:W-:Y:S04]  /*29cf0*/  STL [R1+0x404], RZ ;  /* 0x000404ff01007387 */ /* 0x0003e80000100800 */
[----:B---3--:R-:W-:Y:S04]  /*29d00*/  LDGSTS.E [R0+0x20780], desc[UR8][R4.64], P3 ;  /* 0x2078000004007fae */ /* 0x008fe80009921848 */
[----:B--2---:R-:W-:Y:S04]  /*29d10*/  LDGSTS.E [R0+0x20b80], desc[UR8][R10.64], P3 ;  /* 0x20b800000a007fae */ /* 0x004fe80009921848 */
[----:B------:R-:W-:Y:S04]  /*29d20*/  LDGSTS.E [R0+0x20f80], desc[UR8][R8.64], P3 ;  /* 0x20f8000008007fae */ /* 0x000fe80009921848 */
[----:B------:R-:W5:Y:S04]  /*29d30*/  LDL.LU.64 R4, [R1+0x1fb8] ;  /* 0x001fb80001047983 */ /* 0x000f680000300a00 */
[----:B------:R-:W5:Y:S04]  /*29d40*/  LDL.LU.64 R10, [R1+0x1fb0] ;  /* 0x001fb000010a7983 */ /* 0x000f680000300a00 */
[----:B------:R-:W5:Y:S04]  /*29d50*/  LDL.LU.64 R8, [R1+0x1fa8] ;  /* 0x001fa80001087983 */ /* 0x000f680000300a00 */
[----:B------:R2:W-:Y:S04]  /*29d60*/  STL [R1+0x408], RZ ;  /* 0x000408ff01007387 */ /* 0x0005e80000100800 */
        /* <DEDUP_REMOVED lines=253> */
[----:B------:R2:W-:Y:S04]  /*2ad40*/  STL [R1], RZ ;  /* 0x000000ff01007387 */ /* 0x0005e80000100800 */
        /* <DEDUP_REMOVED lines=51> */
[----:B------:R-:W-:Y:S04]  /*2b080*/  LDGSTS.E [R0+0x21380], desc[UR8][R48.64], P3 ;  /* 0x2138000030007fae */ /* 0x000fe80009921848 */
[----:B------:R2:W-:Y:S01]  /*2b090*/  STL [R1+0xd0], RZ ;  /* 0x0000d0ff01007387 */ /* 0x0005e20000100800 */
[----:B------:R-:W-:-:S03]  /*2b0a0*/  IMAD.WIDE R236, R252, 0x4, R196 ;  /* 0x00000004fcec7825 */ /* 0x000fc600078e02c4 */
[----:B------:R-:W-:Y:S04]  /*2b0b0*/  LDGSTS.E [R0+0x21780], desc[UR8][R46.64], P3 ;  /* 0x217800002e007fae */ /* 0x000fe80009921848 */
[----:B------:R2:W-:Y:S04]  /*2b0c0*/  STL [R1+0xd4], RZ ;  /* 0x0000d4ff01007387 */ /* 0x0005e80000100800 */
        /* <DEDUP_REMOVED lines=10> */
[----:B------:R3:W-:Y:S04]  /*2b170*/  LDGSTS.E [R0+0x22f80], desc[UR8][R34.64], P3 ;  /* 0x22f8000022007fae */ /* 0x0007e80009921848 */
[----:B------:R2:W-:Y:S04]  /*2b180*/  STL [R1+0xec], RZ ;  /* 0x0000ecff01007387 */ /* 0x0005e80000100800 */
[----:B----4-:R2:W-:Y:S04]  /*2b190*/  LDGSTS.E [R0+0x23380], desc[UR8][R6.64], P3 ;  /* 0x2338000006007fae */ /* 0x0105e80009921848 */
[----:B------:R2:W-:Y:S04]  /*2b1a0*/  STL [R1+0xf0], RZ ;  /* 0x0000f0ff01007387 */ /* 0x0005e80000100800 */
[----:B------:R2:W-:Y:S04]  /*2b1b0*/  LDGSTS.E [R0+0x23780], desc[UR8][R236.64], P3 ;  /* 0x23780000ec007fae */ /* 0x0005e80009921848 */
[----:B------:R2:W-:Y:S04]  /*2b1c0*/  STL [R1+0xf4], RZ ;  /* 0x0000f4ff01007387 */ /* 0x0005e80000100800 */
[----:B------:R2:W-:Y:S04]  /*2b1d0*/  LDGSTS.E [R0+0x23b80], desc[UR8][R220.64], P3 ;  /* 0x23b80000dc007fae */ /* 0x0005e80009921848 */
[----:B------:R2:W-:Y:S04]  /*2b1e0*/  STL [R1+0xf8], RZ ;  /* 0x0000f8ff01007387 */ /* 0x0005e80000100800 */
[----:B------:R2:W-:Y:S04]  /*2b1f0*/  LDGSTS.E [R0+0x23f80], desc[UR8][R12.64], P3 ;  /* 0x23f800000c007fae */ /* 0x0005e80009921848 */
[----:B------:R2:W-:Y:S01]  /*2b200*/  STL [R1+0xfc], RZ ;  /* 0x0000fcff01007387 */ /* 0x0005e20000100800 */
[----:B-1----:R-:W-:-:S02]  /*2b210*/  CS2R R152, SRZ ;  /* 0x0000000000987805 */ /* 0x002fc4000001ff00 */
[----:B------:R-:W-:Y:S02]  /*2b220*/  CS2R R154, SRZ ;  /* 0x00000000009a7805 */ /* 0x000fe4000001ff00 */
[----:B------:R-:W-:Y:S02]  /*2b230*/  CS2R R156, SRZ ;  /* 0x00000000009c7805 */ /* 0x000fe4000001ff00 */
[----:B------:R-:W-:Y:S02]  /*2b240*/  CS2R R158, SRZ ;  /* 0x00000000009e7805 */ /* 0x000fe4000001ff00 */
[----:B------:R-:W-:Y:S02]  /*2b250*/  CS2R R160, SRZ ;  /* 0x0000000000a07805 */ /* 0x000fe4000001ff00 */
[----:B------:R-:W-:Y:S02]  /*2b260*/  CS2R R162, SRZ ;  /* 0x0000000000a27805 */ /* 0x000fe4000001ff00 */
[----:B------:R-:W-:-:S02]  /*2b270*/  CS2R R164, SRZ ;  /* 0x0000000000a47805 */ /* 0x000fc4000001ff00 */
        /* <DEDUP_REMOVED lines=35> */
[----:B------:R-:W-:-:S02]  /*2b4b0*/  MOV R108, RZ ;  /* 0x000000ff006c7202 */ /* 0x000fc40000000f00 */
[----:B------:R-:W-:Y:S01]  /*2b4c0*/  PLOP3.LUT P0, PT, PT, PT, UP1, 0x40, 0x0 ;  /* 0x000000000000781c */ /* 0x000fe20003f0e818 */
[----:B------:R-:W0:Y:S01]  /*2b4d0*/  LDGDEPBAR ;  /* 0x00000000000079af */ /* 0x000e220000000000 */
[----:B------:R-:W-:Y:S01]  /*2b4e0*/  IMAD.MOV.U32 R109, RZ, RZ, RZ ;  /* 0x000000ffff6d7224 */ /* 0x000fe200078e00ff */
        /* <DEDUP_REMOVED lines=26> */
[----:B---3--:R-:W-:Y:S02]  /*2b690*/  CS2R R34, SRZ ;  /* 0x0000000000227805 */ /* 0x008fe4000001ff00 */
        /* <DEDUP_REMOVED lines=25> */
[----:B------:R-:W-:Y:S01]  /*2b830*/  CS2R R86, SRZ ;  /* 0x0000000000567805 */ /* 0x000fe2000001ff00 */
[----:B--2---:R-:W-:Y:S06]  /*2b840*/  @P0 BRA `(.L_x_0) ;  /* 0x0000025400f40947 */ /* 0x004fec0003800000 */
[----:B------:R-:W2:Y:S04]  /*2b850*/  LDL.LU.64 R76, [R1+0x680] ;  /* 0x00068000014c7983 */ /* 0x000ea80000300a00 */
[----:B------:R-:W3:Y:S04]  /*2b860*/  LDL.LU.64 R68, [R1+0x690] ;  /* 0x0006900001447983 */ /* 0x000ee80000300a00 */
        /* <DEDUP_REMOVED lines=9> */
[----:B--2---:R1:W-:Y:S01]  /*2b900*/  STL [R1+0x948], R76 ;  /* 0x0009484c01007387 */ /* 0x0043e20000100800 */
[----:B------:R-:W-:-:S03]  /*2b910*/  IMAD.MOV.U32 R0, RZ, RZ, R77 ;  /* 0x000000ffff007224 */ /* 0x000fc600078e004d */
[----:B-1----:R-:W2:Y:S04]  /*2b920*/  LDL.LU.64 R76, [R1+0x740] ;  /* 0x00074000014c7983 */ /* 0x002ea80000300a00 */
[----:B------:R1:W-:Y:S04]  /*2b930*/  STL [R1+0x944], R0 ;  /* 0x0009440001007387 */ /* 0x0003e80000100800 */
[----:B---3--:R3:W-:Y:S01]  /*2b940*/  STL [R1+0x950], R68 ;  /* 0x0009504401007387 */ /* 0x0087e20000100800 */
[----:B-1----:R-:W-:-:S03]  /*2b950*/  MOV R0, R69 ;  /* 0x0000004500007202 */ /* 0x002fc60000000f00 */
[----:B---3--:R-:W3:Y:S04]  /*2b960*/  LDL.LU.64 R68, [R1+0x760] ;  /* 0x0007600001447983 */ /* 0x008ee80000300a00 */
[----:B------:R1:W-:Y:S04]  /*2b970*/  STL [R1+0x94c], R0 ;  /* 0x00094c0001007387 */ /* 0x0003e80000100800 */
[----:B----4-:R4:W-:Y:S01]  /*2b980*/  STL [R1+0x958], R70 ;  /* 0x0009584601007387 */ /* 0x0109e20000100800 */
[----:B-1----:R-:W-:-:S03]  /*2b990*/  IMAD.MOV.U32 R0, RZ, RZ, R71 ;  /* 0x000000ffff007224 */ /* 0x002fc600078e0047 */
[----:B----4-:R-:W4:Y:S04]  /*2b9a0*/  LDL.LU.64 R70, [R1+0x770] ;  /* 0x0007700001467983 */ /* 0x010f280000300a00 */
[----:B------:R1:W-:Y:S04]  /*2b9b0*/  STL [R1+0x954], R0 ;  /* 0x0009540001007387 */ /* 0x0003e80000100800 */
[----:B------:R1:W-:Y:S02]  /*2b9c0*/  STL [R1+0x960], R78 ;  /* 0x0009604e01007387 */ /* 0x0003e40000100800 */
[----:B-1----:R-:W-:-:S02]  /*2b9d0*/  IMAD.MOV.U32 R0, RZ, RZ, R79 ;  /* 0x000000ffff007224 */ /* 0x002fc400078e004f */
[----:B------:R-:W4:Y:S04]  /*2b9e0*/  LDL.LU.64 R78, [R1+0x780] ;  /* 0x00078000014e7983 */ /* 0x000f280000300a00 */
[----:B------:R1:W-:Y:S04]  /*2b9f0*/  STL [R1+0x95c], R0 ;  /* 0x00095c0001007387 */ /* 0x0003e80000100800 */
[----:B------:R1:W-:Y:S02]  /*2ba00*/  STL [R1+0x968], R80 ;  /* 0x0009685001007387 */ /* 0x0003e40000100800 */
[----:B-1----:R-:W-:-:S02]  /*2ba10*/  MOV R0, R81 ;  /* 0x0000005100007202 */ /* 0x002fc40000000f00 */
[----:B------:R-:W4:Y:S04]  /*2ba20*/  LDL.LU.64 R80, [R1+0x790] ;  /* 0x0007900001507983 */ /* 0x000f280000300a00 */
[----:B------:R1:W-:Y:S04]  /*2ba30*/  STL [R1+0x964], R0 ;  /* 0x0009640001007387 */ /* 0x0003e80000100800 */
[----:B------:R1:W-:Y:S02]  /*2ba40*/  STL [R1+0x970], R82 ;  /* 0x0009705201007387 */ /* 0x0003e40000100800 */
[----:B-1----:R-:W-:-:S02]  /*2ba50*/  IMAD.MOV.U32 R0, RZ, RZ, R83 ;  /* 0x000000ffff007224 */ /* 0x002fc400078e0053 */
[----:B------:R-:W4:Y:S04]  /*2ba60*/  LDL.LU.64 R82, [R1+0x7a0] ;  /* 0x0007a00001527983 */ /* 0x000f280000300a00 */
        /* <DEDUP_REMOVED lines=21> */
[----:B--2---:R2:W-:Y:S01]  /*2bbc0*/  STL [R1+0x9a0], R76 ;  /* 0x0009a04c01007387 */ /* 0x0045e20000100800 */
[----:B-1----:R-:W-:-:S03]  /*2bbd0*/  IMAD.MOV.U32 R0, RZ, RZ, R77 ;  /* 0x000000ffff007224 */ /* 0x002fc600078e004d */
[----:B--2---:R-:W2:Y:S04]  /*2bbe0*/  LDL.LU.64 R76, [R1+0x840] ;  /* 0x00084000014c7983 */ /* 0x004ea80000300a00 */
[----:B------:R1:W-:Y:S04]  /*2bbf0*/  STL [R1+0x99c], R0 ;  /* 0x00099c0001007387 */ /* 0x0003e80000100800 */
[----:B---3--:R3:W-:Y:S01]  /*2bc00*/  STL [R1+0x9a8], R68 ;  /* 0x0009a84401007387 */ /* 0x0087e20000100800 */
[----:B-1----:R-:W-:-:S03]  /*2bc10*/  IMAD.MOV.U32 R0, RZ, RZ, R69 ;  /* 0x000000ffff007224 */ /* 0x002fc600078e0045 */
[----:B---3--:R-:W3:Y:S04]  /*2bc20*/  LDL.LU.64 R68, [R1+0x850] ;  /* 0x0008500001447983 */ /* 0x008ee80000300a00 */
[----:B------:R1:W-:Y:S04]  /*2bc30*/  STL [R1+0x9a4], R0 ;  /* 0x0009a40001007387 */ /* 0x0003e80000100800 */
[----:B----4-:R4:W-:Y:S01]  /*2bc40*/  STL [R1+0x9b0], R70 ;  /* 0x0009b04601007387 */ /* 0x0109e20000100800 */
[----:B-1----:R-:W-:-:S03]  /*2bc50*/  MOV R0, R71 ;  /* 0x0000004700007202 */ /* 0x002fc60000000f00 */
[----:B----4-:R-:W4:Y:S04]  /*2bc60*/  LDL.LU.64 R70, [R1+0x860] ;  /* 0x0008600001467983 */ /* 0x010f280000300a00 */
        /* <DEDUP_REMOVED lines=33> */
[----:B--2---:R2:W-:Y:S01]  /*2be80*/  STL [R1+0x9f8], R76 ;  /* 0x0009f84c01007387 */ /* 0x0045e20000100800 */
[----:B-1----:R-:W-:-:S03]  /*2be90*/  MOV R0, R77 ;  /* 0x0000004d00007202 */ /* 0x002fc60000000f00 */
[----:B--2---:R-:W2:Y:S04]  /*2bea0*/  LDL.LU.64 R76, [R1+0x8f0] ;  /* 0x0008f000014c7983 */ /* 0x004ea80000300a00 */
[----:B------:R1:W-:Y:S04]  /*2beb0*/  STL [R1+0x9f4], R0 ;  /* 0x0009f40001007387 */ /* 0x0003e80000100800 */
[----:B---3--:R3:W-:Y:S01]  /*2bec0*/  STL [R1+0xa00], R68 ;  /* 0x000a004401007387 */ /* 0x0087e20000100800 */
[----:B-1----:R-:W-:-:S03]  /*2bed0*/  IMAD.MOV.U32 R0, RZ, RZ, R69 ;  /* 0x000000ffff007224 */ /* 0x002fc600078e0045 */
[----:B---3--:R-:W3:Y:S04]  /*2bee0*/  LDL.LU.64 R68, [R1+0x900] ;  /* 0x0009000001447983 */ /* 0x008ee80000300a00 */
[----:B------:R1:W-:Y:S04]  /*2bef0*/  STL [R1+0x9fc], R0 ;  /* 0x0009fc0001007387 */ /* 0x0003e80000100800 */
[----:B----4-:R4:W-:Y:S01]  /*2bf00*/  STL [R1+0xa08], R70 ;  /* 0x000a084601007387 */ /* 0x0109e20000100800 */
[----:B-1----:R-:W-:-:S03]  /*2bf10*/  IMAD.MOV.U32 R0, RZ, RZ, R71 ;  /* 0x000000ffff007224 */ /* 0x002fc600078e0047 */
[----:B----4-:R-:W4:Y:S04]  /*2bf20*/  LDL.LU.64 R70, [R1+0x910] ;  /* 0x0009100001467983 */ /* 0x010f280000300a00 */
        /* <DEDUP_REMOVED lines=33> */
[----:B--2---:R2:W-:Y:S01]  /*2c140*/  STL [R1+0xa50], R76 ;  /* 0x000a504c01007387 */ /* 0x0045e20000100800 */
[----:B-1----:R-:W-:-:S03]  /*2c150*/  IMAD.MOV.U32 R0, RZ, RZ, R77 ;  /* 0x000000ffff007224 */ /* 0x002fc600078e004d */
[----:B--2---:R-:W2:Y:S04]  /*2c160*/  LDL.LU.64 R76, [R1+0xad8] ;  /* 0x000ad800014c7983 */ /* 0x004ea80000300a00 */
        /* <DEDUP_REMOVED lines=1545> */
[----:B----4-:R-:W-:Y:S04]  /*32200*/  STL [R1+0x1668], R70 ;  /* 0x0016684601007387 */ /* 0x010fe80000100800 */
[----:B------:R-:W4:Y:S01]  /*32210*/  LDL.LU.64 R64, [R1+0x1a30] ;  /* 0x001a300001407983 */ /* 0x000f220000300a00 */
[----:B-1----:R-:W-:-:S05]  /*32220*/  IMAD.MOV.U32 R0, RZ, RZ, R71 ;  /* 0x000000ffff007224 */ /* 0x002fca00078e0047 */
[----:B------:R1:W-:Y:S04]  /*32230*/  STL [R1+0x1664], R0 ;  /* 0x0016640001007387 */ /* 0x0003e80000100800 */
[----:B------:R1:W-:Y:S02]  /*32240*/  STL [R1+0x1670], R78 ;  /* 0x0016704e01007387 */ /* 0x0003e40000100800 */
[----:B-1----:R-:W-:Y:S02]  /*32250*/  MOV R0, R79 ;  /* 0x0000004f00007202 */ /* 0x002fe40000000f00 */
        /* <DEDUP_REMOVED lines=14> */
[----:B------:R-:W-:Y:S04]  /*32340*/  STL [R1+0x1690], R72 ;  /* 0x0016904801007387 */ /* 0x000fe80000100800 */
[----:B------:R-:W4:Y:S01]  /*32350*/  LDL.LU.64 R70, [R1+0x1740] ;  /* 0x0017400001467983 */ /* 0x000f220000300a00 */
[----:B-1----:R-:W-:-:S05]  /*32360*/  IMAD.MOV.U32 R0, RZ, RZ, R73 ;  /* 0x000000ffff007224 */ /* 0x002fca00078e0049 */
[----:B------:R1:W-:Y:S02]  /*32370*/  STL [R1+0x168c], R0 ;  /* 0x00168c0001007387 */ /* 0x0003e40000100800 */
[----:B-1----:R-:W-:Y:S02]  /*32380*/  IMAD.MOV.U32 R0, RZ, RZ, R87 ;  /* 0x000000ffff007224 */ /* 0x002fe400078e0057 */
[----:B------:R1:W-:Y:S04]  /*32390*/  STL [R1+0x1698], R86 ;  /* 0x0016985601007387 */ /* 0x0003e80000100800 */
[----:B-1----:R-:W4:Y:S04]  /*323a0*/  LDL.LU.64 R86, [R1+0x1960] ;  /* 0x0019600001567983 */ /* 0x002f280000300a00 */
[----:B------:R1:W-:Y:S04]  /*323b0*/  STL [R1+0x1694], R0 ;  /* 0x0016940001007387 */ /* 0x0003e80000100800 */
[----:B------:R1:W-:Y:S04]  /*323c0*/  STL [R1+0x16a0], R66 ;  /* 0x0016a04201007387 */ /* 0x0003e80000100800 */
[----:B------:R-:W4:Y:S01]  /*323d0*/  LDL.LU.64 R72, [R1+0x1968] ;  /* 0x0019680001487983 */ /* 0x000f220000300a00 */
[----:B-1----:R-:W-:-:S03]  /*323e0*/  MOV R0, R67 ;  /* 0x0000004300007202 */ /* 0x002fc60000000f00 */
[----:B------:R-:W-:Y:S04]  /*323f0*/  STL [R1+0x16a8], R74 ;  /* 0x0016a84a01007387 */ /* 0x000fe80000100800 */
[----:B------:R1:W-:Y:S04]  /*32400*/  STL [R1+0x169c], R0 ;  /* 0x00169c0001007387 */ /* 0x0003e80000100800 */
[----:B------:R-:W4:Y:S01]  /*32410*/  LDL.LU.64 R66, [R1+0x1970] ;  /* 0x0019700001427983 */ /* 0x000f220000300a00 */
[----:B-1----:R-:W-:-:S03]  /*32420*/  IMAD.MOV.U32 R0, RZ, RZ, R75 ;  /* 0x000000ffff007224 */ /* 0x002fc600078e004b */
[----:B--2---:R-:W-:Y:S04]  /*32430*/  STL [R1+0x16b0], R76 ;  /* 0x0016b04c01007387 */ /* 0x004fe80000100800 */
[----:B------:R1:W-:Y:S04]  /*32440*/  STL [R1+0x16a4], R0 ;  /* 0x0016a40001007387 */ /* 0x0003e80000100800 */
[----:B------:R-:W2:Y:S01]  /*32450*/  LDL.LU.64 R74, [R1+0x1978] ;  /* 0x00197800014a7983 */ /* 0x000ea20000300a00 */
[----:B-1----:R-:W-:-:S03]  /*32460*/  IMAD.MOV.U32 R0, RZ, RZ, R77 ;  /* 0x000000ffff007224 */ /* 0x002fc600078e004d */
[----:B---3--:R-:W-:Y:S04]  /*32470*/  STL [R1+0x16b8], R68 ;  /* 0x0016b84401007387 */ /* 0x008fe80000100800 */
[----:B------:R1:W-:Y:S04]  /*32480*/  STL [R1+0x16ac], R0 ;  /* 0x0016ac0001007387 */ /* 0x0003e80000100800 */
[----:B------:R-:W3:Y:S01]  /*32490*/  LDL.LU.64 R76, [R1+0x1980] ;  /* 0x00198000014c7983 */ /* 0x000ee20000300a00 */
[----:B-1----:R-:W-:-:S03]  /*324a0*/  MOV R0, R69 ;  /* 0x0000004500007202 */ /* 0x002fc60000000f00 */
[----:B----4-:R-:W-:Y:S04]  /*324b0*/  STL [R1+0x16c0], R64 ;  /* 0x0016c04001007387 */ /* 0x010fe80000100800 */
[----:B------:R1:W-:Y:S04]  /*324c0*/  STL [R1+0x16b4], R0 ;  /* 0x0016b40001007387 */ /* 0x0003e80000100800 */
[----:B------:R-:W4:Y:S01]  /*324d0*/  LDL.LU.64 R68, [R1+0x1988] ;  /* 0x0019880001447983 */ /* 0x000f220000300a00 */
[----:B-1----:R-:W-:-:S03]  /*324e0*/  IMAD.MOV.U32 R0, RZ, RZ, R65 ;  /* 0x000000ffff007224 */ /* 0x002fc600078e0041 */
[----:B------:R-:W-:Y:S04]  /*324f0*/  STL [R1+0x16c8], R78 ;  /* 0x0016c84e01007387 */ /* 0x000fe80000100800 */
[----:B------:R1:W-:Y:S02]  /*32500*/  STL [R1+0x16bc], R0 ;  /* 0x0016bc0001007387 */ /* 0x0003e40000100800 */
[----:B-1----:R-:W-:Y:S02]  /*32510*/  IMAD.MOV.U32 R0, RZ, RZ, R79 ;  /* 0x000000ffff007224 */ /* 0x002fe400078e004f */
        /* <DEDUP_REMOVED lines=20> */
[----:B------:R-:W-:Y:S04]  /*32660*/  STL [R1+0x16f8], R72 ;  /* 0x0016f84801007387 */ /* 0x000fe80000100800 */
[----:B------:R1:W-:Y:S04]  /*32670*/  STL [R1+0x16ec], R0 ;  /* 0x0016ec0001007387 */ /* 0x0003e80000100800 */
[----:B------:R-:W4:Y:S01]  /*32680*/  LDL.LU.64 R86, [R1+0x1748] ;  /* 0x0017480001567983 */ /* 0x000f220000300a00 */
[----:B-1----:R-:W-:-:S03]  /*32690*/  IMAD.MOV.U32 R0, RZ, RZ, R73 ;  /* 0x000000ffff007224 */ /* 0x002fc600078e0049 */
[----:B------:R-:W-:Y:S04]  /*326a0*/  STL [R1+0x1700], R66 ;  /* 0x0017004201007387 */ /* 0x000fe80000100800 */
[----:B------:R1:W-:Y:S04]  /*326b0*/  STL [R1+0x16f4], R0 ;  /* 0x0016f40001007387 */ /* 0x0003e80000100800 */
[----:B------:R-:W4:Y:S01]  /*326c0*/  LDL.LU.64 R72, [R1+0x1750] ;  /* 0x0017500001487983 */ /* 0x000f220000300a00 */
[----:B-1----:R-:W-:-:S03]  /*326d0*/  MOV R0, R67 ;  /* 0x0000004300007202 */ /* 0x002fc60000000f00 */
[----:B--2---:R-:W-:Y:S04]  /*326e0*/  STL [R1+0x1708], R74 ;  /* 0x0017084a01007387 */ /* 0x004fe80000100800 */
[----:B------:R1:W-:Y:S04]  /*326f0*/  STL [R1+0x16fc], R0 ;  /* 0x0016fc0001007387 */ /* 0x0003e80000100800 */
[----:B------:R-:W2:Y:S01]  /*32700*/  LDL.LU.64 R62, [R1+0x1758] ;  /* 0x00175800013e7983 */ /* 0x000ea20000300a00 */
[----:B-1----:R-:W-:-:S03]  /*32710*/  IMAD.MOV.U32 R0, RZ, RZ, R75 ;  /* 0x000000ffff007224 */ /* 0x002fc600078e004b */
[----:B---3--:R-:W-:Y:S04]  /*32720*/  STL [R1+0x1710], R76 ;  /* 0x0017104c01007387 */ /* 0x008fe80000100800 */
[----:B------:R1:W-:Y:S04]  /*32730*/  STL [R1+0x1704], R0 ;  /* 0x0017040001007387 */ /* 0x0003e80000100800 */
[----:B------:R-:W3:Y:S01]  /*32740*/  LDL.LU.64 R74, [R1+0x1760] ;  /* 0x00176000014a7983 */ /* 0x000ee20000300a00 */
[----:B-1----:R-:W-:-:S03]  /*32750*/  IMAD.MOV.U32 R0, RZ, RZ, R77 ;  /* 0x000000ffff007224 */ /* 0x002fc600078e004d */
[----:B----4-:R-:W-:Y:S04]  /*32760*/  STL [R1+0x1718], R68 ;  /* 0x0017184401007387 */ /* 0x010fe80000100800 */
[----:B------:R1:W-:Y:S04]  /*32770*/  STL [R1+0x170c], R0 ;  /* 0x00170c0001007387 */ /* 0x0003e80000100800 */
[----:B------:R-:W4:Y:S04]  /*32780*/  LDL.LU.64 R76, [R1+0x1768] ;  /* 0x00176800014c7983 */ /* 0x000f280000300a00 */
[----:B------:R-:W4:Y:S01]  /*32790*/  LDL.LU.64 R64, [R1+0x1770] ;  /* 0x0017700001407983 */ /* 0x000f220000300a00 */
[----:B-1----:R-:W-:-:S05]  /*327a0*/  MOV R0, R69 ;  /* 0x0000004500007202 */ /* 0x002fca0000000f00 */
[----:B------:R1:W-:Y:S04]  /*327b0*/  STL [R1+0x1714], R0 ;  /* 0x0017140001007387 */ /* 0x0003e80000100800 */
[----:B------:R1:W-:Y:S02]  /*327c0*/  STL [R1+0x1720], R78 ;  /* 0x0017204e01007387 */ /* 0x0003e40000100800 */
[----:B-1----:R-:W-:Y:S02]  /*327d0*/  IMAD.MOV.U32 R0, RZ, RZ, R79 ;  /* 0x000000ffff007224 */ /* 0x002fe400078e004f */
[----:B------:R-:W4:Y:S04]  /*327e0*/  LDL.LU.64 R78, [R1+0x1778] ;  /* 0x00177800014e7983 */ /* 0x000f280000300a00 */
[----:B------:R1:W-:Y:S04]  /*327f0*/  STL [R1+0x171c], R0 ;  /* 0x00171c0001007387 */ /* 0x0003e80000100800 */
[----:B------:R1:W-:Y:S02]  /*32800*/  STL [R1+0x1728], R80 ;  /* 0x0017285001007387 */ /* 0x0003e40000100800 */
[----:B-1----:R-:W-:-:S02]  /*32810*/  IMAD.MOV.U32 R0, RZ, RZ, R81 ;  /* 0x000000ffff007224 */ /* 0x002fc400078e0051 */
[----:B------:R-:W4:Y:S04]  /*32820*/  LDL.LU.64 R80, [R1+0x1780] ;  /* 0x0017800001507983 */ /* 0x000f280000300a00 */
        /* <DEDUP_REMOVED lines=8> */
[----:B------:R-:W-:Y:S04]  /*328b0*/  STL [R1+0x1740], R70 ;  /* 0x0017404601007387 */ /* 0x000fe80000100800 */
[----:B------:R1:W-:Y:S04]  /*328c0*/  STL [R1+0x1734], R0 ;  /* 0x0017340001007387 */ /* 0x0003e80000100800 */
[----:B------:R-:W4:Y:S04]  /*328d0*/  LDL.LU.64 R84, [R1+0x1930] ;  /* 0x0019300001547983 */ /* 0x000f280000300a00 */
[----:B------:R-:W4:Y:S01]  /*328e0*/  LDL.LU.64 R68, [R1+0x1938] ;  /* 0x0019380001447983 */ /* 0x000f220000300a00 */
[----:B-1----:R-:W-:-:S05]  /*328f0*/  IMAD.MOV.U32 R0, RZ, RZ, R71 ;  /* 0x000000ffff007224 */ /* 0x002fca00078e0047 */
[----:B------:R1:W-:Y:S04]  /*32900*/  STL [R1+0x173c], R0 ;  /* 0x00173c0001007387 */ /* 0x0003e80000100800 */
[----:B------:R1:W-:Y:S02]  /*32910*/  STL [R1+0x1748], R86 ;  /* 0x0017485601007387 */ /* 0x0003e40000100800 */
[----:B-1----:R-:W-:Y:S02]  /*32920*/  MOV R0, R87 ;  /* 0x0000005700007202 */ /* 0x002fe40000000f00 */
[----:B------:R-:W4:Y:S04]  /*32930*/  LDL.LU.64 R86, [R1+0x1940] ;  /* 0x0019400001567983 */ /* 0x000f280000300a00 */
[----:B------:R1:W-:Y:S04]  /*32940*/  STL [R1+0x1744], R0 ;  /* 0x0017440001007387 */ /* 0x0003e80000100800 */
[----:B------:R2:W-:Y:S01]  /*32950*/  STL [R1+0x1750], R72 ;  /* 0x0017504801007387 */ /* 0x0005e20000100800 */
[----:B-1----:R-:W-:-:S03]  /*32960*/  IMAD.MOV.U32 R0, RZ, RZ, R73 ;  /* 0x000000ffff007224 */ /* 0x002fc600078e0049 */
[----:B------:R-:W4:Y:S04]  /*32970*/  LDL.LU.64 R70, [R1+0x1948] ;  /* 0x0019480001467983 */ /* 0x000f280000300a00 */
[----:B------:R1:W-:Y:S04]  /*32980*/  STL [R1+0x174c], R0 ;  /* 0x00174c0001007387 */ /* 0x0003e80000100800 */
[----:B--2---:R-:W-:Y:S04]  /*32990*/  STL [R1+0x1758], R62 ;  /* 0x0017583e01007387 */ /* 0x004fe80000100800 */
[----:B------:R-:W2:Y:S01]  /*329a0*/  LDL.LU.64 R72, [R1+0x1950] ;  /* 0x0019500001487983 */ /* 0x000ea20000300a00 */
[----:B-1----:R-:W-:-:S03]  /*329b0*/  IMAD.MOV.U32 R0, RZ, RZ, R63 ;  /* 0x000000ffff007224 */ /* 0x002fc600078e003f */
[----:B---3--:R-:W-:Y:S04]  /*329c0*/  STL [R1+0x1760], R74 ;  /* 0x0017604a01007387 */ /* 0x008fe80000100800 */
[----:B------:R1:W-:Y:S02]  /*329d0*/  STL [R1+0x1754], R0 ;  /* 0x0017540001007387 */ /* 0x0003e40000100800 */
[----:B-1----:R-:W-:Y:S02]  /*329e0*/  MOV R0, R75 ;  /* 0x0000004b00007202 */ /* 0x002fe40000000f00 */
[----:B------:R-:W3:Y:S04]  /*329f0*/  LDL.LU.64 R74, [R1+0x1958] ;  /* 0x00195800014a7983 */ /* 0x000ee80000300a00 */
[----:B------:R1:W-:Y:S04]  /*32a00*/  STL [R1+0x175c], R0 ;  /* 0x00175c0001007387 */ /* 0x0003e80000100800 */
[----:B----4-:R4:W-:Y:S01]  /*32a10*/  STL [R1+0x1768], R76 ;  /* 0x0017684c01007387 */ /* 0x0109e20000100800 */
[----:B-1----:R-:W-:-:S03]  /*32a20*/  IMAD.MOV.U32 R0, RZ, RZ, R77 ;  /* 0x000000ffff007224 */ /* 0x002fc600078e004d */
[----:B------:R-:W-:Y:S04]  /*32a30*/  STL [R1+0x1770], R64 ;  /* 0x0017704001007387 */ /* 0x000fe80000100800 */
[----:B------:R1:W-:Y:S04]  /*32a40*/  STL [R1+0x1764], R0 ;  /* 0x0017640001007387 */ /* 0x0003e80000100800 */
[----:B----4-:R-:W4:Y:S01]  /*32a50*/  LDL.LU.64 R76, [R1+0x18a8] ;  /* 0x0018a800014c7983 */ /* 0x010f220000300a00 */
[----:B-1----:R-:W-:-:S03]  /*32a60*/  IMAD.MOV.U32 R0, RZ, RZ, R65 ;  /* 0x000000ffff007224 */ /* 0x002fc600078e0041 */
[----:B------:R-:W-:Y:S04]  /*32a70*/  STL [R1+0x1778], R78 ;  /* 0x0017784e01007387 */ /* 0x000fe80000100800 */
[----:B------:R1:W-:Y:S02]  /*32a80*/  STL [R1+0x176c], R0 ;  /* 0x00176c0001007387 */ /* 0x0003e40000100800 */
[----:B-1----:R-:W-:Y:S02]  /*32a90*/  MOV R0, R79 ;  /* 0x0000004f00007202 */ /* 0x002fe40000000f00 */
        /* <DEDUP_REMOVED lines=24> */
[----:B------:R-:W-:Y:S01]  /*32c20*/  STL [R1+0x17b0], R70 ;  /* 0x0017b04601007387 */ /* 0x000fe20000100800 */
[----:B-1----:R-:W-:-:S03]  /*32c30*/  IMAD.MOV.U32 R0, RZ, RZ, R71 ;  /* 0x000000ffff007224 */ /* 0x002fc600078e0047 */
[----:B--2---:R-:W-:Y:S04]  /*32c40*/  STL [R1+0x17b8], R72 ;  /* 0x0017b84801007387 */ /* 0x004fe80000100800 */
[----:B------:R1:W-:Y:S04]  /*32c50*/  STL [R1+0x17ac], R0 ;  /* 0x0017ac0001007387 */ /* 0x0003e80000100800 */
[----:B------:R-:W2:Y:S04]  /*32c60*/  LDL.LU.64 R56, [R1+0x18d8] ;  /* 0x0018d80001387983 */ /* 0x000ea80000300a00 */
[----:B------:R-:W2:Y:S01]  /*32c70*/  LDL.LU.64 R58, [R1+0x18e0] ;  /* 0x0018e000013a7983 */ /* 0x000ea20000300a00 */
[----:B-1----:R-:W-:-:S05]  /*32c80*/  IMAD.MOV.U32 R0, RZ, RZ, R73 ;  /* 0x000000ffff007224 */ /* 0x002fca00078e0049 */
[----:B------:R1:W-:Y:S04]  /*32c90*/  STL [R1+0x17b4], R0 ;  /* 0x0017b40001007387 */ /* 0x0003e80000100800 */
[----:B---3--:R-:W-:Y:S04]  /*32ca0*/  STL [R1+0x17c0], R74 ;  /* 0x0017c04a01007387 */ /* 0x008fe80000100800 */
[----:B------:R-:W3:Y:S01]  /*32cb0*/  LDL.LU.64 R60, [R1+0x18e8] ;  /* 0x0018e800013c7983 */ /* 0x000ee20000300a00 */
[----:B-1----:R-:W-:-:S03]  /*32cc0*/  MOV R0, R75 ;  /* 0x0000004b00007202 */ /* 0x002fc60000000f00 */
[----:B------:R-:W3:Y:S04]  /*32cd0*/  LDL.LU.64 R62, [R1+0x18f0] ;  /* 0x0018f000013e7983 */ /* 0x000ee80000300a00 */
[----:B------:R1:W-:Y:S04]  /*32ce0*/  STL [R1+0x17bc], R0 ;  /* 0x0017bc0001007387 */ /* 0x0003e80000100800 */
[----:B----4-:R-:W-:Y:S04]  /*32cf0*/  STL [R1+0x17c8], R76 ;  /* 0x0017c84c01007387 */ /* 0x010fe80000100800 */
[----:B------:R-:W4:Y:S01]  /*32d00*/  LDL.LU.64 R64, [R1+0x18f8] ;  /* 0x0018f80001407983 */ /* 0x000f220000300a00 */
[----:B-1----:R-:W-:-:S03]  /*32d10*/  IMAD.MOV.U32 R0, RZ, RZ, R77 ;  /* 0x000000ffff007224 */ /* 0x002fc600078e004d */
[----:B------:R-:W4:Y:S04]  /*32d20*/  LDL.LU.64 R66, [R1+0x1900] ;  /* 0x0019000001427983 */ /* 0x000f280000300a00 */
[----:B------:R1:W-:Y:S04]  /*32d30*/  STL [R1+0x17c4], R0 ;  /* 0x0017c40001007387 */ /* 0x0003e80000100800 */
[----:B------:R-:W-:Y:S04]  /*32d40*/  STL [R1+0x17d0], R78 ;  /* 0x0017d04e01007387 */ /* 0x000fe80000100800 */
[----:B------:R-:W4:Y:S01]  /*32d50*/  LDL.LU.64 R68, [R1+0x1908] ;  /* 0x0019080001447983 */ /* 0x000f220000300a00 */
[----:B-1----:R-:W-:-:S03]  /*32d60*/  IMAD.MOV.U32 R0, RZ, RZ, R79 ;  /* 0x000000ffff007224 */ /* 0x002fc600078e004f */
[----:B------:R-:W4:Y:S04]  /*32d70*/  LDL.LU.64 R70, [R1+0x1910] ;  /* 0x0019100001467983 */ /* 0x000f280000300a00 */
[----:B------:R1:W-:Y:S04]  /*32d80*/  STL [R1+0x17cc], R0 ;  /* 0x0017cc0001007387 */ /* 0x0003e80000100800 */
[----:B------:R-:W-:Y:S04]  /*32d90*/  STL [R1+0x17d8], R80 ;  /* 0x0017d85001007387 */ /* 0x000fe80000100800 */
[----:B------:R-:W4:Y:S01]  /*32da0*/  LDL.LU.64 R72, [R1+0x1918] ;  /* 0x0019180001487983 */ /* 0x000f220000300a00 */
[----:B-1----:R-:W-:-:S03]  /*32db0*/  MOV R0, R81 ;  /* 0x0000005100007202 */ /* 0x002fc60000000f00 */
[----:B------:R-:W4:Y:S04]  /*32dc0*/  LDL.LU.64 R74, [R1+0x1920] ;  /* 0x00192000014a7983 */ /* 0x000f280000300a00 */
[----:B------:R1:W-:Y:S04]  /*32dd0*/  STL [R1+0x17d4], R0 ;  /* 0x0017d40001007387 */ /* 0x0003e80000100800 */
[----:B------:R-:W-:Y:S04]  /*32de0*/  STL [R1+0x17e0], R82 ;  /* 0x0017e05201007387 */ /* 0x000fe80000100800 */
[----:B------:R-:W4:Y:S01]  /*32df0*/  LDL.LU.64 R76, [R1+0x1870] ;  /* 0x00187000014c7983 */ /* 0x000f220000300a00 */
[----:B-1----:R-:W-:-:S03]  /*32e00*/  IMAD.MOV.U32 R0, RZ, RZ, R83 ;  /* 0x000000ffff007224 */ /* 0x002fc600078e0053 */
[----:B------:R-:W4:Y:S04]  /*32e10*/  LDL.LU.64 R78, [R1+0x1880] ;  /* 0x00188000014e7983 */ /* 0x000f280000300a00 */
[----:B------:R1:W-:Y:S04]  /*32e20*/  STL [R1+0x17dc], R0 ;  /* 0x0017dc0001007387 */ /* 0x0003e80000100800 */
[----:B------:R1:W-:Y:S04]  /*32e30*/  STL [R1+0x17e8], R84 ;  /* 0x0017e85401007387 */ /* 0x0003e80000100800 */
[----:B------:R-:W4:Y:S01]  /*32e40*/  LDL.LU.64 R80, [R1+0x1888] ;  /* 0x0018880001507983 */ /* 0x000f220000300a00 */
[----:B-1----:R-:W-:-:S03]  /*32e50*/  IMAD.MOV.U32 R0, RZ, RZ, R85 ;  /* 0x000000ffff007224 */ /* 0x002fc600078e0055 */
[----:B------:R-:W4:Y:S04]  /*32e60*/  LDL.LU.64 R82, [R1+0x1890] ;  /* 0x0018900001527983 */ /* 0x000f280000300a00 */
[----:B------:R1:W-:Y:S04]  /*32e70*/  STL [R1+0x17e4], R0 ;  /* 0x0017e40001007387 */ /* 0x0003e80000100800 */
[----:B------:R1:W-:Y:S04]  /*32e80*/  STL [R1+0x17f0], R86 ;  /* 0x0017f05601007387 */ /* 0x0003e80000100800 */
[----:B------:R-:W4:Y:S01]  /*32e90*/  LDL.LU.64 R84, [R1+0x1898] ;  /* 0x0018980001547983 */ /* 0x000f220000300a00 */
[----:B-1----:R-:W-:-:S03]  /*32ea0*/  MOV R0, R87 ;  /* 0x0000005700007202 */ /* 0x002fc60000000f00 */
[----:B------:R-:W4:Y:S04]  /*32eb0*/  LDL.LU.64 R86, [R1+0x18a0] ;  /* 0x0018a00001567983 */ /* 0x000f280000300a00 */
[----:B------:R2:W-:Y:S02]  /*32ec0*/  STL [R1+0x17ec], R0 ;  /* 0x0017ec0001007387 */ /* 0x0005e40000100800 */
[----:B--2---:R-:W-:Y:S02]  /*32ed0*/  IMAD.MOV.U32 R0, RZ, RZ, R57 ;  /* 0x000000ffff007224 */ /* 0x004fe400078e0039 */
[----:B------:R-:W-:Y:S04]  /*32ee0*/  STL [R1+0x17f8], R56 ;  /* 0x0017f83801007387 */ /* 0x000fe80000100800 */
[----:B------:R-:W-:Y:S04]  /*32ef0*/  STL [R1+0x1800], R58 ;  /* 0x0018003a01007387 */ /* 0x000fe80000100800 */
[----:B------:R1:W-:Y:S02]  /*32f00*/  STL [R1+0x17f4], R0 ;  /* 0x0017f40001007387 */ /* 0x0003e40000100800 */
[----:B-1----:R-:W-:-:S02]  /*32f10*/  IMAD.MOV.U32 R0, RZ, RZ, R59 ;  /* 0x000000ffff007224 */ /* 0x002fc400078e003b */
[----:B---3--:R-:W-:Y:S04]  /*32f20*/  STL [R1+0x1808], R60 ;  /* 0x0018083c01007387 */ /* 0x008fe80000100800 */
[----:B------:R1:W-:Y:S04]  /*32f30*/  STL [R1+0x17fc], R0 ;  /* 0x0017fc0001007387 */ /* 0x0003e80000100800 */
[----:B------:R-:W-:Y:S01]  /*32f40*/  STL [R1+0x1810], R62 ;  /* 0x0018103e01007387 */ /* 0x000fe20000100800 */
[----:B-1----:R-:W-:-:S05]  /*32f50*/  MOV R0, R61 ;  /* 0x0000003d00007202 */ /* 0x002fca0000000f00 */
[----:B------:R1:W-:Y:S04]  /*32f60*/  STL [R1+0x1804], R0 ;  /* 0x0018040001007387 */ /* 0x0003e80000100800 */
[----:B----4-:R-:W-:Y:S01]  /*32f70*/  STL [R1+0x1818], R64 ;  /* 0x0018184001007387 */ /* 0x010fe20000100800 */
[----:B-1----:R-:W-:-:S05]  /*32f80*/  IMAD.MOV.U32 R0, RZ, RZ, R63 ;  /* 0x000000ffff007224 */ /* 0x002fca00078e003f */
[----:B------:R1:W-:Y:S04]  /*32f90*/  STL [R1+0x180c], R0 ;  /* 0x00180c0001007387 */ /* 0x0003e80000100800 */
[----:B------:R-:W-:Y:S01]  /*32fa0*/  STL [R1+0x1820], R66 ;  /* 0x0018204201007387 */ /* 0x000fe20000100800 */
[----:B-1----:R-:W-:-:S05]  /*32fb0*/  IMAD.MOV.U32 R0, RZ, RZ, R65 ;  /* 0x000000ffff007224 */ /* 0x002fca00078e0041 */
[----:B------:R1:W-:Y:S04]  /*32fc0*/  STL [R1+0x1814], R0 ;  /* 0x0018140001007387 */ /* 0x0003e80000100800 */
[----:B------:R-:W-:Y:S01]  /*32fd0*/  STL [R1+0x1828], R68 ;  /* 0x0018284401007387 */ /* 0x000fe20000100800 */
[----:B-1----:R-:W-:-:S05]  /*32fe0*/  MOV R0, R67 ;  /* 0x0000004300007202 */ /* 0x002fca0000000f00 */
[----:B------:R1:W-:Y:S04]  /*32ff0*/  STL [R1+0x181c], R0 ;  /* 0x00181c0001007387 */ /* 0x0003e80000100800 */
[----:B------:R-:W-:Y:S01]  /*33000*/  STL [R1+0x1830], R70 ;  /* 0x0018304601007387 */ /* 0x000fe20000100800 */
        /* <DEDUP_REMOVED lines=26> */
[----:B------:R-:W2:Y:S01]  /*331b0*/  LDL.LU.64 R24, [R1+0x1fa0] ;  /* 0x001fa00001187983 */ /* 0x000ea20000300a00 */
[----:B-1----:R-:W-:-:S05]  /*331c0*/  IMAD.MOV.U32 R0, RZ, RZ, R87 ;  /* 0x000000ffff007224 */ /* 0x002fca00078e0057 */
[----:B------:R-:W-:Y:S04]  /*331d0*/  STL [R1+0x186c], R0 ;  /* 0x00186c0001007387 */ /* 0x000fe80000100800 */
[----:B------:R-:W3:Y:S04]  /*331e0*/  LDL.LU.64 R26, [R1+0x1f98] ;  /* 0x001f9800011a7983 */ /* 0x000ee80000300a00 */
[----:B--2---:R1:W-:Y:S04]  /*331f0*/  STL.64 [R1+0x908], R24 ;  /* 0x0009081801007387 */ /* 0x0043e80000100a00 */
[----:B-1----:R-:W2:Y:S04]  /*33200*/  LDL.LU.64 R24, [R1+0x1f90] ;  /* 0x001f900001187983 */ /* 0x002ea80000300a00 */
[----:B---3--:R1:W-:Y:S04]  /*33210*/  STL.64 [R1+0x900], R26 ;  /* 0x0009001a01007387 */ /* 0x0083e80000100a00 */
[----:B-1----:R-:W3:Y:S04]  /*33220*/  LDL.LU.64 R26, [R1+0x1f88] ;  /* 0x001f8800011a7983 */ /* 0x002ee80000300a00 */
        /* <DEDUP_REMOVED lines=250> */
[----:B---3--:R-:W-:Y:S04]  /*341d0*/  STL.64 [R1+0x510], R26 ;  /* 0x0005101a01007387 */ /* 0x008fe80000100a00 */
[----:B--2---:R1:W-:Y:S04]  /*341e0*/  STL.64 [R1+0x508], R24 ;  /* 0x0005081801007387 */ /* 0x0043e80000100a00 */
[----:B------:R2:W-:Y:S04]  /*341f0*/  STL.64 [R1+0x500], R6 ;  /* 0x0005000601007387 */ /* 0x0005e80000100a00 */
        /* <DEDUP_REMOVED lines=297> */
[----:B------:R2:W-:Y:S01]  /*35490*/  STL [R1+0xa4], RZ ;  /* 0x0000a4ff01007387 */ /* 0x0005e20000100800 */
[----:B------:R-:W-:-:S03]  /*354a0*/  USHF.R.S32.HI UR12, URZ, 0x1f, UR6 ;  /* 0x0000001f3f0c7899 */ /* 0x000fc60008011406 */
[----:B------:R2:W-:Y:S04]  /*354b0*/  STL [R1+0xa8], RZ ;  /* 0x0000a8ff01007387 */ /* 0x0005e80000100800 */
[----:B------:R2:W-:Y:S04]  /*354c0*/  STL [R1+0xac], RZ ;  /* 0x0000acff01007387 */ /* 0x0005e80000100800 */
[----:B------:R2:W-:Y:S01]  /*354d0*/  STL [R1+0xb0], RZ ;  /* 0x0000b0ff01007387 */ /* 0x0005e20000100800 */
[----:B------:R-:W-:-:S03]  /*354e0*/  USHF.R.S32.HI UR13, URZ, 0x1f, UR10 ;  /* 0x0000001f3f0d7899 */ /* 0x000fc6000801140a */
[----:B------:R2:W-:Y:S01]  /*354f0*/  STL [R1+0xb4], RZ ;  /* 0x0000b4ff01007387 */ /* 0x0005e20000100800 */
[----:B------:R-:W-:-:S03]  /*35500*/  ULEA.HI UR12, UR12, UR6, URZ, 0x7 ;  /* 0x000000060c0c7291 */ /* 0x000fc6000f8f383f */
[----:B------:R2:W-:Y:S04]  /*35510*/  STL [R1+0xb8], RZ ;  /* 0x0000b8ff01007387 */ /* 0x0005e80000100800 */
[----:B------:R2:W-:Y:S04]  /*35520*/  STL [R1+0xbc], RZ ;  /* 0x0000bcff01007387 */ /* 0x0005e80000100800 */
[----:B------:R2:W-:Y:S01]  /*35530*/  STL [R1+0xc0], RZ ;  /* 0x0000c0ff01007387 */ /* 0x0005e20000100800 */
[----:B------:R-:W-:-:S03]  /*35540*/  USHF.L.U32 UR4, UR10, 0x2, URZ ;  /* 0x000000020a047899 */ /* 0x000fc6000800063f */
[----:B------:R2:W-:Y:S01]  /*35550*/  STL [R1+0xc4], RZ ;  /* 0x0000c4ff01007387 */ /* 0x0005e20000100800 */
[----:B------:R-:W-:-:S03]  /*35560*/  USHF.L.U64.HI UR6, UR10, 0x2, UR13 ;  /* 0x000000020a067899 */ /* 0x000fc6000801020d */
[----:B------:R2:W-:Y:S01]  /*35570*/  STL [R1+0xc8], RZ ;  /* 0x0000c8ff01007387 */ /* 0x0005e20000100800 */
[----:B------:R-:W-:-:S03]  /*35580*/  USHF.R.S32.HI UR10, URZ, 0x7, UR12 ;  /* 0x000000073f0a7899 */ /* 0x000fc6000801140c */
[----:B------:R2:W-:Y:S04]  /*35590*/  STL [R1+0xcc], RZ ;  /* 0x0000ccff01007387 */ /* 0x0005e80000100800 */
[----:B------:R2:W-:Y:S04]  /*355a0*/  STL [R1+0xd0], RZ ;  /* 0x0000d0ff01007387 */ /* 0x0005e80000100800 */
[----:B------:R2:W-:Y:S04]  /*355b0*/  STL [R1+0xd4], RZ ;  /* 0x0000d4ff01007387 */ /* 0x0005e80000100800 */
[----:B------:R2:W-:Y:S04]  /*355c0*/  STL [R1+0xd8], RZ ;  /* 0x0000d8ff01007387 */ /* 0x0005e80000100800 */
[----:B------:R2:W-:Y:S01]  /*355d0*/  STL [R1+0xdc], RZ ;  /* 0x0000dcff01007387 */ /* 0x0005e20000100800 */
[----:B------:R-:W-:-:S03]  /*355e0*/  IMAD.U32 R0, RZ, RZ, UR10 ;  /* 0x0000000aff007e24 */ /* 0x000fc6000f8e00ff */
        /* <DEDUP_REMOVED lines=8> */
[----:B------:R2:W-:Y:S01]  /*35670*/  STL [R1+0x1874], R0 ;  /* 0x0018740001007387 */ /* 0x0005e20000100800 */
[----:B------:R-:W-:Y:S01]  /*35680*/  USHF.R.S32.HI UR14, URZ, 0x1f, UR7 ;  /* 0x0000001f3f0e7899 */ /* 0x000fe20008011407 */
        /* <DEDUP_REMOVED lines=64> */
[----:B-1----:R-:W-:Y:S02]  /*35a90*/  CS2R R24, SRZ ;  /* 0x0000000000187805 */ /* 0x002fe4000001ff00 */
        /* <DEDUP_REMOVED lines=30> */
[----:B------:R-:W-:Y:S01]  /*35c80*/  CS2R R86, SRZ ;  /* 0x0000000000567805 */ /* 0x000fe2000001ff00 */
[----:B------:R-:W-:Y:S01]  /*35c90*/  USHF.L.U32 UR5, UR7, 0x2, URZ ;  /* 0x0000000207057899 */ /* 0x000fe2000800063f */
[----:B------:R-:W-:Y:S01]  /*35ca0*/  UMOV UR61, 0x2 ;  /* 0x00000002003d7882 */ /* 0x000fe20000000000 */
[----:B------:R-:W-:Y:S01]  /*35cb0*/  UMOV UR60, 0xffffffff ;  /* 0xffffffff003c7882 */ /* 0x000fe20000000000 */
[----:B------:R-:W-:Y:S01]  /*35cc0*/  USHF.L.U64.HI UR7, UR7, 0x2, UR14 ;  /* 0x0000000207077899 */ /* 0x000fe2000801020e */
[----:B--2---:R-:W-:-:S11]  /*35cd0*/  UMOV UR10, URZ ;  /* 0x0000003f000a7c82 */ /* 0x004fd60008000000 */
.L_x_1:
[----:B------:R-:W-:Y:S01]  /*35ce0*/  STL.64 [R1+0x2220], R150 ;  /* 0x0022209601007387 */ /* 0x000fe20000100a00 */
[----:B------:R-:W-:Y:S01]  /*35cf0*/  UIADD3 UR60, UR60, 0x1, URZ ;  /* 0x000000013c3c7890 */ /* 0x000fe2000fffe03f */
[----:B------:R-:W-:-:S04]  /*35d00*/  DEPBAR.LE SB0, 0x4 ;  /* 0x000081000000791a */ /* 0x000fc80000000000 */
[----:B------:R-:W-:Y:S04]  /*35d10*/  STL.64 [R1+0x2218], R148 ;  /* 0x0022189401007387 */ /* 0x000fe80000100a00 */
        /* <DEDUP_REMOVED lines=29> */
[----:B------:R1:W-:Y:S04]  /*35ef0*/  STL.64 [R1+0x2128], R88 ;  /* 0x0021285801007387 */ /* 0x0003e80000100a00 */
[----:B-1----:R-:W2:Y:S04]  /*35f00*/  LDL.LU.64 R88, [R1+0x400] ;  /* 0x0004000001587983 */ /* 0x002ea80000300a00 */
        /* <DEDUP_REMOVED lines=31> */
[----:B------:R-:W-:Y:S01]  /*36100*/  UISETP.GT.AND UP0, UPT, UR60, 0x3, UPT ;  /* 0x000000033c00788c */ /* 0x000fe2000bf04270 */
[----:B------:R-:W-:Y:S01]  /*36110*/  UMOV UR37, 0x40000040 ;  /* 0x4000004000257882 */ /* 0x000fe20000000000 */
[----:B------:R-:W-:Y:S02]  /*36120*/  BAR.SYNC.DEFER_BLOCKING 0x0 ;  /* 0x0000000000007b1d */ /* 0x000fe40000010000 */
[----:B------:R-:W-:-:S04]  /*36130*/  USEL UR60, UR60, URZ, !UP0 ;  /* 0x0000003f3c3c7287 */ /* 0x000fc8000c000000 */
[----:B------:R-:W-:Y:S02]  /*36140*/  ULEA UR13, UR60, UR11, 0x10 ;  /* 0x0000000b3c0d7291 */ /* 0x000fe4000f8e803f */
[----:B------:R-:W-:Y:S01]  /*36150*/  ULEA UR12, UR60, UR11, 0x12 ;  /* 0x0000000b3c0c7291 */ /* 0x000fe2000f8e903f */
[----:B------:R-:W-:Y:S01]  /*36160*/  STL.64 [R1+0x2120], R86 ;  /* 0x0021205601007387 */ /* 0x000fe20000100a00 */
[----:B------:R-:W-:Y:S02]  /*36170*/  UIADD3 UR13, UR13, 0x100000, URZ ;  /* 0x001000000d0d7890 */ /* 0x000fe4000fffe03f */
[----:B------:R-:W-:Y:S01]  /*36180*/  USHF.R.U32.HI UR12, URZ, 0x4, UR12 ;  /* 0x000000043f0c7899 */ /* 0x000fe2000801160c */
[----:B------:R-:W-:Y:S01]  /*36190*/  STL.64 [R1+0x2118], R84 ;  /* 0x0021185401007387 */ /* 0x000fe20000100a00 */
[----:B------:R-:W-:Y:S02]  /*361a0*/  USHF.R.U32.HI UR13, URZ, 0x4, UR13 ;  /* 0x000000043f0d7899 */ /* 0x000fe4000801160d */
[----:B------:R-:W-:Y:S01]  /*361b0*/  USGXT.U32 UR36, UR12, 0xe ;  /* 0x0000000e0c24789a */ /* 0x000fe20008000000 */
[----:B------:R-:W-:Y:S01]  /*361c0*/  STL.64 [R1+0x2110], R82 ;  /* 0x0021105201007387 */ /* 0x000fe20000100a00 */
[----:B------:R-:W-:Y:S01]  /*361d0*/  USGXT.U32 UR38, UR13, 0xe ;  /* 0x0000000e0d26789a */ /* 0x000fe20008000000 */
[----:B------:R-:W-:Y:S01]  /*361e0*/  UMOV UR39, 0x40000040 ;  /* 0x4000004000277882 */ /* 0x000fe20000000000 */
[----:B------:R-:W-:Y:S01]  /*361f0*/  UIADD3 UR40, UP0, UR36, 0x2, URZ ;  /* 0x0000000224287890 */ /* 0x000fe2000ff1e03f */
[----:B------:R-:W-:Y:S01]  /*36200*/  STL.64 [R1+0x2108], R80 ;  /* 0x0021085001007387 */ /* 0x000fe20000100a00 */
[----:B------:R-:W-:Y:S01]  /*36210*/  UIADD3 UR42, UP1, UR38, 0x2, URZ ;  /* 0x00000002262a7890 */ /* 0x000fe2000ff3e03f */
[----:B------:R-:W-:Y:S01]  /*36220*/  UMOV UR12, URZ ;  /* 0x0000003f000c7c82 */ /* 0x000fe20008000000 */
[----:B------:R-:W-:Y:S01]  /*36230*/  UMOV UR13, URZ ;  /* 0x0000003f000d7c82 */ /* 0x000fe20008000000 */
[----:B------:R-:W-:Y:S01]  /*36240*/  UIADD3.X UR41, UR12, 0x40000040, URZ, UP0, !UPT ;  /* 0x400000400c297890 */ /* 0x000fe200087fe43f */
[----:B------:R-:W-:Y:S01]  /*36250*/  STL.64 [R1+0x2100], R78 ;  /* 0x0021004e01007387 */ /* 0x000fe20000100a00 */
[----:B------:R-:W-:-:S02]  /*36260*/  UIADD3.X UR43, UR13, 0x40000040, URZ, UP1, !UPT ;  /* 0x400000400d2b7890 */ /* 0x000fc40008ffe43f */
[----:B------:R-:W-:Y:S01]  /*36270*/  UIADD3.64 UR52, UR40, 0x2, URZ ;  /* 0x0000000228347897 */ /* 0x000fe2000fffe03f */
[----:B------:R-:W-:Y:S01]  /*36280*/  STL.64 [R1+0x20f8], R76 ;  /* 0x0020f84c01007387 */ /* 0x000fe20000100a00 */
[----:B------:R-:W-:Y:S02]  /*36290*/  UIADD3.64 UR54, UR42, 0x2, URZ ;  /* 0x000000022a367897 */ /* 0x000fe4000fffe03f */
[----:B------:R-:W-:Y:S01]  /*362a0*/  UIADD3.64 UR56, UR40, 0x4, URZ ;  /* 0x0000000428387897 */ /* 0x000fe2000fffe03f */
[----:B------:R-:W-:Y:S01]  /*362b0*/  STL.64 [R1+0x20f0], R74 ;  /* 0x0020f04a01007387 */ /* 0x000fe20000100a00 */
[----:B------:R-:W-:Y:S02]  /*362c0*/  UIADD3.64 UR58, UR42, 0x4, URZ ;  /* 0x000000042a3a7897 */ /* 0x000fe4000fffe03f */
[----:B------:R-:W-:Y:S01]  /*362d0*/  UIADD3.64 UR16, UR40, 0xffe, URZ ;  /* 0x00000ffe28107897 */ /* 0x000fe2000fffe03f */
[----:B------:R-:W-:Y:S01]  /*362e0*/  STL.64 [R1+0x20e8], R72 ;  /* 0x0020e84801007387 */ /* 0x000fe20000100a00 */
[----:B------:R-:W-:-:S02]  /*362f0*/  UIADD3.64 UR18, UR42, 0x3fe, URZ ;  /* 0x000003fe2a127897 */ /* 0x000fc4000fffe03f */
        /* <DEDUP_REMOVED lines=17> */
[----:B------:R-:W-:-:S03]  /*36410*/  UIADD3.64 UR22, UR42, 0xc00, URZ ;  /* 0x00000c002a167897 */ /* 0x000fc6000fffe03f */
        /* <DEDUP_REMOVED lines=18> */
[----:B------:R-:W-:Y:S04]  /*36540*/  STL [R1+0x2024], R221 ;  /* 0x002024dd01007387 */ /* 0x000fe80000100800 */
[----:B------:R-:W-:Y:S04]  /*36550*/  STL [R1+0x2020], R12 ;  /* 0x0020200c01007387 */ /* 0x000fe80000100800 */
[----:B------:R-:W-:Y:S04]  /*36560*/  STL [R1+0x201c], R13 ;  /* 0x00201c0d01007387 */ /* 0x000fe80000100800 */
[----:B-----5:R-:W-:Y:S04]  /*36570*/  STL [R1+0x2008], R3 ;  /* 0x0020080301007387 */ /* 0x020fe80000100800 */
[----:B-----5:R-:W-:Y:S04]  /*36580*/  STL.64 [R1+0x1fb0], R10 ;  /* 0x001fb00a01007387 */ /* 0x020fe80000100a00 */
[----:B------:R-:W-:Y:S01]  /*36590*/  STL.64 [R1+0x1fa8], R8 ;  /* 0x001fa80801007387 */ /* 0x000fe20000100a00 */
[----:B--2---:R-:W-:-:S06]  /*365a0*/  WARPGROUP.ARRIVE ;  /* 0x00000000000079c5 */ /* 0x004fcc0000000000 */
[----:B------:R-:W-:Y:S03]  /*365b0*/  HGMMA.64x128x8.F32.TF32 R88, gdesc[UR36], R88, gsb0 ;  /* 0x05e00000245879f0 */ /* 0x000fe60008002858 */
[----:B------:R-:W-:Y:S02]  /*365c0*/  WARPGROUP.DEPBAR.LE gsb0, 0x0 ;  /* 0x00008000000079c5 */ /* 0x000fe40000010000 */
[----:B------:R-:W-:-:S07]  /*365d0*/  WARPGROUP.ARRIVE ;  /* 0x00000000000079c5 */ /* 0x000fce0000000000 */
[----:B------:R-:W-:Y:S03]  /*365e0*/  HGMMA.64x128x8.F32.TF32 R88, gdesc[UR40], R88, gsb0 ;  /* 0x05e00000285879f0 */ /* 0x000fe60008002858 */
[----:B------:R-:W-:Y:S02]  /*365f0*/  WARPGROUP.DEPBAR.LE gsb0, 0x0 ;  /* 0x00008000000079c5 */ /* 0x000fe40000010000 */
[----:B------:R-:W-:-:S07]  /*36600*/  WARPGROUP.ARRIVE ;  /* 0x00000000000079c5 */ /* 0x000fce0000000000 */
[----:B------:R-:W-:Y:S01]  /*36610*/  HGMMA.64x128x8.F32.TF32 R88, gdesc[UR52], R88, gsb0 ;  /* 0x05e00000345879f0 */ /* 0x000fe20008002858 */
[----:B------:R-:W-:Y:S01]  /*36620*/  UMOV UR52, UR18 ;  /* 0x0000001200347c82 */ /* 0x000fe20008000000 */
[----:B------:R-:W-:Y:S01]  /*36630*/  UMOV UR53, UR19 ;  /* 0x0000001300357c82 */ /* 0x000fe20008000000 */
        /* <DEDUP_REMOVED lines=8> */
[----:B------:R-:W-:Y:S02]  /*366c0*/  UIADD3.64 UR16, UR40, 0x3002, URZ ;  /* 0x0000300228107897 */ /* 0x000fe4000fffe03f */
[----:B------:R-:W-:Y:S01]  /*366d0*/  UIADD3.64 UR18, UR42, 0xc02, URZ ;  /* 0x00000c022a127897 */ /* 0x000fe2000fffe03f */
[----:B------:R-:W-:Y:S02]  /*366e0*/  WARPGROUP.DEPBAR.LE gsb0, 0x0 ;  /* 0x00008000000079c5 */ /* 0x000fe40000010000 */
[----:B------:R-:W-:-:S06]  /*366f0*/  WARPGROUP.ARRIVE ;  /* 0x00000000000079c5 */ /* 0x000fcc0000000000 */
        /* <DEDUP_REMOVED lines=20> */
[----:B------:R-:W-:Y:S03]  /*36840*/  HGMMA.64x128x8.F32.TF32 R88, gdesc[UR48], R88, gsb0 ;  /* 0x05e00000305879f0 */ /* 0x000fe60008002858 */
[----:B------:R-:W-:Y:S02]  /*36850*/  WARPGROUP.DEPBAR.LE gsb0, 0x0 ;  /* 0x00008000000079c5 */ /* 0x000fe40000010000 */
[----:B------:R-:W-:-:S07]  /*36860*/  WARPGROUP.ARRIVE ;  /* 0x00000000000079c5 */ /* 0x000fce0000000000 */
        /* <DEDUP_REMOVED lines=17> */
[----:B------:R1:W-:Y:S04]  /*36980*/  STL.64 [R1+0x400], R88 ;  /* 0x0004005801007387 */ /* 0x0003e80000100a00 */
        /* <DEDUP_REMOVED lines=31> */
[----:B-1----:R-:W4:Y:S04]  /*36b80*/  LDL.LU.64 R88, [R1+0x300] ;  /* 0x0003000001587983 */ /* 0x002f280000300a00 */
[----:B--2---:R-:W2:Y:S04]  /*36b90*/  LDL.LU.64 R90, [R1+0x308] ;  /* 0x00030800015a7983 */ /* 0x004ea80000300a00 */
[----:B---3--:R-:W2:Y:S04]  /*36ba0*/  LDL.LU.64 R92, [R1+0x310] ;  /* 0x00031000015c7983 */ /* 0x008ea80000300a00 */
[----:B----4-:R-:W2:Y:S04]  /*36bb0*/  LDL.LU.64 R94, [R1+0x318] ;  /* 0x00031800015e7983 */ /* 0x010ea80000300a00 */
        /* <DEDUP_REMOVED lines=28> */
[----:B------:R-:W-:-:S02]  /*36d80*/  UIADD3.64 UR36, UR40, 0x1fe, URZ ;  /* 0x000001fe28247897 */ /* 0x000fc4000fffe03f */
[----:B------:R-:W-:Y:S01]  /*36d90*/  UIADD3.64 UR44, UR40, 0x200, URZ ;  /* 0x00000200282c7897 */ /* 0x000fe2000fffe03f */
[----:B------:R-:W3:Y:S01]  /*36da0*/  LDL.LU.64 R24, [R1+0x200] ;  /* 0x0002000001187983 */ /* 0x000ee20000300a00 */
[----:B------:R-:W-:Y:S01]  /*36db0*/  UMOV UR46, UR42 ;  /* 0x0000002a002e7c82 */ /* 0x000fe20008000000 */
[----:B------:R-:W-:Y:S01]  /*36dc0*/  UMOV UR47, UR43 ;  /* 0x0000002b002f7c82 */ /* 0x000fe20008000000 */
[----:B------:R-:W-:Y:S01]  /*36dd0*/  UIADD3.64 UR48, UR42, 0x402, URZ ;  /* 0x000004022a307897 */ /* 0x000fe2000fffe03f */
[----:B------:R-:W3:Y:S01]  /*36de0*/  LDL.LU.64 R26, [R1+0x208] ;  /* 0x00020800011a7983 */ /* 0x000ee20000300a00 */
[----:B------:R-:W-:Y:S02]  /*36df0*/  UIADD3.64 UR32, UR42, 0x404, URZ ;  /* 0x000004042a207897 */ /* 0x000fe4000fffe03f */
[----:B------:R-:W-:Y:S01]  /*36e00*/  UIADD3.64 UR28, UR40, 0x2204, URZ ;  /* 0x00002204281c7897 */ /* 0x000fe2000fffe03f */
[----:B------:R-:W3:Y:S01]  /*36e10*/  LDL.LU.64 R28, [R1+0x210] ;  /* 0x00021000011c7983 */ /* 0x000ee20000300a00 */
[----:B------:R-:W-:-:S02]  /*36e20*/  UIADD3.64 UR24, UR40, 0x31fe, URZ ;  /* 0x000031fe28187897 */ /* 0x000fc4000fffe03f */
[----:B------:R-:W-:Y:S01]  /*36e30*/  UIADD3.64 UR20, UR40, 0x3200, URZ ;  /* 0x0000320028147897 */ /* 0x000fe2000fffe03f */
        /* <DEDUP_REMOVED lines=29> */
[----:B------:R-:W-:-:S02]  /*37010*/  UIADD3.64 UR16, UR40, 0x3202, URZ ;  /* 0x0000320228107897 */ /* 0x000fc4000fffe03f */
[----:B------:R-:W-:Y:S01]  /*37020*/  UIADD3.64 UR12, UR40, 0x3204, URZ ;  /* 0x00003204280c7897 */ /* 0x000fe2000fffe03f */
[----:B--2---:R-:W-:-:S06]  /*37030*/  WARPGROUP.ARRIVE ;  /* 0x00000000000079c5 */ /* 0x004fcc0000000000 */
[----:B------:R-:W-:Y:S01]  /*37040*/  HGMMA.64x128x8.F32.TF32 R88, gdesc[UR36], R88, gsb0 ;  /* 0x05e00000245879f0 */ /* 0x000fe20008002858 */
[----:B------:R-:W-:Y:S02]  /*37050*/  UIADD3.64 UR36, UR40, 0x3fe, URZ ;  /* 0x000003fe28247897 */ /* 0x000fe4000fffe03f */
[----:B------:R-:W-:Y:S02]  /*37060*/  WARPGROUP.DEPBAR.LE gsb0, 0x0 ;  /* 0x00008000000079c5 */ /* 0x000fe40000010000 */
[----:B------:R-:W-:-:S07]  /*37070*/  WARPGROUP.ARRIVE ;  /* 0x00000000000079c5 */ /* 0x000fce0000000000 */
[----:B------:R-:W-:Y:S01]  /*37080*/  HGMMA.64x128x8.F32.TF32 R88, gdesc[UR44], R88, gsb0 ;  /* 0x05e000002c5879f0 */ /* 0x000fe20008002858 */
[----:B------:R-:W-:Y:S01]  /*37090*/  UIADD3.64 UR44, UR40, 0x202, URZ ;  /* 0x00000202282c7897 */ /* 0x000fe2000fffe03f */
[----:B------:R-:W-:Y:S01]  /*370a0*/  UMOV UR46, UR54 ;  /* 0x00000036002e7c82 */ /* 0x000fe20008000000 */
[----:B------:R-:W-:Y:S01]  /*370b0*/  UMOV UR47, UR55 ;  /* 0x00000037002f7c82 */ /* 0x000fe20008000000 */
[----:B------:R-:W-:Y:S02]  /*370c0*/  WARPGROUP.DEPBAR.LE gsb0, 0x0 ;  /* 0x00008000000079c5 */ /* 0x000fe40000010000 */
[----:B------:R-:W-:-:S06]  /*370d0*/  WARPGROUP.ARRIVE ;  /* 0x00000000000079c5 */ /* 0x000fcc0000000000 */
        /* <DEDUP_REMOVED lines=22> */
[----:B------:R-:W-:Y:S01]  /*37240*/  UIADD3.64 UR48, UR42, 0x7fe, URZ ;  /* 0x000007fe2a307897 */ /* 0x000fe2000fffe03f */
        /* <DEDUP_REMOVED lines=28> */
[----:B------:R-:W-:Y:S02]  /*37410*/  UIADD3.64 UR32, UR42, 0x404, URZ ;  /* 0x000004042a207897 */ /* 0x000fe4000fffe03f */
[----:B------:R-:W-:Y:S02]  /*37420*/  WARPGROUP.DEPBAR.LE gsb0, 0x0 ;  /* 0x00008000000079c5 */ /* 0x000fe40000010000 */
[----:B------:R-:W-:-:S07]  /*37430*/  WARPGROUP.ARRIVE ;  /* 0x00000000000079c5 */ /* 0x000fce0000000000 */
        /* <DEDUP_REMOVED lines=19> */
[----:B---3--:R-:W-:Y:S01]  /*37570*/  WARPGROUP.ARRIVE ;  /* 0x00000000000079c5 */ /* 0x008fe20000000000 */
[----:B------:R1:W-:Y:S04]  /*37580*/  STL.64 [R1+0x300], R88 ;  /* 0x0003005801007387 */ /* 0x0003e80000100a00 */
[----:B------:R2:W-:Y:S02]  /*37590*/  STL.64 [R1+0x308], R90 ;  /* 0x0003085a01007387 */ /* 0x0005e40000100a00 */
[----:B------:R-:W-:Y:S02]  /*375a0*/  HGMMA.64x128x8.F32.TF32 R24, gdesc[UR36], R24, gsb0 ;  /* 0x05e00000241879f0 */ /* 0x000fe40008002818 */
        /* <DEDUP_REMOVED lines=32> */
[----:B---3--:R-:W2:Y:S01]  /*377b0*/  LDL.LU.64 R92, [R1+0x110] ;  /* 0x00011000015c7983 */ /* 0x008ea20000300a00 */
[----:B------:R-:W-:-:S02]  /*377c0*/  WARPGROUP.DEPBAR.LE gsb0, 0x0 ;  /* 0x00008000000079c5 */ /* 0x000fc40000010000 */
        /* <DEDUP_REMOVED lines=103> */
[----:B----4-:R-:W4:Y:S04]  /*37e40*/  LDL.LU.64 R94, [R1+0x118] ;  /* 0x00011800015e7983 */ /* 0x010f280000300a00 */
        /* <DEDUP_REMOVED lines=28> */
[----:B------:R-:W-:-:S02]  /*38010*/  UIADD3.64 UR36, UR40, 0x5fe, URZ ;  /* 0x000005fe28247897 */ /* 0x000fc4000fffe03f */
[----:B------:R-:W-:Y:S01]  /*38020*/  UIADD3.64 UR44, UR40, 0x600, URZ ;  /* 0x00000600282c7897 */ /* 0x000fe2000fffe03f */
[----:B-1----:R-:W4:Y:S01]  /*38030*/  LDL.LU.64 R24, [R1] ;  /* 0x0000000001187983 */ /* 0x002f220000300a00 */
[----:B------:R-:W-:Y:S01]  /*38040*/  UMOV UR46, UR42 ;  /* 0x0000002a002e7c82 */ /* 0x000fe20008000000 */
[----:B------:R-:W-:Y:S01]  /*38050*/  UMOV UR47, UR43 ;  /* 0x0000002b002f7c82 */ /* 0x000fe20008000000 */
[----:B------:R-:W-:Y:S01]  /*38060*/  UIADD3.64 UR28, UR42, 0x402, URZ ;  /* 0x000004022a1c7897 */ /* 0x000fe2000fffe03f */
[----:B---3--:R-:W3:Y:S01]  /*38070*/  LDL.LU.64 R26, [R1+0x8] ;  /* 0x00000800011a7983 */ /* 0x008ee20000300a00 */
[----:B------:R-:W-:Y:S02]  /*38080*/  UIADD3.64 UR32, UR42, 0x404, URZ ;  /* 0x000004042a207897 */ /* 0x000fe4000fffe03f */
[----:B------:R-:W-:Y:S01]  /*38090*/  UIADD3.64 UR24, UR40, 0x35fe, URZ ;  /* 0x000035fe28187897 */ /* 0x000fe2000fffe03f */
[----:B------:R-:W3:Y:S01]  /*380a0*/  LDL.LU.64 R28, [R1+0x10] ;  /* 0x00001000011c7983 */ /* 0x000ee20000300a00 */
[----:B------:R-:W-:-:S03]  /*380b0*/  UIADD3.64 UR20, UR40, 0x3600, URZ ;  /* 0x0000360028147897 */ /* 0x000fc6000fffe03f */
        /* <DEDUP_REMOVED lines=16> */
[----:B--2---:R-:W3:Y:S04]  /*381c0*/  LDL.LU.64 R62, [R1+0x98] ;  /* 0x00009800013e7983 */ /* 0x004ee80000300a00 */
        /* <DEDUP_REMOVED lines=12> */
[----:B----4-:R-:W-:-:S06]  /*38290*/  WARPGROUP.ARRIVE ;  /* 0x00000000000079c5 */ /* 0x010fcc0000000000 */
[----:B------:R-:W-:Y:S03]  /*382a0*/  HGMMA.64x128x8.F32.TF32 R88, gdesc[UR36], R88, gsb0 ;  /* 0x05e00000245879f0 */ /* 0x000fe60008002858 */
        /* <DEDUP_REMOVED lines=52> */
[----:B------:R-:W-:Y:S02]  /*385f0*/  UIADD3.64 UR28, UR40, 0x2604, URZ ;  /* 0x00002604281c7897 */ /* 0x000fe4000fffe03f */
        /* <DEDUP_REMOVED lines=25> */
[----:B---3--:R-:W-:-:S06]  /*38790*/  WARPGROUP.ARRIVE ;  /* 0x00000000000079c5 */ /* 0x008fcc0000000000 */
        /* <DEDUP_REMOVED lines=147> */
[----:B------:R-:W-:Y:S04]  /*390d0*/  STL.64 [R1+0x100], R88 ;  /* 0x0001005801007387 */ /* 0x000fe80000100a00 */
[----:B------:R-:W-:Y:S04]  /*390e0*/  STL.64 [R1+0x108], R90 ;  /* 0x0001085a01007387 */ /* 0x000fe80000100a00 */
[----:B------:R-:W-:Y:S04]  /*390f0*/  STL.64 [R1+0x110], R92 ;  /* 0x0001105c01007387 */ /* 0x000fe80000100a00 */
[----:B------:R-:W-:Y:S04]  /*39100*/  STL.64 [R1+0x118], R94 ;  /* 0x0001185e01007387 */ /* 0x000fe80000100a00 */
[----:B------:R-:W-:Y:S04]  /*39110*/  STL.64 [R1+0x120], R96 ;  /* 0x0001206001007387 */ /* 0x000fe80000100a00 */
[----:B------:R-:W-:Y:S04]  /*39120*/  STL.64 [R1+0x128], R98 ;  /* 0x0001286201007387 */ /* 0x000fe80000100a00 */
[----:B------:R-:W-:Y:S04]  /*39130*/  STL.64 [R1+0x130], R100 ;  /* 0x0001306401007387 */ /* 0x000fe80000100a00 */
[----:B------:R-:W-:Y:S01]  /*39140*/  STL.64 [R1+0x138], R102 ;  /* 0x0001386601007387 */ /* 0x000fe20000100a00 */
[----:B------:R-:W-:-:S02]  /*39150*/  WARPGROUP.DEPBAR.LE gsb0, 0x0 ;  /* 0x00008000000079c5 */ /* 0x000fc40000010000 */
[----:B------:R-:W-:-:S06]  /*39160*/  WARPGROUP.ARRIVE ;  /* 0x00000000000079c5 */ /* 0x000fcc0000000000 */
[----:B------:R-:W-:Y:S01]  /*39170*/  HGMMA.64x128x8.F32.TF32 R152, gdesc[UR24], R152, gsb0 ;  /* 0x05e00000189879f0 */ /* 0x000fe20008002898 */
[----:B------:R-:W-:Y:S04]  /*39180*/  STL.64 [R1+0x140], R104 ;  /* 0x0001406801007387 */ /* 0x000fe80000100a00 */
[----:B------:R-:W-:Y:S04]  /*39190*/  STL.64 [R1+0x148], R106 ;  /* 0x0001486a01007387 */ /* 0x000fe80000100a00 */
[----:B------:R-:W-:Y:S04]  /*391a0*/  STL.64 [R1+0x150], R108 ;  /* 0x0001506c01007387 */ /* 0x000fe80000100a00 */
        /* <DEDUP_REMOVED lines=29> */
[----:B------:R-:W2:Y:S01]  /*39380*/  LDL.LU.64 R136, [R1+0x21e8] ;  /* 0x0021e80001887983 */ /* 0x000ea20000300a00 */
[----:B------:R-:W-:-:S02]  /*39390*/  WARPGROUP.DEPBAR.LE gsb0, 0x0 ;  /* 0x00008000000079c5 */ /* 0x000fc40000010000 */
[----:B------:R-:W-:Y:S01]  /*393a0*/  WARPGROUP.ARRIVE ;  /* 0x00000000000079c5 */ /* 0x000fe20000000000 */
[----:B------:R-:W2:Y:S04]  /*393b0*/  LDL.LU.64 R134, [R1+0x21e0] ;  /* 0x0021e00001867983 */ /* 0x000ea80000300a00 */
[----:B------:R-:W2:Y:S01]  /*393c0*/  LDL.LU.64 R132, [R1+0x21d8] ;  /* 0x0021d80001847983 */ /* 0x000ea20000300a00 */
[----:B------:R-:W-:Y:S03]  /*393d0*/  HGMMA.64x128x8.F32.TF32 R152, gdesc[UR20], R152, gsb0 ;  /* 0x05e00000149879f0 */ /* 0x000fe60008002898 */
        /* <DEDUP_REMOVED lines=22> */
[----:B------:R-:W-:Y:S01]  /*39540*/  UIADD3.64 UR16, UR40, 0x3a02, URZ ;  /* 0x00003a0228107897 */ /* 0x000fe2000fffe03f */
[----:B------:R-:W-:-:S02]  /*39550*/  WARPGROUP.DEPBAR.LE gsb0, 0x0 ;  /* 0x00008000000079c5 */ /* 0x000fc40000010000 */
[----:B------:R-:W-:-:S06]  /*39560*/  WARPGROUP.ARRIVE ;  /* 0x00000000000079c5 */ /* 0x000fcc0000000000 */
[----:B------:R-:W-:Y:S01]  /*39570*/  HGMMA.64x128x8.F32.TF32 R152, gdesc[UR16], R152, gsb0 ;  /* 0x05e00000109879f0 */ /* 0x000fe20008002898 */
[----:B------:R-:W-:Y:S02]  /*39580*/  UIADD3.64 UR12, UR40, 0x3a04, URZ ;  /* 0x00003a04280c7897 */ /* 0x000fe4000fffe03f */
        /* <DEDUP_REMOVED lines=8> */
[----:B--2---:R-:W-:-:S06]  /*39610*/  WARPGROUP.ARRIVE ;  /* 0x00000000000079c5 */ /* 0x004fcc0000000000 */
        /* <DEDUP_REMOVED lines=54> */
[----:B------:R-:W-:Y:S01]  /*39980*/  UMOV UR44, UR32 ;  /* 0x00000020002c7c82 */ /* 0x000fe20008000000 */
[----:B------:R-:W-:Y:S01]  /*39990*/  UMOV UR45, UR33 ;  /* 0x00000021002d7c82 */ /* 0x000fe20008000000 */
        /* <DEDUP_REMOVED lines=11> */
[----:B------:R-:W-:Y:S04]  /*39a50*/  STL.64 [R1], R24 ;  /* 0x0000001801007387 */ /* 0x000fe80000100a00 */
        /* <DEDUP_REMOVED lines=72> */
[----:B------:R-:W3:Y:S01]  /*39ee0*/  LDL R2, [R1+0x187c] ;  /* 0x00187c0001027983 */ /* 0x000ee20000100800 */
[----:B------:R-:W-:Y:S01]  /*39ef0*/  UIADD3.64 UR36, UR40, 0xdfe, URZ ;  /* 0x00000dfe28247897 */ /* 0x000fe2000fffe03f */
[----:B------:R-:W-:Y:S01]  /*39f00*/  UMOV UR28, UR52 ;  /* 0x00000034001c7c82 */ /* 0x000fe20008000000 */
[----:B------:R-:W-:Y:S01]  /*39f10*/  UMOV UR29, UR53 ;  /* 0x00000035001d7c82 */ /* 0x000fe20008000000 */
[----:B------:R-:W-:Y:S02]  /*39f20*/  WARPGROUP.DEPBAR.LE gsb0, 0x0 ;  /* 0x00008000000079c5 */ /* 0x000fe40000010000 */
[----:B------:R-:W-:Y:S01]  /*39f30*/  WARPGROUP.ARRIVE ;  /* 0x00000000000079c5 */ /* 0x000fe20000000000 */
[----:B------:R-:W-:Y:S01]  /*39f40*/  UMOV UR32, UR56 ;  /* 0x0000003800207c82 */ /* 0x000fe20008000000 */
[----:B------:R-:W-:Y:S01]  /*39f50*/  UMOV UR33, UR57 ;  /* 0x0000003900217c82 */ /* 0x000fe20008000000 */
[----:B------:R-:W-:Y:S01]  /*39f60*/  UIADD3.64 UR24, UR40, 0x3dfe, URZ ;  /* 0x00003dfe28187897 */ /* 0x000fe2000fffe03f */
[----:B------:R-:W4:Y:S02]  /*39f70*/  LDL R0, [R1+0x1874] ;  /* 0x0018740001007983 */ /* 0x000f240000100800 */
[----:B------:R-:W-:Y:S03]  /*39f80*/  HGMMA.64x128x8.F32.TF32 R88, gdesc[UR16], R88, gsb0 ;  /* 0x05e00000105879f0 */ /* 0x000fe60008002858 */
[----:B------:R-:W-:-:S02]  /*39f90*/  WARPGROUP.DEPBAR.LE gsb0, 0x0 ;  /* 0x00008000000079c5 */ /* 0x000fc40000010000 */
[----:B------:R-:W-:-:S07]  /*39fa0*/  WARPGROUP.ARRIVE ;  /* 0x00000000000079c5 */ /* 0x000fce0000000000 */
[----:B------:R-:W-:Y:S03]  /*39fb0*/  HGMMA.64x128x8.F32.TF32 R88, gdesc[UR12], R88, gsb0 ;  /* 0x05e000000c5879f0 */ /* 0x000fe60008002858 */
[----:B------:R-:W-:Y:S02]  /*39fc0*/  WARPGROUP.DEPBAR.LE gsb0, 0x0 ;  /* 0x00008000000079c5 */ /* 0x000fe40000010000 */
[----:B--2---:R-:W-:-:S07]  /*39fd0*/  WARPGROUP.ARRIVE ;  /* 0x00000000000079c5 */ /* 0x004fce0000000000 */
        /* <DEDUP_REMOVED lines=61> */
[----:B------:R-:W-:Y:S04]  /*3a3b0*/  STL [R1+0x2018], R192 ;  /* 0x002018c001007387 */ /* 0x000fe80000100800 */
[----:B------:R1:W-:Y:S04]  /*3a3c0*/  STL [R1+0x2014], R193 ;  /* 0x002014c101007387 */ /* 0x0003e80000100800 */
[----:B------:R-:W-:Y:S04]  /*3a3d0*/  STL [R1+0x2010], R194 ;  /* 0x002010c201007387 */ /* 0x000fe80000100800 */
[----:B------:R2:W-:Y:S04]  /*3a3e0*/  STL [R1+0x200c], R195 ;  /* 0x00200cc301007387 */ /* 0x0005e80000100800 */
        /* <DEDUP_REMOVED lines=10> */
[----:B------:R-:W2:Y:S04]  /*3a490*/  LDL.LU R7, [R1+0x944] ;  /* 0x0009440001077983 */ /* 0x000ea80000300800 */
[----:B------:R-:W2:Y:S04]  /*3a4a0*/  LDL.LU R6, [R1+0x948] ;  /* 0x0009480001067983 */ /* 0x000ea80000300800 */
[----:B-1----:R-:W2:Y:S04]  /*3a4b0*/  LDL.LU R193, [R1+0x94c] ;  /* 0x00094c0001c17983 */ /* 0x002ea80000300800 */
[----:B------:R-:W2:Y:S01]  /*3a4c0*/  LDL.LU R12, [R1+0x950] ;  /* 0x00095000010c7983 */ /* 0x000ea20000300800 */
[----:B---3--:R-:W-:-:S03]  /*3a4d0*/  R2UR UR12, R2 ;  /* 0x00000000020c72ca */ /* 0x008fc600000e0000 */
[----:B------:R-:W3:Y:S04]  /*3a4e0*/  LDL.LU R11, [R1+0x954] ;  /* 0x00095400010b7983 */ /* 0x000ee80000300800 */
[----:B------:R-:W3:Y:S01]  /*3a4f0*/  LDL.LU R2, [R1+0x958] ;  /* 0x0009580001027983 */ /* 0x000ee20000300800 */
[----:B------:R-:W-:Y:S01]  /*3a500*/  UIADD3.64 UR16, UR40, 0x3e02, URZ ;  /* 0x00003e0228107897 */ /* 0x000fe2000fffe03f */
[----:B----4-:R-:W-:Y:S02]  /*3a510*/  R2UR UR42, R0 ;  /* 0x00000000002a72ca */ /* 0x010fe400000e0000 */
[----:B------:R-:W4:Y:S04]  /*3a520*/  LDL.LU R192, [R1+0x95c] ;  /* 0x00095c0001c07983 */ /* 0x000f280000300800 */
[----:B------:R-:W4:Y:S04]  /*3a530*/  LDL.LU R10, [R1+0x960] ;  /* 0x00096000010a7983 */ /* 0x000f280000300800 */
[----:B------:R-:W4:Y:S04]  /*3a540*/  LDL.LU R9, [R1+0x964] ;  /* 0x0009640001097983 */ /* 0x000f280000300800 */
[----:B------:R-:W4:Y:S01]  /*3a550*/  LDL.LU R3, [R1+0x968] ;  /* 0x0009680001037983 */ /* 0x000f220000300800 */
[----:B------:R-:W-:-:S03]  /*3a560*/  UIADD3 UR61, UR61, 0x1, URZ ;  /* 0x000000013d3d7890 */ /* 0x000fc6000fffe03f */
[----:B--2---:R-:W2:Y:S04]  /*3a570*/  LDL.LU R195, [R1+0x96c] ;  /* 0x00096c0001c37983 */ /* 0x004ea80000300800 */
[----:B------:R-:W2:Y:S01]  /*3a580*/  LDL.LU R13, [R1+0x970] ;  /* 0x00097000010d7983 */ /* 0x000ea20000300800 */
[----:B------:R-:W-:Y:S02]  /*3a590*/  WARPGROUP.DEPBAR.LE gsb0, 0x0 ;  /* 0x00008000000079c5 */ /* 0x000fe40000010000 */
[----:B------:R-:W-:-:S06]  /*3a5a0*/  WARPGROUP.ARRIVE ;  /* 0x00000000000079c5 */ /* 0x000fcc0000000000 */
[----:B------:R-:W-:Y:S03]  /*3a5b0*/  HGMMA.64x128x8.F32.TF32 R24, gdesc[UR20], R24, gsb0 ;  /* 0x05e00000141879f0 */ /* 0x000fe60008002818 */
[----:B------:R-:W-:Y:S02]  /*3a5c0*/  WARPGROUP.DEPBAR.LE gsb0, 0x0 ;  /* 0x00008000000079c5 */ /* 0x000fe40000010000 */
[----:B------:R-:W-:-:S07]  /*3a5d0*/  WARPGROUP.ARRIVE ;  /* 0x00000000000079c5 */ /* 0x000fce0000000000 */
[----:B------:R-:W-:Y:S01]  /*3a5e0*/  HGMMA.64x128x8.F32.TF32 R24, gdesc[UR16], R24, gsb0 ;  /* 0x05e00000101879f0 */ /* 0x000fe20008002818 */
[----:B------:R-:W-:Y:S02]  /*3a5f0*/  UIMAD UR16, UR10, -0x80, UR12 ;  /* 0xffffff800a1078a4 */ /* 0x000fe4000f8e020c */
[----:B------:R-:W-:Y:S02]  /*3a600*/  UIADD3 UR12, UR42, -0x3, URZ ;  /* 0xfffffffd2a0c7890 */ /* 0x000fe4000fffe03f */
[----:B------:R-:W-:Y:S02]  /*3a610*/  UISETP.GT.AND UP1, UPT, UR16, URZ, UPT ;  /* 0x0000003f1000728c */ /* 0x000fe4000bf24270 */
[----:B------:R-:W-:Y:S02]  /*3a620*/  UISETP.GE.AND UP0, UPT, UR10, UR12, UPT ;  /* 0x0000000c0a00728c */ /* 0x000fe4000bf06270 */
[----:B------:R-:W-:-:S04]  /*3a630*/  USEL UR12, URZ, 0x4, !UP1 ;  /* 0x000000043f0c7887 */ /* 0x000fc8000c800000 */
[----:B------:R-:W-:-:S06]  /*3a640*/  USEL UR12, UR12, URZ, !UP0 ;  /* 0x0000003f0c0c7287 */ /* 0x000fcc000c000000 */
[----:B------:R-:W-:Y:S01]  /*3a650*/  ISETP.NE.U32.AND P0, PT, RZ, UR12, PT ;  /* 0x0000000cff007c0c */ /* 0x000fe2000bf05070 */
[----:B------:R-:W-:Y:S01]  /*3a660*/  UIADD3.64 UR12, UR40, 0x3e04, URZ ;  /* 0x00003e04280c7897 */ /* 0x000fe2000fffe03f */
[----:B------:R-:W-:Y:S02]  /*3a670*/  WARPGROUP.DEPBAR.LE gsb0, 0x0 ;  /* 0x00008000000079c5 */ /* 0x000fe40000010000 */
[----:B------:R-:W-:-:S06]  /*3a680*/  WARPGROUP.ARRIVE ;  /* 0x00000000000079c5 */ /* 0x000fcc0000000000 */
[----:B------:R-:W-:Y:S01]  /*3a690*/  HGMMA.64x128x8.F32.TF32 R24, gdesc[UR12], R24, gsb0 ;  /* 0x05e000000c1879f0 */ /* 0x000fe20008002818 */
[----:B------:R-:W-:Y:S01]  /*3a6a0*/  UISETP.GT.AND UP1, UPT, UR61, 0x3, UPT ;  /* 0x000000033d00788c */ /* 0x000fe2000bf24270 */
[----:B------:R-:W-:-:S03]  /*3a6b0*/  IADD3 R6, P1, R6, UR4, RZ ;  /* 0x0000000406067c10 */ /* 0x000fc6000ff3e0ff */
[----:B------:R-:W-:Y:S01]  /*3a6c0*/  USEL UR61, UR61, URZ, !UP1 ;  /* 0x0000003f3d3d7287 */ /* 0x000fe2000c800000 */
[----:B------:R-:W-:-:S03]  /*3a6d0*/  IADD3.X R7, R7, UR6, RZ, P1, !PT ;  /* 0x0000000607077c10 */ /* 0x000fc60008ffe4ff */
[----:B------:R-:W-:Y:S01]  /*3a6e0*/  ULEA UR17, UR61, UR11, 0x12 ;  /* 0x0000000b3d117291 */ /* 0x000fe2000f8e903f */
[----:B------:R-:W-:Y:S01]  /*3a6f0*/  IADD3 R12, P1, R12, UR4, RZ ;  /* 0x000000040c0c7c10 */ /* 0x000fe2000ff3e0ff */
[----:B------:R1:W-:Y:S01]  /*3a700*/  STL [R1+0x948], R6 ;  /* 0x0009480601007387 */ /* 0x0003e20000100800 */
[----:B---3--:R-:W-:Y:S02]  /*3a710*/  IADD3 R2, P2, R2, UR4, RZ ;  /* 0x0000000402027c10 */ /* 0x008fe4000ff5e0ff */
[----:B------:R-:W-:Y:S02]  /*3a720*/  IADD3.X R193, R193, UR6, RZ, P1, !PT ;  /* 0x00000006c1c17c10 */ /* 0x000fe40008ffe4ff */
[----:B------:R-:W-:Y:S01]  /*3a730*/  IADD3 R0, R4, UR17, RZ ;  /* 0x0000001104007c10 */ /* 0x000fe2000fffe0ff */
[----:B------:R-:W-:Y:S04]  /*3a740*/  STL [R1+0x944], R7 ;  /* 0x0009440701007387 */ /* 0x000fe80000100800 */
[----:B------:R-:W3:Y:S04]  /*3a750*/  LDL.LU R8, [R1+0x978] ;  /* 0x0009780001087983 */ /* 0x000ee80000300800 */
[----:B------:R4:W-:Y:S04]  /*3a760*/  STL [R1+0x950], R12 ;  /* 0x0009500c01007387 */ /* 0x0009e80000100800 */
[----:B------:R2:W-:Y:S04]  /*3a770*/  STL [R1+0x94c], R193 ;  /* 0x00094cc101007387 */ /* 0x0005e80000100800 */
[----:B------:R-:W-:Y:S01]  /*3a780*/  STL [R1+0x958], R2 ;  /* 0x0009580201007387 */ /* 0x000fe20000100800 */
[----:B------:R-:W-:Y:S01]  /*3a790*/  IADD3.X R11, R11, UR6, RZ, P2, !PT ;  /* 0x000000060b0b7c10 */ /* 0x000fe200097fe4ff */
[----:B------:R-:W-:-:S02]  /*3a7a0*/  WARPGROUP.DEPBAR.LE gsb0, 0x0 ;  /* 0x00008000000079c5 */ /* 0x000fc40000010000 */
[----:B------:R-:W-:Y:S06]  /*3a7b0*/  BAR.SYNC.DEFER_BLOCKING 0x0 ;  /* 0x0000000000007b1d */ /* 0x000fec0000010000 */
[----:B------:R-:W-:Y:S01]  /*3a7c0*/  @!PT LDS RZ, [RZ] ;  /* 0x00000000fffff984 */ /* 0x000fe20000000800 */
[----:B------:R-:W-:Y:S01]  /*3a7d0*/  @!PT LDS RZ, [RZ] ;  /* 0x00000000fffff984 */ /* 0x000fe20000000800 */
[----:B------:R-:W-:Y:S01]  /*3a7e0*/  @!PT LDS RZ, [RZ] ;  /* 0x00000000fffff984 */ /* 0x000fe20000000800 */
[----:B------:R1:W-:Y:S02]  /*3a7f0*/  LDGSTS.E [R0], desc[UR8][R6.64], P0 ;  /* 0x0000000006007fae */ /* 0x0003e40008121848 */
[----:B-1----:R-:W-:Y:S02]  /*3a800*/  IMAD.MOV.U32 R6, RZ, RZ, R12 ;  /* 0x000000ffff067224 */ /* 0x002fe400078e000c */
[----:B----4-:R-:W4:Y:S01]  /*3a810*/  LDL.LU R12, [R1+0x974] ;  /* 0x00097400010c7983 */ /* 0x010f220000300800 */
[----:B------:R-:W-:-:S03]  /*3a820*/  IMAD.MOV.U32 R7, RZ, RZ, R193 ;  /* 0x000000ffff077224 */ /* 0x000fc600078e00c1 */
[----:B------:R1:W-:Y:S04]  /*3a830*/  STL [R1+0x954], R11 ;  /* 0x0009540b01007387 */ /* 0x0003e80000100800 */
[----:B------:R1:W-:Y:S04]  /*3a840*/  LDGSTS.E [R0+0x4000], desc[UR8][R6.64], P0 ;  /* 0x0400000006007fae */ /* 0x0003e80008121848 */
[----:B--2---:R-:W2:Y:S01]  /*3a850*/  LDL.LU R193, [R1+0x97c] ;  /* 0x00097c0001c17983 */ /* 0x004ea20000300800 */
[----:B-1----:R-:W-:-:S03]  /*3a860*/  IMAD.MOV.U32 R7, RZ, RZ, R11 ;  /* 0x000000ffff077224 */ /* 0x002fc600078e000b */
[----:B------:R-:W2:Y:S01]  /*3a870*/  LDL.LU R11, [R1+0x980] ;  /* 0x00098000010b7983 */ /* 0x000ea20000300800 */
[----:B------:R-:W-:-:S03]  /*3a880*/  MOV R6, R2 ;  /* 0x0000000200067202 */ /* 0x000fc60000000f00 */
[----:B------:R-:W2:Y:S04]  /*3a890*/  LDL.LU R194, [R1+0x984] ;  /* 0x0009840001c27983 */ /* 0x000ea80000300800 */
[----:B------:R-:W2:Y:S01]  /*3a8a0*/  LDL.LU R2, [R1+0x988] ;  /* 0x0009880001027983 */ /* 0x000ea20000300800 */
[----:B------:R-:W-:Y:S01]  /*3a8b0*/  IADD3 R10, P1, R10, UR4, RZ ;  /* 0x000000040a0a7c10 */ /* 0x000fe2000ff3e0ff */
[----:B------:R-:W-:Y:S01]  /*3a8c0*/  UISETP.GT.AND UP1, UPT, UR16, 0x1, UPT ;  /* 0x000000011000788c */ /* 0x000fe2000bf24270 */
[----:B------:R-:W-:Y:S01]  /*3a8d0*/  IADD3 R13, P2, R13, UR4, RZ ;  /* 0x000000040d0d7c10 */ /* 0x000fe2000ff5e0ff */
[----:B------:R1:W-:Y:S01]  /*3a8e0*/  LDGSTS.E [R0+0x8000], desc[UR8][R6.64], P0 ;  /* 0x0800000006007fae */ /* 0x0003e20008121848 */
[----:B------:R-:W-:Y:S02]  /*3a8f0*/  IADD3.X R192, R192, UR6, RZ, P1, !PT ;  /* 0x00000006c0c07c10 */ /* 0x000fe40008ffe4ff */
[----:B------:R-:W-:Y:S01]  /*3a900*/  IADD3 R3, P1, R3, UR4, RZ ;  /* 0x0000000403037c10 */ /* 0x000fe2000ff3e0ff */
[----:B------:R-:W-:Y:S01]  /*3a910*/  USEL UR12, URZ, 0x4, !UP1 ;  /* 0x000000043f0c7887 */ /* 0x000fe2000c800000 */
[----:B------:R1:W-:Y:S02]  /*3a920*/  STL [R1+0x960], R10 ;  /* 0x0009600a01007387 */ /* 0x0003e40000100800 */
[----:B------:R-:W-:-:S02]  /*3a930*/  IADD3.X R9, R9, UR6, RZ, P1, !PT ;  /* 0x0000000609097c10 */ /* 0x000fc40008ffe4ff */
[----:B------:R1:W-:Y:S01]  /*3a940*/  STL [R1+0x95c], R192 ;  /* 0x00095cc001007387 */ /* 0x0003e20000100800 */
[----:B------:R-:W-:Y:S01]  /*3a950*/  IADD3.X R195, R195, UR6, RZ, P2, !PT ;  /* 0x00000006c3c37c10 */ /* 0x000fe200097fe4ff */
[----:B-1----:R-:W-:Y:S01]  /*3a960*/  IMAD.MOV.U32 R6, RZ, RZ, R10 ;  /* 0x000000ffff067224 */ /* 0x002fe200078e000a */
[----:B------:R-:W-:Y:S01]  /*3a970*/  MOV R7, R192 ;  /* 0x000000c000077202 */ /* 0x000fe20000000f00 */
[----:B------:R-:W2:Y:S01]  /*3a980*/  LDL.LU R10, [R1+0x990] ;  /* 0x00099000010a7983 */ /* 0x000ea20000300800 */
[----:B------:R-:W-:-:S03]  /*3a990*/  USEL UR12, UR12, URZ, !UP0 ;  /* 0x0000003f0c0c7287 */ /* 0x000fc6000c000000 */
[----:B------:R-:W-:Y:S04]  /*3a9a0*/  STL [R1+0x968], R3 ;  /* 0x0009680301007387 */ /* 0x000fe80000100800 */
[----:B------:R1:W-:Y:S04]  /*3a9b0*/  STL [R1+0x964], R9 ;  /* 0x0009640901007387 */ /* 0x0003e80000100800 */
[----:B------:R4:W-:Y:S04]  /*3a9c0*/  STL [R1+0x970], R13 ;  /* 0x0009700d01007387 */ /* 0x0009e80000100800 */
[----:B------:R1:W-:Y:S04]  /*3a9d0*/  LDGSTS.E [R0+0xc000], desc[UR8][R6.64], P0 ;  /* 0x0c00000006007fae */ /* 0x0003e80008121848 */
[----:B------:R-:W2:Y:S01]  /*3a9e0*/  LDL.LU R192, [R1+0x98c] ;  /* 0x00098c0001c07983 */ /* 0x000ea20000300800 */
[----:B------:R-:W-:-:S03]  /*3a9f0*/  ISETP.NE.U32.AND P0, PT, RZ, UR12, PT ;  /* 0x0000000cff007c0c */ /* 0x000fc6000bf05070 */
[----:B------:R-:W-:Y:S01]  /*3aa00*/  STL [R1+0x96c], R195 ;  /* 0x00096cc301007387 */ /* 0x000fe20000100800 */
[----:B-1----:R-:W-:Y:S02]  /*3aa10*/  IMAD.MOV.U32 R7, RZ, RZ, R9 ;  /* 0x000000ffff077224 */ /* 0x002fe400078e0009 */
[----:B------:R-:W-:Y:S01]  /*3aa20*/  IMAD.MOV.U32 R6, RZ, RZ, R3 ;  /* 0x000000ffff067224 */ /* 0x000fe200078e0003 */
[----:B------:R-:W2:Y:S04]  /*3aa30*/  LDL.LU R9, [R1+0x994] ;  /* 0x0009940001097983 */ /* 0x000ea80000300800 */
[----:B------:R-:W2:Y:S04]  /*3aa40*/  LDL.LU R3, [R1+0x998] ;  /* 0x0009980001037983 */ /* 0x000ea80000300800 */
[----:B------:R1:W-:Y:S02]  /*3aa50*/  LDGSTS.E [R0+0x4], desc[UR8][R6.64], P0 ;  /* 0x0000400006007fae */ /* 0x0003e40008121848 */
[----:B-1----:R-:W-:Y:S01]  /*3aa60*/  MOV R6, R13 ;  /* 0x0000000d00067202 */ /* 0x002fe20000000f00 */
[----:B------:R-:W-:-:S05]  /*3aa70*/  IMAD.MOV.U32 R7, RZ, RZ, R195 ;  /* 0x000000ffff077224 */ /* 0x000fca00078e00c3 */
[----:B------:R1:W-:Y:S01]  /*3aa80*/  LDGSTS.E [R0+0x4004], desc[UR8][R6.64], P0 ;  /* 0x0400400006007fae */ /* 0x0003e20008121848 */
[----:B---3--:R-:W-:-:S05]  /*3aa90*/  IADD3 R8, P1, R8, UR4, RZ ;  /* 0x0000000408087c10 */ /* 0x008fca000ff3e0ff */
[----:B------:R-:W-:Y:S01]  /*3aaa0*/  STL [R1+0x978], R8 ;  /* 0x0009780801007387 */ /* 0x000fe20000100800 */
[----:B-1----:R-:W-:Y:S01]  /*3aab0*/  IMAD.MOV.U32 R6, RZ, RZ, R8 ;  /* 0x000000ffff067224 */ /* 0x002fe200078e0008 */
[----:B----4-:R-:W-:-:S04]  /*3aac0*/  IADD3.X R12, R12, UR6, RZ, P1, !PT ;  /* 0x000000060c0c7c10 */ /* 0x010fc80008ffe4ff */
[----:B------:R-:W-:Y:S01]  /*3aad0*/  MOV R7, R12 ;  /* 0x0000000c00077202 */ /* 0x000fe20000000f00 */
[----:B------:R1:W-:Y:S04]  /*3aae0*/  STL [R1+0x974], R12 ;  /* 0x0009740c01007387 */ /* 0x0003e80000100800 */
[----:B------:R-:W3:Y:S04]  /*3aaf0*/  LDL.LU R13, [R1+0x99c] ;  /* 0x00099c00010d7983 */ /* 0x000ee80000300800 */
[----:B------:R4:W-:Y:S04]  /*3ab00*/  LDGSTS.E [R0+0x8004], desc[UR8][R6.64], P0 ;  /* 0x0800400006007fae */ /* 0x0009e80008121848 */
[----:B-1----:R-:W3:Y:S04]  /*3ab10*/  LDL.LU R12, [R1+0x9a0] ;  /* 0x0009a000010c7983 */ /* 0x002ee80000300800 */
[----:B------:R-:W3:Y:S01]  /*3ab20*/  LDL.LU R8, [R1+0x9a8] ;  /* 0x0009a80001087983 */ /* 0x000ee20000300800 */
[----:B--2---:R-:W-:-:S04]  /*3ab30*/  IADD3 R11, P2, R11, UR4, RZ ;  /* 0x000000040b0b7c10 */ /* 0x004fc8000ff5e0ff */
[----:B------:R-:W-:Y:S02]  /*3ab40*/  IADD3.X R193, R193, UR6, RZ, P2, !PT ;  /* 0x00000006c1c17c10 */ /* 0x000fe400097fe4ff */
[----:B------:R-:W-:Y:S01]  /*3ab50*/  IADD3 R2, P3, R2, UR4, RZ ;  /* 0x0000000402027c10 */ /* 0x000fe2000ff7e0ff */
[----:B------:R1:W-:Y:S03]  /*3ab60*/  STL [R1+0x980], R11 ;  /* 0x0009800b01007387 */ /* 0x0003e60000100800 */
[----:B------:R-:W-:Y:S01]  /*3ab70*/  IADD3.X R194, R194, UR6, RZ, P3, !PT ;  /* 0x00000006c2c27c10 */ /* 0x000fe20009ffe4ff */
[----:B------:R2:W-:Y:S01]  /*3ab80*/  STL [R1+0x97c], R193 ;  /* 0x00097cc101007387 */ /* 0x0005e20000100800 */
[----:B----4-:R-:W-:-:S03]  /*3ab90*/  IMAD.MOV.U32 R6, RZ, RZ, R11 ;  /* 0x000000ffff067224 */ /* 0x010fc600078e000b */
[----:B------:R4:W-:Y:S01]  /*3aba0*/  STL [R1+0x988], R2 ;  /* 0x0009880201007387 */ /* 0x0009e20000100800 */
[----:B------:R-:W-:-:S03]  /*3abb0*/  IMAD.MOV.U32 R7, RZ, RZ, R193 ;  /* 0x000000ffff077224 */ /* 0x000fc600078e00c1 */
[----:B-1----:R-:W3:Y:S04]  /*3abc0*/  LDL.LU R11, [R1+0x9a4] ;  /* 0x0009a400010b7983 */ /* 0x002ee80000300800 */
[----:B------:R-:W-:Y:S04]  /*3abd0*/  STL [R1+0x984], R194 ;  /* 0x000984c201007387 */ /* 0x000fe80000100800 */
[----:B------:R-:W3:Y:S04]  /*3abe0*/  LDL.LU R195, [R1+0x9ac] ;  /* 0x0009ac0001c37983 */ /* 0x000ee80000300800 */
[----:B--2---:R-:W2:Y:S01]  /*3abf0*/  LDL.LU R193, [R1+0x9b0] ;  /* 0x0009b00001c17983 */ /* 0x004ea20000300800 */
[----:B------:R-:W-:-:S03]  /*3ac00*/  UISETP.GT.AND UP1, UPT, UR16, 0x2, UPT ;  /* 0x000000021000788c */ /* 0x000fc6000bf24270 */
[----:B------:R1:W-:Y:S01]  /*3ac10*/  LDGSTS.E [R0+0xc004], desc[UR8][R6.64], P0 ;  /* 0x0c00400006007fae */ /* 0x0003e20008121848 */
[----:B------:R-:W-:-:S04]  /*3ac20*/  USEL UR12, URZ, 0x4, !UP1 ;  /* 0x000000043f0c7887 */ /* 0x000fc8000c800000 */
[----:B------:R-:W-:Y:S01]  /*3ac30*/  USEL UR12, UR12, URZ, !UP0 ;  /* 0x0000003f0c0c7287 */ /* 0x000fe2000c000000 */
[----:B------:R-:W-:-:S05]  /*3ac40*/  IADD3 R10, P0, R10, UR4, RZ ;  /* 0x000000040a0a7c10 */ /* 0x000fca000ff1e0ff */
[----:B------:R-:W-:Y:S01]  /*3ac50*/  ISETP.NE.U32.AND P1, PT, RZ, UR12, PT ;  /* 0x0000000cff007c0c */ /* 0x000fe2000bf25070 */
[----:B-1----:R-:W-:Y:S01]  /*3ac60*/  IMAD.MOV.U32 R7, RZ, RZ, R194 ;  /* 0x000000ffff077224 */ /* 0x002fe200078e00c2 */
[----:B------:R-:W-:Y:S02]  /*3ac70*/  MOV R6, R2 ;  /* 0x0000000200067202 */ /* 0x000fe40000000f00 */
[----:B------:R-:W-:Y:S01]  /*3ac80*/  IADD3.X R192, R192, UR6, RZ, P0, !PT ;  /* 0x00000006c0c07c10 */ /* 0x000fe200087fe4ff */
[----:B----4-:R-:W4:Y:S04]  /*3ac90*/  LDL.LU R2, [R1+0x9b8] ;  /* 0x0009b80001027983 */ /* 0x010f280000300800 */
[----:B------:R1:W-:Y:S04]  /*3aca0*/  STL [R1+0x990], R10 ;  /* 0x0009900a01007387 */ /* 0x0003e80000100800 */
[----:B------:R1:W-:Y:S01]  /*3acb0*/  LDGSTS.E [R0+0x8], desc[UR8][R6.64], P1 ;  /* 0x0000800006007fae */ /* 0x0003e20008921848 */
[----:B------:R-:W-:-:S03]  /*3acc0*/  IADD3 R3, P2, R3, UR4, RZ ;  /* 0x0000000403037c10 */ /* 0x000fc6000ff5e0ff */
[----:B------:R1:W-:Y:S04]  /*3acd0*/  STL [R1+0x98c], R192 ;  /* 0x00098cc001007387 */ /* 0x0003e80000100800 */
[----:B------:R-:W-:Y:S01]  /*3ace0*/  STL [R1+0x998], R3 ;  /* 0x0009980301007387 */ /* 0x000fe20000100800 */
[----:B-1----:R-:W-:-:S03]  /*3acf0*/  IMAD.MOV.U32 R6, RZ, RZ, R10 ;  /* 0x000000ffff067224 */ /* 0x002fc600078e000a */
[----:B------:R-:W4:Y:S01]  /*3ad00*/  LDL.LU R10, [R1+0x9b4] ;  /* 0x0009b400010a7983 */ /* 0x000f220000300800 */
[----:B------:R-:W-:Y:S02]  /*3ad10*/  IADD3.X R9, R9, UR6, RZ, P2, !PT ;  /* 0x0000000609097c10 */ /* 0x000fe400097fe4ff */
[----:B------:R-:W-:-:S03]  /*3ad20*/  MOV R7, R192 ;  /* 0x000000c000077202 */ /* 0x000fc60000000f00 */
[----:B------:R1:W-:Y:S04]  /*3ad30*/  STL [R1+0x994], R9 ;  /* 0x0009940901007387 */ /* 0x0003e80000100800 */
[----:B------:R1:W-:Y:S04]  /*3ad40*/  LDGSTS.E [R0+0x4008], desc[UR8][R6.64], P1 ;  /* 0x0400800006007fae */ /* 0x0003e80008921848 */
[----:B------:R-:W4:Y:S01]  /*3ad50*/  LDL.LU R192, [R1+0x9bc] ;  /* 0x0009bc0001c07983 */ /* 0x000f220000300800 */
[----:B-1----:R-:W-:-:S03]  /*3ad60*/  IMAD.MOV.U32 R7, RZ, RZ, R9 ;  /* 0x000000ffff077224 */ /* 0x002fc600078e0009 */
[----:B------:R-:W4:Y:S01]  /*3ad70*/  LDL.LU R9, [R1+0x9c0] ;  /* 0x0009c00001097983 */ /* 0x000f220000300800 */
[----:B------:R-:W-:-:S03]  /*3ad80*/  IMAD.MOV.U32 R6, RZ, RZ, R3 ;  /* 0x000000ffff067224 */ /* 0x000fc600078e0003 */
[----:B------:R-:W4:Y:S04]  /*3ad90*/  LDL.LU R194, [R1+0xd44] ;  /* 0x000d440001c27983 */ /* 0x000f280000300800 */
[----:B------:R-:W4:Y:S04]  /*3ada0*/  LDL.LU R3, [R1+0xd48] ;  /* 0x000d480001037983 */ /* 0x000f280000300800 */
[----:B------:R1:W-:Y:S01]  /*3adb0*/  LDGSTS.E [R0+0x8008], desc[UR8][R6.64], P1 ;  /* 0x0800800006007fae */ /* 0x0003e20008921848 */
[----:B---3--:R-:W-:-:S04]  /*3adc0*/  IADD3 R12, P0, R12, UR4, RZ ;  /* 0x000000040c0c7c10 */ /* 0x008fc8000ff1e0ff */
[----:B------:R-:W-:Y:S02]  /*3add0*/  IADD3.X R13, R13, UR6, RZ, P0, !PT ;  /* 0x000000060d0d7c10 */ /* 0x000fe400087fe4ff */
[----:B-1----:R-:W-:-:S03]  /*3ade0*/  MOV R6, R12 ;  /* 0x0000000c00067202 */ /* 0x002fc60000000f00 */
[----:B------:R-:W-:-:S05]  /*3adf0*/  IMAD.MOV.U32 R7, RZ, RZ, R13 ;  /* 0x000000ffff077224 */ /* 0x000fca00078e000d */
[----:B------:R1:W-:Y:S01]  /*3ae00*/  LDGSTS.E [R0+0xc008], desc[UR8][R6.64], P1 ;  /* 0x0c00800006007fae */ /* 0x0003e20008921848 */
[----:B------:R-:W-:-:S03]  /*3ae10*/  IADD3 R8, P1, R8, UR4, RZ ;  /* 0x0000000408087c10 */ /* 0x000fc6000ff3e0ff */
[----:B------:R3:W-:Y:S04]  /*3ae20*/  STL [R1+0x9a0], R12 ;  /* 0x0009a00c01007387 */ /* 0x0007e80000100800 */
[----:B------:R1:W-:Y:S01]  /*3ae30*/  STL [R1+0x99c], R13 ;  /* 0x00099c0d01007387 */ /* 0x0003e20000100800 */
[----:B------:R-:W-:-:S03]  /*3ae40*/  IADD3.X R11, R11, UR6, RZ, P1, !PT ;  /* 0x000000060b0b7c10 */ /* 0x000fc60008ffe4ff */
[----:B---3--:R-:W3:Y:S04]  /*3ae50*/  LDL.LU R12, [R1+0xd50] ;  /* 0x000d5000010c7983 */ /* 0x008ee80000300800 */
[----:B------:R-:W-:Y:S01]  /*3ae60*/  STL [R1+0x9a8], R8 ;  /* 0x0009a80801007387 */ /* 0x000fe20000100800 */
[----:B--2---:R-:W-:-:S03]  /*3ae70*/  IADD3 R193, P2, R193, UR4, RZ ;  /* 0x00000004c1c17c10 */ /* 0x004fc6000ff5e0ff */
[----:B------:R2:W-:Y:S01]  /*3ae80*/  STL [R1+0x9a4], R11 ;  /* 0x0009a40b01007387 */ /* 0x0005e20000100800 */
[----:B------:R-:W-:-:S03]  /*3ae90*/  IADD3.X R195, R195, UR6, RZ, P2, !PT ;  /* 0x00000006c3c37c10 */ /* 0x000fc600097fe4ff */
[----:B------:R4:W-:Y:S01]  /*3aea0*/  STL [R1+0x9b0], R193 ;  /* 0x0009b0c101007387 */ /* 0x0009e20000100800 */
[----:B-1----:R-:W-:Y:S01]  /*3aeb0*/  MOV R7, R11 ;  /* 0x0000000b00077202 */ /* 0x002fe20000000f00 */
[----:B------:R-:W-:Y:S02]  /*3aec0*/  IMAD.MOV.U32 R6, RZ, RZ, R8 ;  /* 0x000000ffff067224 */ /* 0x000fe400078e0008 */
[----:B------:R-:W3:Y:S04]  /*3aed0*/  LDL.LU R13, [R1+0xd4c] ;  /* 0x000d4c00010d7983 */ /* 0x000ee80000300800 */
[----:B------:R-:W-:Y:S04]  /*3aee0*/  STL [R1+0x9ac], R195 ;  /* 0x0009acc301007387 */ /* 0x000fe80000100800 */
[----:B--2---:R-:W2:Y:S04]  /*3aef0*/  LDL.LU R11, [R1+0xd54] ;  /* 0x000d5400010b7983 */ /* 0x004ea80000300800 */
[----:B------:R-:W2:Y:S01]  /*3af00*/  LDL.LU R8, [R1+0xd58] ;  /* 0x000d580001087983 */ /* 0x000ea20000300800 */
[----:B------:R-:W-:-:S04]  /*3af10*/  UISETP.GT.AND UP1, UPT, UR16, 0x3, UPT ;  /* 0x000000031000788c */ /* 0x000fc8000bf24270 */
[----:B------:R-:W-:-:S04]  /*3af20*/  USEL UR12, URZ, 0x4, !UP1 ;  /* 0x000000043f0c7887 */ /* 0x000fc8000c800000 */
[----:B------:R-:W-:-:S06]  /*3af30*/  USEL UR12, UR12, URZ, !UP0 ;  /* 0x0000003f0c0c7287 */ /* 0x000fcc000c000000 */
[----:B------:R-:W-:Y:S02]  /*3af40*/  ISETP.NE.U32.AND P0, PT, RZ, UR12, PT ;  /* 0x0000000cff007c0c */ /* 0x000fe4000bf05070 */
[----:B----4-:R-:W-:-:S04]  /*3af50*/  IADD3 R2, P1, R2, UR4, RZ ;  /* 0x0000000402027c10 */ /* 0x010fc8000ff3e0ff */
[----:B------:R-:W-:Y:S01]  /*3af60*/  IADD3.X R10, R10, UR6, RZ, P1, !PT ;  /* 0x000000060a0a7c10 */ /* 0x000fe20008ffe4ff */
[----:B------:R-:W-:Y:S06]  /*3af70*/  STL [R1+0x9b8], R2 ;  /* 0x0009b80201007387 */ /* 0x000fec0000100800 */
[----:B------:R1:W-:Y:S04]  /*3af80*/  LDGSTS.E [R0+0xc], desc[UR8][R6.64], P0 ;  /* 0x0000c00006007fae */ /* 0x0003e80008121848 */
[----:B------:R4:W-:Y:S01]  /*3af90*/  STL [R1+0x9b4], R10 ;  /* 0x0009b40a01007387 */ /* 0x0009e20000100800 */
[----:B-1----:R-:W-:-:S02]  /*3afa0*/  IMAD.MOV.U32 R6, RZ, RZ, R193 ;  /* 0x000000ffff067224 */ /* 0x002fc400078e00c1 */
[----:B------:R-:W-:Y:S01]  /*3afb0*/  IMAD.MOV.U32 R7, RZ, RZ, R195 ;  /* 0x000000ffff077224 */ /* 0x000fe200078e00c3 */
[----:B------:R-:W2:Y:S04]  /*3afc0*/  LDL.LU R193, [R1+0xd5c] ;  /* 0x000d5c0001c17983 */ /* 0x000ea80000300800 */
[----:B------:R1:W-:Y:S01]  /*3afd0*/  LDGSTS.E [R0+0x400c], desc[UR8][R6.64], P0 ;  /* 0x0400c00006007fae */ /* 0x0003e20008121848 */
[----:B------:R-:W-:Y:S01]  /*3afe0*/  IADD3 R9, P2, R9, UR4, RZ ;  /* 0x0000000409097c10 */ /* 0x000fe2000ff5e0ff */
[----:B-1----:R-:W-:Y:S02]  /*3aff0*/  IMAD.MOV.U32 R7, RZ, RZ, R10 ;  /* 0x000000ffff077224 */ /* 0x002fe400078e000a */
[----:B----4-:R-:W4:Y:S01]  /*3b000*/  LDL.LU R10, [R1+0xd60] ;  /* 0x000d6000010a7983 */ /* 0x010f220000300800 */
[----:B------:R-:W-:-:S02]  /*3b010*/  IADD3 R3, P3, R3, UR4, RZ ;  /* 0x0000000403037c10 */ /* 0x000fc4000ff7e0ff */
[----:B------:R-:W-:Y:S02]  /*3b020*/  MOV R6, R2 ;  /* 0x0000000200067202 */ /* 0x000fe40000000f00 */
[----:B------:R-:W-:Y:S01]  /*3b030*/  IADD3.X R192, R192, UR6, RZ, P2, !PT ;  /* 0x00000006c0c07c10 */ /* 0x000fe200097fe4ff */
[----:B------:R-:W4:Y:S01]  /*3b040*/  LDL.LU R2, [R1+0xd68] ;  /* 0x000d680001027983 */ /* 0x000f220000300800 */
[----:B------:R-:W-:-:S03]  /*3b050*/  IADD3.X R194, R194, UR6, RZ, P3, !PT ;  /* 0x00000006c2c27c10 */ /* 0x000fc60009ffe4ff */
[----:B------:R1:W-:Y:S01]  /*3b060*/  STL [R1+0x9c0], R9 ;  /* 0x0009c00901007387 */ /* 0x0003e20000100800 */
[----:B------:R-:W-:-:S03]  /*3b070*/  UISETP.GT.AND UP1, UPT, UR16, 0x20, UPT ;  /* 0x000000201000788c */ /* 0x000fc6000bf24270 */
[----:B------:R1:W-:Y:S04]  /*3b080*/  LDGSTS.E [R0+0x800c], desc[UR8][R6.64], P0 ;  /* 0x0800c00006007fae */ /* 0x0003e80008121848 */
[----:B------:R1:W-:Y:S04]  /*3b090*/  STL [R1+0x9bc], R192 ;  /* 0x0009bcc001007387 */ /* 0x0003e80000100800 */
[----:B------:R1:W-:Y:S02]  /*3b0a0*/  STL [R1+0xd48], R3 ;  /* 0x000d480301007387 */ /* 0x0003e40000100800 */
[----:B-1----:R-:W-:-:S02]  /*3b0b0*/  IMAD.MOV.U32 R6, RZ, RZ, R9 ;  /* 0x000000ffff067224 */ /* 0x002fc400078e0009 */
[----:B------:R-:W4:Y:S01]  /*3b0c0*/  LDL.LU R9, [R1+0xd64] ;  /* 0x000d640001097983 */ /* 0x000f220000300800 */
[----:B------:R-:W-:-:S03]  /*3b0d0*/  MOV R7, R192 ;  /* 0x000000c000077202 */ /* 0x000fc60000000f00 */
[----:B------:R-:W-:Y:S01]  /*3b0e0*/  STL [R1+0xd44], R194 ;  /* 0x000d44c201007387 */ /* 0x000fe20000100800 */
[----:B------:R-:W-:-:S03]  /*3b0f0*/  USEL UR12, URZ, 0x4, !UP1 ;  /* 0x000000043f0c7887 */ /* 0x000fc6000c800000 */
[----:B------:R-:W4:Y:S04]  /*3b100*/  LDL.LU R195, [R1+0xd6c] ;  /* 0x000d6c0001c37983 */ /* 0x000f280000300800 */
[----:B------:R-:W4:Y:S01]  /*3b110*/  LDL.LU R192, [R1+0xd70] ;  /* 0x000d700001c07983 */ /* 0x000f220000300800 */
[----:B------:R-:W-:-:S03]  /*3b120*/  USEL UR12, UR12, URZ, !UP0 ;  /* 0x0000003f0c0c7287 */ /* 0x000fc6000c000000 */
[----:B------:R1:W-:Y:S03]  /*3b130*/  LDGSTS.E [R0+0xc00c], desc[UR8][R6.64], P0 ;  /* 0x0c00c00006007fae */ /* 0x0003e60008121848 */
[----:B------:R-:W-:Y:S01]  /*3b140*/  ISETP.NE.U32.AND P1, PT, RZ, UR12, PT ;  /* 0x0000000cff007c0c */ /* 0x000fe2000bf25070 */
[----:B-1----:R-:W-:Y:S02]  /*3b150*/  IMAD.MOV.U32 R6, RZ, RZ, R3 ;  /* 0x000000ffff067224 */ /* 0x002fe400078e0003 */
[----:B------:R-:W-:Y:S01]  /*3b160*/  IMAD.MOV.U32 R7, RZ, RZ, R194 ;  /* 0x000000ffff077224 */ /* 0x000fe200078e00c2 */
[----:B------:R-:W4:Y:S09]  /*3b170*/  LDL.LU R3, [R1+0xd78] ;  /* 0x000d780001037983 */ /* 0x000f320000300800 */
[----:B------:R1:W-:Y:S01]  /*3b180*/  LDGSTS.E [R0+0x10000], desc[UR8][R6.64], P1 ;  /* 0x1000000006007fae */ /* 0x0003e20008921848 */
[----:B---3--:R-:W-:-:S05]  /*3b190*/  IADD3 R12, P0, R12, UR4, RZ ;  /* 0x000000040c0c7c10 */ /* 0x008fca000ff1e0ff */
[----:B------:R3:W-:Y:S01]  /*3b1a0*/  STL [R1+0xd50], R12 ;  /* 0x000d500c01007387 */ /* 0x0007e20000100800 */
[----:B-1----:R-:W-:Y:S02]  /*3b1b0*/  MOV R6, R12 ;  /* 0x0000000c00067202 */ /* 0x002fe40000000f00 */
[----:B------:R-:W-:-:S05]  /*3b1c0*/  IADD3.X R13, R13, UR6, RZ, P0, !PT ;  /* 0x000000060d0d7c10 */ /* 0x000fca00087fe4ff */
[----:B------:R1:W-:Y:S01]  /*3b1d0*/  STL [R1+0xd4c], R13 ;  /* 0x000d4c0d01007387 */ /* 0x0003e20000100800 */
[----:B--2---:R-:W-:Y:S01]  /*3b1e0*/  IADD3 R8, P2, R8, UR4, RZ ;  /* 0x0000000408087c10 */ /* 0x004fe2000ff5e0ff */
[----:B------:R-:W-:-:S04]  /*3b1f0*/  IMAD.MOV.U32 R7, RZ, RZ, R13 ;  /* 0x000000ffff077224 */ /* 0x000fc800078e000d */
[----:B------:R-:W-:Y:S01]  /*3b200*/  STL [R1+0xd58], R8 ;  /* 0x000d580801007387 */ /* 0x000fe20000100800 */
[----:B------:R-:W-:-:S03]  /*3b210*/  IADD3.X R11, R11, UR6, RZ, P2, !PT ;  /* 0x000000060b0b7c10 */ /* 0x000fc600097fe4ff */
[----:B---3--:R-:W2:Y:S04]  /*3b220*/  LDL.LU R12, [R1+0xd74] ;  /* 0x000d7400010c7983 */ /* 0x008ea80000300800 */
[----:B------:R3:W-:Y:S04]  /*3b230*/  STL [R1+0xd54], R11 ;  /* 0x000d540b01007387 */ /* 0x0007e80000100800 */
[----:B------:R3:W-:Y:S04]  /*3b240*/  LDGSTS.E [R0+0x14000], desc[UR8][R6.64], P1 ;  /* 0x1400000006007fae */ /* 0x0007e80008921848 */
[----:B-1----:R-:W2:Y:S01]  /*3b250*/  LDL.LU R13, [R1+0xd7c] ;  /* 0x000d7c00010d7983 */ /* 0x002ea20000300800 */
[----:B---3--:R-:W-:-:S03]  /*3b260*/  MOV R7, R11 ;  /* 0x0000000b00077202 */ /* 0x008fc60000000f00 */
[----:B------:R-:W3:Y:S01]  /*3b270*/  LDL.LU R11, [R1+0xd80] ;  /* 0x000d8000010b7983 */ /* 0x000ee20000300800 */
[----:B------:R-:W-:-:S03]  /*3b280*/  IMAD.MOV.U32 R6, RZ, RZ, R8 ;  /* 0x000000ffff067224 */ /* 0x000fc600078e0008 */
[----:B------:R-:W3:Y:S04]  /*3b290*/  LDL.LU R194, [R1+0xd84] ;  /* 0x000d840001c27983 */ /* 0x000ee80000300800 */
[----:B------:R-:W3:Y:S04]  /*3b2a0*/  LDL.LU R8, [R1+0xd88] ;  /* 0x000d880001087983 */ /* 0x000ee80000300800 */
[----:B------:R1:W-:Y:S01]  /*3b2b0*/  LDGSTS.E [R0+0x18000], desc[UR8][R6.64], P1 ;  /* 0x1800000006007fae */ /* 0x0003e20008921848 */
[----:B------:R-:W-:Y:S01]  /*3b2c0*/  UISETP.GT.AND UP1, UPT, UR16, 0x21, UPT ;  /* 0x000000211000788c */ /* 0x000fe2000bf24270 */
[----:B----4-:R-:W-:-:S04]  /*3b2d0*/  IADD3 R10, P0, R10, UR4, RZ ;  /* 0x000000040a0a7c10 */ /* 0x010fc8000ff1e0ff */
[----:B------:R-:W-:Y:S01]  /*3b2e0*/  IADD3.X R193, R193, UR6, RZ, P0, !PT ;  /* 0x00000006c1c17c10 */ /* 0x000fe200087fe4ff */
[----:B-1----:R-:W-:-:S04]  /*3b2f0*/  IMAD.MOV.U32 R6, RZ, RZ, R10 ;  /* 0x000000ffff067224 */ /* 0x002fc800078e000a */
[----:B------:R-:W-:-:S05]  /*3b300*/  IMAD.MOV.U32 R7, RZ, RZ, R193 ;  /* 0x000000ffff077224 */ /* 0x000fca00078e00c1 */
[----:B------:R1:W-:Y:S01]  /*3b310*/  LDGSTS.E [R0+0x1c000], desc[UR8][R6.64], P1 ;  /* 0x1c00000006007fae */ /* 0x0003e20008921848 */
[----:B------:R-:W-:Y:S01]  /*3b320*/  IADD3 R2, P1, R2, UR4, RZ ;  /* 0x0000000402027c10 */ /* 0x000fe2000ff3e0ff */
[----:B------:R-:W-:Y:S02]  /*3b330*/  USEL UR12, URZ, 0x4, !UP1 ;  /* 0x000000043f0c7887 */ /* 0x000fe4000c800000 */
[----:B------:R4:W-:Y:S04]  /*3b340*/  STL [R1+0xd60], R10 ;  /* 0x000d600a01007387 */ /* 0x0009e80000100800 */
[----:B------:R1:W-:Y:S01]  /*3b350*/  STL [R1+0xd5c], R193 ;  /* 0x000d5cc101007387 */ /* 0x0003e20000100800 */
[----:B------:R-:W-:Y:S01]  /*3b360*/  USEL UR12, UR12, URZ, !UP0 ;  /* 0x0000003f0c0c7287 */ /* 0x000fe2000c000000 */
[----:B------:R-:W-:-:S02]  /*3b370*/  IADD3.X R9, R9, UR6, RZ, P1, !PT ;  /* 0x0000000609097c10 */ /* 0x000fc40008ffe4ff */
[----:B----4-:R-:W4:Y:S04]  /*3b380*/  LDL.LU R10, [R1+0xd90] ;  /* 0x000d9000010a7983 */ /* 0x010f280000300800 */
[----:B------:R-:W-:Y:S01]  /*3b390*/  STL [R1+0xd68], R2 ;  /* 0x000d680201007387 */ /* 0x000fe20000100800 */
[----:B------:R-:W-:-:S03]  /*3b3a0*/  IADD3 R192, P2, R192, UR4, RZ ;  /* 0x00000004c0c07c10 */ /* 0x000fc6000ff5e0ff */
[----:B------:R1:W-:Y:S01]  /*3b3b0*/  STL [R1+0xd64], R9 ;  /* 0x000d640901007387 */ /* 0x0003e20000100800 */
[----:B------:R-:W-:-:S03]  /*3b3c0*/  IADD3.X R195, R195, UR6, RZ, P2, !PT ;  /* 0x00000006c3c37c10 */ /* 0x000fc600097fe4ff */
[----:B------:R2:W-:Y:S01]  /*3b3d0*/  STL [R1+0xd70], R192 ;  /* 0x000d70c001007387 */ /* 0x0005e20000100800 */
[----:B-1----:R-:W-:Y:S01]  /*3b3e0*/  IMAD.MOV.U32 R7, RZ, RZ, R9 ;  /* 0x000000ffff077224 */ /* 0x002fe200078e0009 */
[----:B------:R-:W-:Y:S02]  /*3b3f0*/  MOV R6, R2 ;  /* 0x0000000200067202 */ /* 0x000fe40000000f00 */
[----:B------:R-:W4:Y:S01]  /*3b400*/  LDL.LU R193, [R1+0xd8c] ;  /* 0x000d8c0001c17983 */ /* 0x000f220000300800 */
[----:B------:R-:W-:-:S03]  /*3b410*/  ISETP.NE.U32.AND P0, PT, RZ, UR12, PT ;  /* 0x0000000cff007c0c */ /* 0x000fc6000bf05070 */
[----:B------:R-:W-:Y:S04]  /*3b420*/  STL [R1+0xd6c], R195 ;  /* 0x000d6cc301007387 */ /* 0x000fe80000100800 */
[----:B------:R-:W4:Y:S04]  /*3b430*/  LDL.LU R9, [R1+0xd94] ;  /* 0x000d940001097983 */ /* 0x000f280000300800 */
[----:B------:R-:W4:Y:S01]  /*3b440*/  LDL.LU R2, [R1+0xd98] ;  /* 0x000d980001027983 */ /* 0x000f220000300800 */
[----:B------:R-:W-:-:S03]  /*3b450*/  IADD3 R3, P1, R3, UR4, RZ ;  /* 0x0000000403037c10 */ /* 0x000fc6000ff3e0ff */
[----:B------:R1:W-:Y:S04]  /*3b460*/  LDGSTS.E [R0+0x10004], desc[UR8][R6.64], P0 ;  /* 0x1000400006007fae */ /* 0x0003e80008121848 */
[----:B------:R2:W-:Y:S01]  /*3b470*/  STL [R1+0xd78], R3 ;  /* 0x000d780301007387 */ /* 0x0005e20000100800 */
[----:B-1----:R-:W-:Y:S01]  /*3b480*/  IMAD.MOV.U32 R6, RZ, RZ, R192 ;  /* 0x000000ffff067224 */ /* 0x002fe200078e00c0 */
[----:B------:R-:W-:-:S05]  /*3b490*/  MOV R7, R195 ;  /* 0x000000c300077202 */ /* 0x000fca0000000f00 */
[----:B------:R1:W-:Y:S02]  /*3b4a0*/  LDGSTS.E [R0+0x14004], desc[UR8][R6.64], P0 ;  /* 0x1400400006007fae */ /* 0x0003e40008121848 */
[----:B-1----:R-:W-:Y:S01]  /*3b4b0*/  IMAD.MOV.U32 R6, RZ, RZ, R3 ;  /* 0x000000ffff067224 */ /* 0x002fe200078e0003 */
[----:B--2---:R-:W-:-:S05]  /*3b4c0*/  IADD3.X R12, R12, UR6, RZ, P1, !PT ;  /* 0x000000060c0c7c10 */ /* 0x004fca0008ffe4ff */
[----:B------:R1:W-:Y:S04]  /*3b4d0*/  STL [R1+0xd74], R12 ;  /* 0x000d740c01007387 */ /* 0x0003e80000100800 */
[----:B------:R-:W2:Y:S04]  /*3b4e0*/  LDL.LU R192, [R1+0xd9c] ;  /* 0x000d9c0001c07983 */ /* 0x000ea80000300800 */
[----:B------:R-:W2:Y:S01]  /*3b4f0*/  LDL.LU R3, [R1+0xda0] ;  /* 0x000da00001037983 */ /* 0x000ea20000300800 */
[----:B------:R-:W-:-:S03]  /*3b500*/  IMAD.MOV.U32 R7, RZ, RZ, R12 ;  /* 0x000000ffff077224 */ /* 0x000fc600078e000c */
[----:B-1----:R-:W2:Y:S04]  /*3b510*/  LDL.LU R12, [R1+0xda8] ;  /* 0x000da800010c7983 */ /* 0x002ea80000300800 */
[----:B------:R1:W-:Y:S01]  /*3b520*/  LDGSTS.E [R0+0x18004], desc[UR8][R6.64], P0 ;  /* 0x1800400006007fae */ /* 0x0003e20008121848 */
[----:B---3--:R-:W-:-:S04]  /*3b530*/  IADD3 R11, P2, R11, UR4, RZ ;  /* 0x000000040b0b7c10 */ /* 0x008fc8000ff5e0ff */
[----:B------:R-:W-:Y:S02]  /*3b540*/  IADD3.X R13, R13, UR6, RZ, P2, !PT ;  /* 0x000000060d0d7c10 */ /* 0x000fe400097fe4ff */
[----:B------:R-:W-:Y:S01]  /*3b550*/  IADD3 R8, P3, R8, UR4, RZ ;  /* 0x0000000408087c10 */ /* 0x000fe2000ff7e0ff */
[----:B------:R-:W-:Y:S03]  /*3b560*/  STL [R1+0xd80], R11 ;  /* 0x000d800b01007387 */ /* 0x000fe60000100800 */
[----:B------:R-:W-:Y:S01]  /*3b570*/  IADD3.X R194, R194, UR6, RZ, P3, !PT ;  /* 0x00000006c2c27c10 */ /* 0x000fe20009ffe4ff */
[----:B------:R3:W-:Y:S01]  /*3b580*/  STL [R1+0xd7c], R13 ;  /* 0x000d7c0d01007387 */ /* 0x0007e20000100800 */
[----:B-1----:R-:W-:-:S03]  /*3b590*/  IMAD.MOV.U32 R7, RZ, RZ, R13 ;  /* 0x000000ffff077224 */ /* 0x002fc600078e000d */
[----:B------:R1:W-:Y:S01]  /*3b5a0*/  STL [R1+0xd88], R8 ;  /* 0x000d880801007387 */ /* 0x0003e20000100800 */
[----:B------:R-:W-:-:S03]  /*3b5b0*/  MOV R6, R11 ;  /* 0x0000000b00067202 */ /* 0x000fc60000000f00 */
[----:B---3--:R-:W3:Y:S04]  /*3b5c0*/  LDL.LU R13, [R1+0xda4] ;  /* 0x000da400010d7983 */ /* 0x008ee80000300800 */
[----:B------:R-:W-:Y:S04]  /*3b5d0*/  STL [R1+0xd84], R194 ;  /* 0x000d84c201007387 */ /* 0x000fe80000100800 */
[----:B------:R-:W3:Y:S04]  /*3b5e0*/  LDL.LU R195, [R1+0xdac] ;  /* 0x000dac0001c37983 */ /* 0x000ee80000300800 */
[----:B------:R-:W3:Y:S01]  /*3b5f0*/  LDL.LU R11, [R1+0xdb0] ;  /* 0x000db000010b7983 */ /* 0x000ee20000300800 */
[----:B------:R-:W-:-:S03]  /*3b600*/  UISETP.GT.AND UP1, UPT, UR16, 0x22, UPT ;  /* 0x000000221000788c */ /* 0x000fc6000bf24270 */
[----:B------:R1:W-:Y:S01]  /*3b610*/  LDGSTS.E [R0+0x1c004], desc[UR8][R6.64], P0 ;  /* 0x1c00400006007fae */ /* 0x0003e20008121848 */
[----:B------:R-:W-:-:S04]  /*3b620*/  USEL UR12, URZ, 0x4, !UP1 ;  /* 0x000000043f0c7887 */ /* 0x000fc8000c800000 */
[----:B------:R-:W-:-:S06]  /*3b630*/  USEL UR12, UR12, URZ, !UP0 ;  /* 0x0000003f0c0c7287 */ /* 0x000fcc000c000000 */
[----:B------:R-:W-:Y:S01]  /*3b640*/  ISETP.NE.U32.AND P1, PT, RZ, UR12, PT ;  /* 0x0000000cff007c0c */ /* 0x000fe2000bf25070 */
[----:B-1----:R-:W-:Y:S01]  /*3b650*/  IMAD.MOV.U32 R6, RZ, RZ, R8 ;  /* 0x000000ffff067224 */ /* 0x002fe200078e0008 */
[----:B------:R-:W-:Y:S01]  /*3b660*/  MOV R7, R194 ;  /* 0x000000c200077202 */ /* 0x000fe20000000f00 */
[----:B------:R-:W3:Y:S01]  /*3b670*/  LDL.LU R8, [R1+0xdb8] ;  /* 0x000db80001087983 */ /* 0x000ee20000300800 */
[----:B----4-:R-:W-:-:S09]  /*3b680*/  IADD3 R10, P0, R10, UR4, RZ ;  /* 0x000000040a0a7c10 */ /* 0x010fd2000ff1e0ff */
[----:B------:R1:W-:Y:S04]  /*3b690*/  LDGSTS.E [R0+0x10008], desc[UR8][R6.64], P1 ;  /* 0x1000800006007fae */ /* 0x0003e80008921848 */
[----:B------:R4:W-:Y:S01]  /*3b6a0*/  STL [R1+0xd90], R10 ;  /* 0x000d900a01007387 */ /* 0x0009e20000100800 */
[----:B------:R-:W-:Y:S01]  /*3b6b0*/  IADD3.X R193, R193, UR6, RZ, P0, !PT ;  /* 0x00000006c1c17c10 */ /* 0x000fe200087fe4ff */
[----:B-1----:R-:W-:-:S04]  /*3b6c0*/  IMAD.MOV.U32 R6, RZ, RZ, R10 ;  /* 0x000000ffff067224 */ /* 0x002fc800078e000a */
[----:B------:R-:W-:Y:S01]  /*3b6d0*/  STL [R1+0xd8c], R193 ;  /* 0x000d8cc101007387 */ /* 0x000fe20000100800 */
[----:B------:R-:W-:-:S05]  /*3b6e0*/  IADD3 R2, P2, R2, UR4, RZ ;  /* 0x0000000402027c10 */ /* 0x000fca000ff5e0ff */
[----:B------:R-:W-:Y:S04]  /*3b6f0*/  STL [R1+0xd98], R2 ;  /* 0x000d980201007387 */ /* 0x000fe80000100800 */
[----:B----4-:R-:W4:Y:S01]  /*3b700*/  LDL.LU R10, [R1+0xdb4] ;  /* 0x000db400010a7983 */ /* 0x010f220000300800 */
[----:B------:R-:W-:Y:S01]  /*3b710*/  IADD3.X R9, R9, UR6, RZ, P2, !PT ;  /* 0x0000000609097c10 */ /* 0x000fe200097fe4ff */
[----:B------:R-:W-:-:S04]  /*3b720*/  IMAD.MOV.U32 R7, RZ, RZ, R193 ;  /* 0x000000ffff077224 */ /* 0x000fc800078e00c1 */
[----:B------:R1:W-:Y:S04]  /*3b730*/  STL [R1+0xd94], R9 ;  /* 0x000d940901007387 */ /* 0x0003e80000100800 */
[----:B------:R1:W-:Y:S04]  /*3b740*/  LDGSTS.E [R0+0x14008], desc[UR8][R6.64], P1 ;  /* 0x1400800006007fae */ /* 0x0003e80008921848 */
[----:B------:R-:W4:Y:S01]  /*3b750*/  LDL.LU R194, [R1+0xdbc] ;  /* 0x000dbc0001c27983 */ /* 0x000f220000300800 */
[----:B-1----:R-:W-:-:S03]  /*3b760*/  IMAD.MOV.U32 R7, RZ, RZ, R9 ;  /* 0x000000ffff077224 */ /* 0x002fc600078e0009 */
[----:B------:R-:W4:Y:S01]  /*3b770*/  LDL.LU R9, [R1+0xdc0] ;  /* 0x000dc00001097983 */ /* 0x000f220000300800 */
[----:B------:R-:W-:-:S03]  /*3b780*/  MOV R6, R2 ;  /* 0x0000000200067202 */ /* 0x000fc60000000f00 */
[----:B------:R-:W4:Y:S04]  /*3b790*/  LDL.LU R193, [R1+0x1144] ;  /* 0x0011440001c17983 */ /* 0x000f280000300800 */
[----:B------:R-:W4:Y:S04]  /*3b7a0*/  LDL.LU R2, [R1+0x1148] ;  /* 0x0011480001027983 */ /* 0x000f280000300800 */
[----:B------:R1:W-:Y:S01]  /*3b7b0*/  LDGSTS.E [R0+0x18008], desc[UR8][R6.64], P1 ;  /* 0x1800800006007fae */ /* 0x0003e20008921848 */
[----:B--2---:R-:W-:-:S04]  /*3b7c0*/  IADD3 R3, P0, R3, UR4, RZ ;  /* 0x0000000403037c10 */ /* 0x004fc8000ff1e0ff */
[----:B------:R-:W-:Y:S01]  /*3b7d0*/  IADD3.X R192, R192, UR6, RZ, P0, !PT ;  /* 0x00000006c0c07c10 */ /* 0x000fe200087fe4ff */
[----:B-1----:R-:W-:-:S03]  /*3b7e0*/  IMAD.MOV.U32 R6, RZ, RZ, R3 ;  /* 0x000000ffff067224 */ /* 0x002fc600078e0003 */
[----:B------:R-:W-:-:S05]  /*3b7f0*/  MOV R7, R192 ;  /* 0x000000c000077202 */ /* 0x000fca0000000f00 */
[----:B------:R1:W-:Y:S01]  /*3b800*/  LDGSTS.E [R0+0x1c008], desc[UR8][R6.64], P1 ;  /* 0x1c00800006007fae */ /* 0x0003e20008921848 */
[----:B------:R-:W-:-:S03]  /*3b810*/  IADD3 R12, P1, R12, UR4, RZ ;  /* 0x000000040c0c7c10 */ /* 0x000fc6000ff3e0ff */
[----:B------:R2:W-:Y:S04]  /*3b820*/  STL [R1+0xda0], R3 ;  /* 0x000da00301007387 */ /* 0x0005e80000100800 */
[----:B------:R1:W-:Y:S04]  /*3b830*/  STL [R1+0xd9c], R192 ;  /* 0x000d9cc001007387 */ /* 0x0003e80000100800 */
[----:B--2---:R-:W2:Y:S01]  /*3b840*/  LDL.LU R3, [R1+0x1150] ;  /* 0x0011500001037983 */ /* 0x004ea20000300800 */
[----:B---3--:R-:W-:-:S03]  /*3b850*/  IADD3.X R13, R13, UR6, RZ, P1, !PT ;  /* 0x000000060d0d7c10 */ /* 0x008fc60008ffe4ff */
[----:B------:R-:W-:Y:S04]  /*3b860*/  STL [R1+0xda8], R12 ;  /* 0x000da80c01007387 */ /* 0x000fe80000100800 */
[----:B------:R3:W-:Y:S01]  /*3b870*/  STL [R1+0xda4], R13 ;  /* 0x000da40d01007387 */ /* 0x0007e20000100800 */
[----:B------:R-:W-:-:S04]  /*3b880*/  IADD3 R11, P2, R11, UR4, RZ ;  /* 0x000000040b0b7c10 */ /* 0x000fc8000ff5e0ff */
[----:B------:R-:W-:Y:S01]  /*3b890*/  IADD3.X R195, R195, UR6, RZ, P2, !PT ;  /* 0x00000006c3c37c10 */ /* 0x000fe200097fe4ff */
[----:B------:R4:W-:Y:S01]  /*3b8a0*/  STL [R1+0xdb0], R11 ;  /* 0x000db00b01007387 */ /* 0x0009e20000100800 */
[----:B-1----:R-:W-:-:S03]  /*3b8b0*/  IMAD.MOV.U32 R7, RZ, RZ, R13 ;  /* 0x000000ffff077224 */ /* 0x002fc600078e000d */
[----:B------:R-:W2:Y:S01]  /*3b8c0*/  LDL.LU R192, [R1+0x114c] ;  /* 0x00114c0001c07983 */ /* 0x000ea20000300800 */
[----:B------:R-:W-:-:S03]  /*3b8d0*/  IMAD.MOV.U32 R6, RZ, RZ, R12 ;  /* 0x000000ffff067224 */ /* 0x000fc600078e000c */
[----:B------:R-:W-:Y:S04]  /*3b8e0*/  STL [R1+0xdac], R195 ;  /* 0x000dacc301007387 */ /* 0x000fe80000100800 */
[----:B---3--:R-:W3:Y:S04]  /*3b8f0*/  LDL.LU R13, [R1+0x1154] ;  /* 0x00115400010d7983 */ /* 0x008ee80000300800 */
[----:B------:R-:W3:Y:S01]  /*3b900*/  LDL.LU R12, [R1+0x1158] ;  /* 0x00115800010c7983 */ /* 0x000ee20000300800 */
[----:B------:R-:W-:-:S04]  /*3b910*/  UISETP.GT.AND UP1, UPT, UR16, 0x23, UPT ;  /* 0x000000231000788c */ /* 0x000fc8000bf24270 */
[----:B------:R-:W-:-:S04]  /*3b920*/  USEL UR12, URZ, 0x4, !UP1 ;  /* 0x000000043f0c7887 */ /* 0x000fc8000c800000 */
[----:B------:R-:W-:-:S06]  /*3b930*/  USEL UR12, UR12, URZ, !UP0 ;  /* 0x0000003f0c0c7287 */ /* 0x000fcc000c000000 */
[----:B------:R-:W-:Y:S02]  /*3b940*/  ISETP.NE.U32.AND P0, PT, RZ, UR12, PT ;  /* 0x0000000cff007c0c */ /* 0x000fe4000bf05070 */
[----:B------:R-:W-:-:S05]  /*3b950*/  IADD3 R8, P1, R8, UR4, RZ ;  /* 0x0000000408087c10 */ /* 0x000fca000ff3e0ff */
[----:B------:R-:W-:Y:S06]  /*3b960*/  STL [R1+0xdb8], R8 ;  /* 0x000db80801007387 */ /* 0x000fec0000100800 */
[----:B------:R1:W-:Y:S02]  /*3b970*/  LDGSTS.E [R0+0x1000c], desc[UR8][R6.64], P0 ;  /* 0x1000c00006007fae */ /* 0x0003e40008121848 */
[----:B-1----:R-:W-:Y:S01]  /*3b980*/  MOV R6, R11 ;  /* 0x0000000b00067202 */ /* 0x002fe20000000f00 */
[----:B------:R-:W-:Y:S01]  /*3b990*/  IMAD.MOV.U32 R7, RZ, RZ, R195 ;  /* 0x000000ffff077224 */ /* 0x000fe200078e00c3 */
[----:B----4-:R-:W-:-:S04]  /*3b9a0*/  IADD3.X R10, R10, UR6, RZ, P1, !PT ;  /* 0x000000060a0a7c10 */ /* 0x010fc80008ffe4ff */
[----:B------:R1:W-:Y:S04]  /*3b9b0*/  LDGSTS.E [R0+0x1400c], desc[UR8][R6.64], P0 ;  /* 0x1400c00006007fae */ /* 0x0003e80008121848 */
[----:B------:R4:W-:Y:S04]  /*3b9c0*/  STL [R1+0xdb4], R10 ;  /* 0x000db40a01007387 */ /* 0x0009e80000100800 */
[----:B------:R-:W3:Y:S01]  /*3b9d0*/  LDL.LU R11, [R1+0x115c] ;  /* 0x00115c00010b7983 */ /* 0x000ee20000300800 */
[----:B-1----:R-:W-:-:S03]  /*3b9e0*/  MOV R7, R10 ;  /* 0x0000000a00077202 */ /* 0x002fc60000000f00 */
[----:B----4-:R-:W4:Y:S01]  /*3b9f0*/  LDL.LU R10, [R1+0x1160] ;  /* 0x00116000010a7983 */ /* 0x010f220000300800 */
[----:B------:R-:W-:-:S03]  /*3ba00*/  IMAD.MOV.U32 R6, RZ, RZ, R8 ;  /* 0x000000ffff067224 */ /* 0x000fc600078e0008 */
[----:B------:R-:W4:Y:S01]  /*3ba10*/  LDL.LU R8, [R1+0x1168] ;  /* 0x0011680001087983 */ /* 0x000f220000300800 */
[----:B------:R-:W-:-:S03]  /*3ba20*/  IADD3 R9, P2, R9, UR4, RZ ;  /* 0x0000000409097c10 */ /* 0x000fc6000ff5e0ff */
[----:B------:R1:W-:Y:S01]  /*3ba30*/  LDGSTS.E [R0+0x1800c], desc[UR8][R6.64], P0 ;  /* 0x1800c00006007fae */ /* 0x0003e20008121848 */
[----:B------:R-:W-:Y:S02]  /*3ba40*/  IADD3.X R194, R194, UR6, RZ, P2, !PT ;  /* 0x00000006c2c27c10 */ /* 0x000fe400097fe4ff */
[----:B------:R-:W-:Y:S01]  /*3ba50*/  IADD3 R2, P3, R2, UR4, RZ ;  /* 0x0000000402027c10 */ /* 0x000fe2000ff7e0ff */
[----:B------:R1:W-:Y:S03]  /*3ba60*/  STL [R1+0xdc0], R9 ;  /* 0x000dc00901007387 */ /* 0x0003e60000100800 */
[----:B------:R-:W-:Y:S01]  /*3ba70*/  IADD3.X R193, R193, UR6, RZ, P3, !PT ;  /* 0x00000006c1c17c10 */ /* 0x000fe20009ffe4ff */
[----:B------:R1:W-:Y:S01]  /*3ba80*/  STL [R1+0xdbc], R194 ;  /* 0x000dbcc201007387 */ /* 0x0003e20000100800 */
[----:B------:R-:W-:Y:S01]  /*3ba90*/  UISETP.GT.AND UP1, UPT, UR16, 0x40, UPT ;  /* 0x000000401000788c */ /* 0x000fe2000bf24270 */
[----:B-1----:R-:W-:-:S02]  /*3baa0*/  IMAD.MOV.U32 R6, RZ, RZ, R9 ;  /* 0x000000ffff067224 */ /* 0x002fc400078e0009 */
[----:B------:R1:W-:Y:S01]  /*3bab0*/  STL [R1+0x1148], R2 ;  /* 0x0011480201007387 */ /* 0x0003e20000100800 */
[----:B------:R-:W-:-:S03]  /*3bac0*/  IMAD.MOV.U32 R7, RZ, RZ, R194 ;  /* 0x000000ffff077224 */ /* 0x000fc600078e00c2 */
[----:B------:R-:W4:Y:S01]  /*3bad0*/  LDL.LU R9, [R1+0x1164] ;  /* 0x0011640001097983 */ /* 0x000f220000300800 */
[----:B------:R-:W-:-:S03]  /*3bae0*/  USEL UR12, URZ, 0x4, !UP1 ;  /* 0x000000043f0c7887 */ /* 0x000fc6000c800000 */
[----:B------:R-:W-:Y:S04]  /*3baf0*/  STL [R1+0x1144], R193 ;  /* 0x001144c101007387 */ /* 0x000fe80000100800 */
[----:B------:R-:W4:Y:S04]  /*3bb00*/  LDL.LU R195, [R1+0x116c] ;  /* 0x00116c0001c37983 */ /* 0x000f280000300800 */
[----:B------:R-:W4:Y:S01]  /*3bb10*/  LDL.LU R194, [R1+0x1170] ;  /* 0x0011700001c27983 */ /* 0x000f220000300800 */
[----:B------:R-:W-:-:S03]  /*3bb20*/  USEL UR12, UR12, URZ, !UP0 ;  /* 0x0000003f0c0c7287 */ /* 0x000fc6000c000000 */
[----:B------:R1:W-:Y:S03]  /*3bb30*/  LDGSTS.E [R0+0x1c00c], desc[UR8][R6.64], P0 ;  /* 0x1c00c00006007fae */ /* 0x0003e60008121848 */
[----:B------:R-:W-:Y:S02]  /*3bb40*/  ISETP.NE.U32.AND P1, PT, RZ, UR12, PT ;  /* 0x0000000cff007c0c */ /* 0x000fe4000bf25070 */
[----:B-1----:R-:W-:Y:S01]  /*3bb50*/  MOV R6, R2 ;  /* 0x0000000200067202 */ /* 0x002fe20000000f00 */
[----:B------:R-:W-:Y:S01]  /*3bb60*/  IMAD.MOV.U32 R7, RZ, RZ, R193 ;  /* 0x000000ffff077224 */ /* 0x000fe200078e00c1 */
[----:B------:R-:W4:Y:S09]  /*3bb70*/  LDL.LU R2, [R1+0x1178] ;  /* 0x0011780001027983 */ /* 0x000f320000300800 */
[----:B------:R1:W-:Y:S01]  /*3bb80*/  LDGSTS.E [R0+0x20000], desc[UR8][R6.64], P1 ;  /* 0x2000000006007fae */ /* 0x0003e20008921848 */
[----:B--2---:R-:W-:-:S05]  /*3bb90*/  IADD3 R3, P0, R3, UR4, RZ ;  /* 0x0000000403037c10 */ /* 0x004fca000ff1e0ff */
[----:B------:R2:W-:Y:S01]  /*3bba0*/  STL [R1+0x1150], R3 ;  /* 0x0011500301007387 */ /* 0x0005e20000100800 */
[----:B-1----:R-:W-:Y:S01]  /*3bbb0*/  IMAD.MOV.U32 R6, RZ, RZ, R3 ;  /* 0x000000ffff067224 */ /* 0x002fe200078e0003 */
[----:B------:R-:W-:-:S05]  /*3bbc0*/  IADD3.X R192, R192, UR6, RZ, P0, !PT ;  /* 0x00000006c0c07c10 */ /* 0x000fca00087fe4ff */
[----:B------:R1:W-:Y:S01]  /*3bbd0*/  STL [R1+0x114c], R192 ;  /* 0x00114cc001007387 */ /* 0x0003e20000100800 */
[----:B---3--:R-:W-:-:S05]  /*3bbe0*/  IADD3 R12, P2, R12, UR4, RZ ;  /* 0x000000040c0c7c10 */ /* 0x008fca000ff5e0ff */
[----:B------:R-:W-:Y:S04]  /*3bbf0*/  STL [R1+0x1158], R12 ;  /* 0x0011580c01007387 */ /* 0x000fe80000100800 */
[----:B--2---:R-:W2:Y:S01]  /*3bc00*/  LDL.LU R3, [R1+0x1174] ;  /* 0x0011740001037983 */ /* 0x004ea20000300800 */
[----:B------:R-:W-:Y:S02]  /*3bc10*/  MOV R7, R192 ;  /* 0x000000c000077202 */ /* 0x000fe40000000f00 */
[----:B------:R-:W-:-:S03]  /*3bc20*/  IADD3.X R13, R13, UR6, RZ, P2, !PT ;  /* 0x000000060d0d7c10 */ /* 0x000fc600097fe4ff */
[----:B------:R3:W-:Y:S04]  /*3bc30*/  LDGSTS.E [R0+0x24000], desc[UR8][R6.64], P1 ;  /* 0x2400000006007fae */ /* 0x0007e80008921848 */
[----:B------:R1:W-:Y:S04]  /*3bc40*/  STL [R1+0x1154], R13 ;  /* 0x0011540d01007387 */ /* 0x0003e80000100800 */
[----:B------:R-:W2:Y:S01]  /*3bc50*/  LDL.LU R193, [R1+0x117c] ;  /* 0x00117c0001c17983 */ /* 0x000ea20000300800 */
[----:B---3--:R-:W-:-:S03]  /*3bc60*/  IMAD.MOV.U32 R6, RZ, RZ, R12 ;  /* 0x000000ffff067224 */ /* 0x008fc600078e000c */
[----:B-1----:R-:W3:Y:S01]  /*3bc70*/  LDL.LU R192, [R1+0x1180] ;  /* 0x0011800001c07983 */ /* 0x002ee20000300800 */
[----:B------:R-:W-:Y:S01]  /*3bc80*/  IMAD.MOV.U32 R7, RZ, RZ, R13 ;  /* 0x000000ffff077224 */ /* 0x000fe200078e000d */
[----:B------:R-:W-:Y:S02]  /*3bc90*/  UISETP.GT.AND UP1, UPT, UR16, 0x41, UPT ;  /* 0x000000411000788c */ /* 0x000fe4000bf24270 */
[----:B------:R-:W3:Y:S04]  /*3bca0*/  LDL.LU R13, [R1+0x1184] ;  /* 0x00118400010d7983 */ /* 0x000ee80000300800 */
[----:B------:R1:W-:Y:S01]  /*3bcb0*/  LDGSTS.E [R0+0x28000], desc[UR8][R6.64], P1 ;  /* 0x2800000006007fae */ /* 0x0003e20008921848 */
[----:B------:R-:W-:-:S03]  /*3bcc0*/  USEL UR12, URZ, 0x4, !UP1 ;  /* 0x000000043f0c7887 */ /* 0x000fc6000c800000 */
[----:B------:R-:W3:Y:S01]  /*3bcd0*/  LDL.LU R12, [R1+0x1188] ;  /* 0x00118800010c7983 */ /* 0x000ee20000300800 */
[----:B----4-:R-:W-:-:S04]  /*3bce0*/  IADD3 R10, P0, R10, UR4, RZ ;  /* 0x000000040a0a7c10 */ /* 0x010fc8000ff1e0ff */
[----:B------:R-:W-:Y:S02]  /*3bcf0*/  IADD3.X R11, R11, UR6, RZ, P0, !PT ;  /* 0x000000060b0b7c10 */ /* 0x000fe400087fe4ff */
[----:B-1----:R-:W-:-:S03]  /*3bd00*/  MOV R6, R10 ;  /* 0x0000000a00067202 */ /* 0x002fc60000000f00 */
[----:B------:R-:W-:-:S05]  /*3bd10*/  IMAD.MOV.U32 R7, RZ, RZ, R11 ;  /* 0x000000ffff077224 */ /* 0x000fca00078e000b */
[----:B------:R1:W-:Y:S01]  /*3bd20*/  LDGSTS.E [R0+0x2c000], desc[UR8][R6.64], P1 ;  /* 0x2c00000006007fae */ /* 0x0003e20008921848 */
[----:B------:R-:W-:Y:S01]  /*3bd30*/  IADD3 R8, P1, R8, UR4, RZ ;  /* 0x0000000408087c10 */ /* 0x000fe2000ff3e0ff */
[----:B------:R-:W-:Y:S02]  /*3bd40*/  USEL UR12, UR12, URZ, !UP0 ;  /* 0x0000003f0c0c7287 */ /* 0x000fe4000c000000 */
[----:B------:R4:W-:Y:S04]  /*3bd50*/  STL [R1+0x1160], R10 ;  /* 0x0011600a01007387 */ /* 0x0009e80000100800 */
[----:B------:R1:W-:Y:S04]  /*3bd60*/  STL [R1+0x115c], R11 ;  /* 0x00115c0b01007387 */ /* 0x0003e80000100800 */
[----:B----4-:R-:W4:Y:S01]  /*3bd70*/  LDL.LU R10, [R1+0x1190] ;  /* 0x00119000010a7983 */ /* 0x010f220000300800 */
[----:B------:R-:W-:-:S03]  /*3bd80*/  IADD3.X R9, R9, UR6, RZ, P1, !PT ;  /* 0x0000000609097c10 */ /* 0x000fc60008ffe4ff */
[----:B------:R-:W-:Y:S01]  /*3bd90*/  STL [R1+0x1168], R8 ;  /* 0x0011680801007387 */ /* 0x000fe20000100800 */
[----:B------:R-:W-:-:S03]  /*3bda0*/  IADD3 R194, P2, R194, UR4, RZ ;  /* 0x00000004c2c27c10 */ /* 0x000fc6000ff5e0ff */
[----:B------:R1:W-:Y:S01]  /*3bdb0*/  STL [R1+0x1164], R9 ;  /* 0x0011640901007387 */ /* 0x0003e20000100800 */
[----:B------:R-:W-:-:S03]  /*3bdc0*/  IADD3.X R195, R195, UR6, RZ, P2, !PT ;  /* 0x00000006c3c37c10 */ /* 0x000fc600097fe4ff */
[----:B------:R-:W-:Y:S01]  /*3bdd0*/  STL [R1+0x1170], R194 ;  /* 0x001170c201007387 */ /* 0x000fe20000100800 */
[----:B-1----:R-:W-:Y:S01]  /*3bde0*/  MOV R7, R9 ;  /* 0x0000000900077202 */ /* 0x002fe20000000f00 */
[----:B------:R-:W-:Y:S02]  /*3bdf0*/  IMAD.MOV.U32 R6, RZ, RZ, R8 ;  /* 0x000000ffff067224 */ /* 0x000fe400078e0008 */
[----:B------:R-:W4:Y:S01]  /*3be00*/  LDL.LU R11, [R1+0x118c] ;  /* 0x00118c00010b7983 */ /* 0x000f220000300800 */
[----:B------:R-:W-:-:S03]  /*3be10*/  ISETP.NE.U32.AND P0, PT, RZ, UR12, PT ;  /* 0x0000000cff007c0c */ /* 0x000fc6000bf05070 */
[----:B------:R-:W-:Y:S04]  /*3be20*/  STL [R1+0x116c], R195 ;  /* 0x00116cc301007387 */ /* 0x000fe80000100800 */
[----:B------:R-:W4:Y:S04]  /*3be30*/  LDL.LU R9, [R1+0x1194] ;  /* 0x0011940001097983 */ /* 0x000f280000300800 */
[----:B------:R-:W4:Y:S01]  /*3be40*/  LDL.LU R8, [R1+0x1198] ;  /* 0x0011980001087983 */ /* 0x000f220000300800 */
[----:B------:R-:W-:-:S03]  /*3be50*/  IADD3 R2, P1, R2, UR4, RZ ;  /* 0x0000000402027c10 */ /* 0x000fc6000ff3e0ff */
[----:B------:R1:W-:Y:S04]  /*3be60*/  LDGSTS.E [R0+0x20004], desc[UR8][R6.64], P0 ;  /* 0x2000400006007fae */ /* 0x0003e80008121848 */
[----:B------:R-:W-:Y:S01]  /*3be70*/  STL [R1+0x1178], R2 ;  /* 0x0011780201007387 */ /* 0x000fe20000100800 */
[----:B-1----:R-:W-:Y:S02]  /*3be80*/  IMAD.MOV.U32 R6, RZ, RZ, R194 ;  /* 0x000000ffff067224 */ /* 0x002fe400078e00c2 */
[----:B------:R-:W-:-:S05]  /*3be90*/  IMAD.MOV.U32 R7, RZ, RZ, R195 ;  /* 0x000000ffff077224 */ /* 0x000fca00078e00c3 */
[----:B------:R1:W-:Y:S02]  /*3bea0*/  LDGSTS.E [R0+0x24004], desc[UR8][R6.64], P0 ;  /* 0x2400400006007fae */ /* 0x0003e40008121848 */
[----:B-1----:R-:W-:Y:S02]  /*3beb0*/  MOV R6, R2 ;  /* 0x0000000200067202 */ /* 0x002fe40000000f00 */
[----:B--2---:R-:W-:-:S05]  /*3bec0*/  IADD3.X R3, R3, UR6, RZ, P1, !PT ;  /* 0x0000000603037c10 */ /* 0x004fca0008ffe4ff */
[----:B------:R1:W-:Y:S01]  /*3bed0*/  STL [R1+0x1174], R3 ;  /* 0x0011740301007387 */ /* 0x0003e20000100800 */
[----:B------:R-:W-:Y:S01]  /*3bee0*/  IMAD.MOV.U32 R7, RZ, RZ, R3 ;  /* 0x000000ffff077224 */ /* 0x000fe200078e0003 */
[----:B------:R-:W-:Y:S02]  /*3bef0*/  UISETP.GT.AND UP1, UPT, UR16, 0x42, UPT ;  /* 0x000000421000788c */ /* 0x000fe4000bf24270 */
[----:B-1----:R-:W2:Y:S04]  /*3bf00*/  LDL.LU R3, [R1+0x119c] ;  /* 0x00119c0001037983 */ /* 0x002ea80000300800 */
[----:B------:R-:W2:Y:S01]  /*3bf10*/  LDL.LU R2, [R1+0x11a0] ;  /* 0x0011a00001027983 */ /* 0x000ea20000300800 */
[----:B---3--:R-:W-:Y:S01]  /*3bf20*/  IADD3 R192, P2, R192, UR4, RZ ;  /* 0x00000004c0c07c10 */ /* 0x008fe2000ff5e0ff */
[----:B------:R-:W-:-:S02]  /*3bf30*/  USEL UR12, URZ, 0x4, !UP1 ;  /* 0x000000043f0c7887 */ /* 0x000fc4000c800000 */
[----:B------:R1:W-:Y:S01]  /*3bf40*/  LDGSTS.E [R0+0x28004], desc[UR8][R6.64], P0 ;  /* 0x2800400006007fae */ /* 0x0003e20008121848 */
[----:B------:R-:W-:Y:S01]  /*3bf50*/  IADD3.X R193, R193, UR6, RZ, P2, !PT ;  /* 0x00000006c1c17c10 */ /* 0x000fe200097fe4ff */
[----:B------:R-:W-:Y:S02]  /*3bf60*/  USEL UR12, UR12, URZ, !UP0 ;  /* 0x0000003f0c0c7287 */ /* 0x000fe4000c000000 */
[----:B------:R3:W-:Y:S01]  /*3bf70*/  STL [R1+0x1180], R192 ;  /* 0x001180c001007387 */ /* 0x0007e20000100800 */
[----:B------:R-:W-:Y:S01]  /*3bf80*/  IADD3 R12, P3, R12, UR4, RZ ;  /* 0x000000040c0c7c10 */ /* 0x000fe2000ff7e0ff */
[----:B-1----:R-:W-:Y:S01]  /*3bf90*/  IMAD.MOV.U32 R6, RZ, RZ, R192 ;  /* 0x000000ffff067224 */ /* 0x002fe200078e00c0 */
[----:B------:R-:W-:Y:S01]  /*3bfa0*/  MOV R7, R193 ;  /* 0x000000c100077202 */ /* 0x000fe20000000f00 */
[----:B------:R1:W-:Y:S01]  /*3bfb0*/  STL [R1+0x117c], R193 ;  /* 0x00117cc101007387 */ /* 0x0003e20000100800 */
[----:B------:R-:W-:-:S03]  /*3bfc0*/  IADD3.X R13, R13, UR6, RZ, P3, !PT ;  /* 0x000000060d0d7c10 */ /* 0x000fc60009ffe4ff */
[----:B------:R3:W-:Y:S01]  /*3bfd0*/  LDGSTS.E [R0+0x2c004], desc[UR8][R6.64], P0 ;  /* 0x2c00400006007fae */ /* 0x0007e20008121848 */
[----:B------:R-:W-:-:S03]  /*3bfe0*/  ISETP.NE.U32.AND P1, PT, RZ, UR12, PT ;  /* 0x0000000cff007c0c */ /* 0x000fc6000bf25070 */
[----:B------:R-:W-:Y:S04]  /*3bff0*/  STL [R1+0x1188], R12 ;  /* 0x0011880c01007387 */ /* 0x000fe80000100800 */
[----:B------:R-:W2:Y:S04]  /*3c000*/  LDL.LU R196, [R1+0x11a8] ;  /* 0x0011a80001c47983 */ /* 0x000ea80000300800 */
[----:B------:R1:W-:Y:S04]  /*3c010*/  STL [R1+0x1184], R13 ;  /* 0x0011840d01007387 */ /* 0x0003e80000100800 */
[----:B------:R-:W2:Y:S04]  /*3c020*/  LDL.LU R194, [R1+0x11b0] ;  /* 0x0011b00001c27983 */ /* 0x000ea80000300800 */
[----:B------:R-:W2:Y:S01]  /*3c030*/  LDL.LU R197, [R1+0x11a4] ;  /* 0x0011a40001c57983 */ /* 0x000ea20000300800 */
[----:B---3--:R-:W-:-:S03]  /*3c040*/  IMAD.MOV.U32 R6, RZ, RZ, R12 ;  /* 0x000000ffff067224 */ /* 0x008fc600078e000c */
[----:B------:R-:W3:Y:S01]  /*3c050*/  LDL.LU R195, [R1+0x11ac] ;  /* 0x0011ac0001c37983 */ /* 0x000ee20000300800 */
[----:B------:R-:W-:-:S03]  /*3c060*/  IMAD.MOV.U32 R7, RZ, RZ, R13 ;  /* 0x000000ffff077224 */ /* 0x000fc600078e000d */
[----:B------:R-:W3:Y:S04]  /*3c070*/  LDL.LU R192, [R1+0x11b8] ;  /* 0x0011b80001c07983 */ /* 0x000ee80000300800 */
[----:B------:R1:W-:Y:S01]  /*3c080*/  LDGSTS.E [R0+0x20008], desc[UR8][R6.64], P1 ;  /* 0x2000800006007fae */ /* 0x0003e20008921848 */
[----:B----4-:R-:W-:-:S05]  /*3c090*/  IADD3 R10, P0, R10, UR4, RZ ;  /* 0x000000040a0a7c10 */ /* 0x010fca000ff1e0ff */
[----:B------:R-:W-:Y:S01]  /*3c0a0*/  STL [R1+0x1190], R10 ;  /* 0x0011900a01007387 */ /* 0x000fe20000100800 */
[----:B-1----:R-:W-:Y:S02]  /*3c0b0*/  MOV R6, R10 ;  /* 0x0000000a00067202 */ /* 0x002fe40000000f00 */
[----:B------:R-:W-:-:S05]  /*3c0c0*/  IADD3.X R11, R11, UR6, RZ, P0, !PT ;  /* 0x000000060b0b7c10 */ /* 0x000fca00087fe4ff */
[----:B------:R-:W-:Y:S01]  /*3c0d0*/  STL [R1+0x118c], R11 ;  /* 0x00118c0b01007387 */ /* 0x000fe20000100800 */
[----:B------:R-:W-:-:S05]  /*3c0e0*/  IADD3 R8, P2, R8, UR4, RZ ;  /* 0x0000000408087c10 */ /* 0x000fca000ff5e0ff */
[----:B------:R1:W-:Y:S04]  /*3c0f0*/  STL [R1+0x1198], R8 ;  /* 0x0011980801007387 */ /* 0x0003e80000100800 */
[----:B------:R-:W4:Y:S01]  /*3c100*/  LDL.LU R193, [R1+0x11b4] ;  /* 0x0011b40001c17983 */ /* 0x000f220000300800 */
[----:B------:R-:W-:Y:S01]  /*3c110*/  IADD3.X R9, R9, UR6, RZ, P2, !PT ;  /* 0x0000000609097c10 */ /* 0x000fe200097fe4ff */
[----:B------:R-:W-:-:S04]  /*3c120*/  IMAD.MOV.U32 R7, RZ, RZ, R11 ;  /* 0x000000ffff077224 */ /* 0x000fc800078e000b */
[----:B------:R-:W-:Y:S04]  /*3c130*/  STL [R1+0x1194], R9 ;  /* 0x0011940901007387 */ /* 0x000fe80000100800 */
[----:B------:R1:W-:Y:S04]  /*3c140*/  LDGSTS.E [R0+0x24008], desc[UR8][R6.64], P1 ;  /* 0x2400800006007fae */ /* 0x0003e80008921848 */
[----:B------:R-:W4:Y:S01]  /*3c150*/  LDL.LU R13, [R1+0x11bc] ;  /* 0x0011bc00010d7983 */ /* 0x000f220000300800 */
[----:B-1----:R-:W-:-:S03]  /*3c160*/  IMAD.MOV.U32 R6, RZ, RZ, R8 ;  /* 0x000000ffff067224 */ /* 0x002fc600078e0008 */
[----:B------:R-:W4:Y:S04]  /*3c170*/  LDL.LU R8, [R1+0x11c0] ;  /* 0x0011c00001087983 */ /* 0x000f280000300800 */
[----:B------:R-:W4:Y:S04]  /*3c180*/  LDL.LU R12, [R1+0x1544] ;  /* 0x00154400010c7983 */ /* 0x000f280000300800 */
[----:B------:R-:W4:Y:S01]  /*3c190*/  LDL.LU R11, [R1+0x1548] ;  /* 0x00154800010b7983 */ /* 0x000f220000300800 */
[----:B------:R-:W-:-:S05]  /*3c1a0*/  MOV R7, R9 ;  /* 0x0000000900077202 */ /* 0x000fca0000000f00 */
[----:B------:R1:W-:Y:S01]  /*3c1b0*/  LDGSTS.E [R0+0x28008], desc[UR8][R6.64], P1 ;  /* 0x2800800006007fae */ /* 0x0003e20008921848 */
[----:B--2---:R-:W-:-:S04]  /*3c1c0*/  IADD3 R2, P0, R2, UR4, RZ ;  /* 0x0000000402027c10 */ /* 0x004fc8000ff1e0ff */
[----:B------:R-:W-:Y:S01]  /*3c1d0*/  IADD3.X R3, R3, UR6, RZ, P0, !PT ;  /* 0x0000000603037c10 */ /* 0x000fe200087fe4ff */
[----:B------:R2:W-:Y:S01]  /*3c1e0*/  STL [R1+0x11a0], R2 ;  /* 0x0011a00201007387 */ /* 0x0005e20000100800 */
[----:B-1----:R-:W-:-:S03]  /*3c1f0*/  IMAD.MOV.U32 R6, RZ, RZ, R2 ;  /* 0x000000ffff067224 */ /* 0x002fc600078e0002 */
[----:B------:R1:W-:Y:S04]  /*3c200*/  STL [R1+0x119c], R3 ;  /* 0x00119c0301007387 */ /* 0x0003e80000100800 */
[----:B------:R-:W4:Y:S04]  /*3c210*/  LDL.LU R10, [R1+0x154c] ;  /* 0x00154c00010a7983 */ /* 0x000f280000300800 */
[----:B--2---:R-:W2:Y:S01]  /*3c220*/  LDL.LU R2, [R1+0x1550] ;  /* 0x0015500001027983 */ /* 0x004ea20000300800 */
[----:B------:R-:W-:-:S03]  /*3c230*/  IMAD.MOV.U32 R7, RZ, RZ, R3 ;  /* 0x000000ffff077224 */ /* 0x000fc600078e0003 */
[----:B------:R-:W2:Y:S04]  /*3c240*/  LDL.LU R9, [R1+0x1554] ;  /* 0x0015540001097983 */ /* 0x000ea80000300800 */
[----:B-1----:R-:W2:Y:S01]  /*3c250*/  LDL.LU R3, [R1+0x1558] ;  /* 0x0015580001037983 */ /* 0x002ea20000300800 */
[----:B------:R-:W-:-:S03]  /*3c260*/  UISETP.GT.AND UP1, UPT, UR16, 0x43, UPT ;  /* 0x000000431000788c */ /* 0x000fc6000bf24270 */
[----:B------:R1:W-:Y:S01]  /*3c270*/  LDGSTS.E [R0+0x2c008], desc[UR8][R6.64], P1 ;  /* 0x2c00800006007fae */ /* 0x0003e20008921848 */
[----:B------:R-:W-:-:S04]  /*3c280*/  USEL UR12, URZ, 0x4, !UP1 ;  /* 0x000000043f0c7887 */ /* 0x000fc8000c800000 */
[----:B------:R-:W-:Y:S01]  /*3c290*/  USEL UR12, UR12, URZ, !UP0 ;  /* 0x0000003f0c0c7287 */ /* 0x000fe2000c000000 */
[----:B------:R-:W-:-:S05]  /*3c2a0*/  IADD3 R196, P1, R196, UR4, RZ ;  /* 0x00000004c4c47c10 */ /* 0x000fca000ff3e0ff */
[----:B------:R-:W-:Y:S02]  /*3c2b0*/  ISETP.NE.U32.AND P0, PT, RZ, UR12, PT ;  /* 0x0000000cff007c0c */ /* 0x000fe4000bf05070 */
[----:B------:R-:W-:Y:S02]  /*3c2c0*/  IADD3 R194, P2, R194, UR4, RZ ;  /* 0x00000004c2c27c10 */ /* 0x000fe4000ff5e0ff */
[----:B------:R-:W-:Y:S02]  /*3c2d0*/  IADD3.X R197, R197, UR6, RZ, P1, !PT ;  /* 0x00000006c5c57c10 */ /* 0x000fe40008ffe4ff */
[----:B---3--:R-:W-:Y:S02]  /*3c2e0*/  IADD3.X R195, R195, UR6, RZ, P2, !PT ;  /* 0x00000006c3c37c10 */ /* 0x008fe400097fe4ff */
[----:B------:R-:W-:Y:S01]  /*3c2f0*/  IADD3 R192, P1, R192, UR4, RZ ;  /* 0x00000004c0c07c10 */ /* 0x000fe2000ff3e0ff */
[----:B-1----:R-:W-:Y:S01]  /*3c300*/  IMAD.MOV.U32 R7, RZ, RZ, R197 ;  /* 0x000000ffff077224 */ /* 0x002fe200078e00c5 */
[----:B------:R-:W-:Y:S01]  /*3c310*/  MOV R6, R196 ;  /* 0x000000c400067202 */ /* 0x000fe20000000f00 */
[----:B------:R-:W-:Y:S04]  /*3c320*/  STL [R1+0x11a8], R196 ;  /* 0x0011a8c401007387 */ /* 0x000fe80000100800 */
[----:B------:R-:W-:Y:S04]  /*3c330*/  STL [R1+0x11a4], R197 ;  /* 0x0011a4c501007387 */ /* 0x000fe80000100800 */
[----:B------:R-:W-:Y:S04]  /*3c340*/  STL [R1+0x11b0], R194 ;  /* 0x0011b0c201007387 */ /* 0x000fe80000100800 */
[----:B------:R1:W-:Y:S04]  /*3c350*/  STL [R1+0x11ac], R195 ;  /* 0x0011acc301007387 */ /* 0x0003e80000100800 */
[----:B------:R3:W-:Y:S04]  /*3c360*/  LDGSTS.E [R0+0x2000c], desc[UR8][R6.64], P0 ;  /* 0x2000c00006007fae */ /* 0x0007e80008121848 */
[----:B------:R1:W-:Y:S01]  /*3c370*/  STL [R1+0x11b8], R192 ;  /* 0x0011b8c001007387 */ /* 0x0003e20000100800 */
[----:B------:R-:W-:Y:S01]  /*3c380*/  UISETP.GT.AND UP1, UPT, UR16, 0x60, UPT ;  /* 0x000000601000788c */ /* 0x000fe2000bf24270 */
[----:B---3--:R-:W-:Y:S01]  /*3c390*/  MOV R7, R195 ;  /* 0x000000c300077202 */ /* 0x008fe20000000f00 */
[----:B------:R-:W-:-:S02]  /*3c3a0*/  IMAD.MOV.U32 R6, RZ, RZ, R194 ;  /* 0x000000ffff067224 */ /* 0x000fc400078e00c2 */
[----:B------:R-:W-:-:S03]  /*3c3b0*/  USEL UR12, URZ, 0x4, !UP1 ;  /* 0x000000043f0c7887 */ /* 0x000fc6000c800000 */
[----:B------:R3:W-:Y:S01]  /*3c3c0*/  LDGSTS.E [R0+0x2400c], desc[UR8][R6.64], P0 ;  /* 0x2400c00006007fae */ /* 0x0007e20008121848 */
[----:B----4-:R-:W-:-:S05]  /*3c3d0*/  IADD3.X R193, R193, UR6, RZ, P1, !PT ;  /* 0x00000006c1c17c10 */ /* 0x010fca0008ffe4ff */
[----:B------:R4:W-:Y:S04]  /*3c3e0*/  STL [R1+0x11b4], R193 ;  /* 0x0011b4c101007387 */ /* 0x0009e80000100800 */
[----:B-1----:R-:W2:Y:S04]  /*3c3f0*/  LDL.LU R195, [R1+0x155c] ;  /* 0x00155c0001c37983 */ /* 0x002ea80000300800 */
[----:B------:R-:W2:Y:S01]  /*3c400*/  LDL.LU R194, [R1+0x1560] ;  /* 0x0015600001c27983 */ /* 0x000ea20000300800 */
[----:B---3--:R-:W-:Y:S02]  /*3c410*/  IMAD.MOV.U32 R6, RZ, RZ, R192 ;  /* 0x000000ffff067224 */ /* 0x008fe400078e00c0 */
[----:B------:R-:W-:Y:S01]  /*3c420*/  IMAD.MOV.U32 R7, RZ, RZ, R193 ;  /* 0x000000ffff077224 */ /* 0x000fe200078e00c1 */
[----:B------:R-:W-:Y:S01]  /*3c430*/  USEL UR12, UR12, URZ, !UP0 ;  /* 0x0000003f0c0c7287 */ /* 0x000fe2000c000000 */
[----:B------:R-:W3:Y:S04]  /*3c440*/  LDL.LU R192, [R1+0x1568] ;  /* 0x0015680001c07983 */ /* 0x000ee80000300800 */
[----:B------:R1:W-:Y:S01]  /*3c450*/  LDGSTS.E [R0+0x2800c], desc[UR8][R6.64], P0 ;  /* 0x2800c00006007fae */ /* 0x0003e20008121848 */
[----:B------:R-:W-:-:S04]  /*3c460*/  IADD3 R8, P2, R8, UR4, RZ ;  /* 0x0000000408087c10 */ /* 0x000fc8000ff5e0ff */
[----:B------:R-:W-:Y:S02]  /*3c470*/  IADD3.X R13, R13, UR6, RZ, P2, !PT ;  /* 0x000000060d0d7c10 */ /* 0x000fe400097fe4ff */
[----:B------:R-:W-:Y:S01]  /*3c480*/  IADD3 R11, P3, R11, UR4, RZ ;  /* 0x000000040b0b7c10 */ /* 0x000fe2000ff7e0ff */
[----:B------:R-:W-:Y:S01]  /*3c490*/  STL [R1+0x11c0], R8 ;  /* 0x0011c00801007387 */ /* 0x000fe20000100800 */
[----:B-1----:R-:W-:Y:S02]  /*3c4a0*/  MOV R6, R8 ;  /* 0x0000000800067202 */ /* 0x002fe40000000f00 */
[----:B------:R-:W-:Y:S01]  /*3c4b0*/  IADD3.X R12, R12, UR6, RZ, P3, !PT ;  /* 0x000000060c0c7c10 */ /* 0x000fe20009ffe4ff */
[----:B------:R1:W-:Y:S01]  /*3c4c0*/  STL [R1+0x11bc], R13 ;  /* 0x0011bc0d01007387 */ /* 0x0003e20000100800 */
[----:B------:R-:W-:Y:S01]  /*3c4d0*/  IMAD.MOV.U32 R7, RZ, RZ, R13 ;  /* 0x000000ffff077224 */ /* 0x000fe200078e000d */
[----:B------:R-:W-:Y:S02]  /*3c4e0*/  ISETP.NE.U32.AND P1, PT, RZ, UR12, PT ;  /* 0x0000000cff007c0c */ /* 0x000fe4000bf25070 */
[----:B------:R-:W-:Y:S04]  /*3c4f0*/  STL [R1+0x1548], R11 ;  /* 0x0015480b01007387 */ /* 0x000fe80000100800 */
[----:B----4-:R-:W4:Y:S04]  /*3c500*/  LDL.LU R193, [R1+0x1564] ;  /* 0x0015640001c17983 */ /* 0x010f280000300800 */
[----:B------:R-:W-:Y:S04]  /*3c510*/  STL [R1+0x1544], R12 ;  /* 0x0015440c01007387 */ /* 0x000fe80000100800 */
[----:B-1----:R-:W4:Y:S04]  /*3c520*/  LDL.LU R13, [R1+0x156c] ;  /* 0x00156c00010d7983 */ /* 0x002f280000300800 */
[----:B------:R-:W4:Y:S04]  /*3c530*/  LDL.LU R8, [R1+0x1570] ;  /* 0x0015700001087983 */ /* 0x000f280000300800 */
[----:B------:R1:W-:Y:S02]  /*3c540*/  LDGSTS.E [R0+0x2c00c], desc[UR8][R6.64], P0 ;  /* 0x2c00c00006007fae */ /* 0x0003e40008121848 */
[----:B-1----:R-:W-:Y:S01]  /*3c550*/  IMAD.MOV.U32 R6, RZ, RZ, R11 ;  /* 0x000000ffff067224 */ /* 0x002fe200078e000b */
[----:B------:R-:W-:-:S05]  /*3c560*/  MOV R7, R12 ;  /* 0x0000000c00077202 */ /* 0x000fca0000000f00 */
[----:B------:R1:W-:Y:S01]  /*3c570*/  LDGSTS.E [R0+0x30000], desc[UR8][R6.64], P1 ;  /* 0x3000000006007fae */ /* 0x0003e20008921848 */
[----:B--2---:R-:W-:-:S04]  /*3c580*/  IADD3 R2, P0, R2, UR4, RZ ;  /* 0x0000000402027c10 */ /* 0x004fc8000ff1e0ff */
[----:B------:R-:W-:Y:S01]  /*3c590*/  IADD3.X R10, R10, UR6, RZ, P0, !PT ;  /* 0x000000060a0a7c10 */ /* 0x000fe200087fe4ff */
[----:B------:R2:W-:Y:S01]  /*3c5a0*/  STL [R1+0x1550], R2 ;  /* 0x0015500201007387 */ /* 0x0005e20000100800 */
[----:B------:R-:W-:-:S03]  /*3c5b0*/  IADD3 R3, P2, R3, UR4, RZ ;  /* 0x0000000403037c10 */ /* 0x000fc6000ff5e0ff */
[----:B------:R2:W-:Y:S01]  /*3c5c0*/  STL [R1+0x154c], R10 ;  /* 0x00154c0a01007387 */ /* 0x0005e20000100800 */
[----:B-1----:R-:W-:Y:S01]  /*3c5d0*/  IMAD.MOV.U32 R6, RZ, RZ, R2 ;  /* 0x000000ffff067224 */ /* 0x002fe200078e0002 */
[----:B------:R-:W-:Y:S02]  /*3c5e0*/  IADD3.X R9, R9, UR6, RZ, P2, !PT ;  /* 0x0000000609097c10 */ /* 0x000fe400097fe4ff */
[----:B------:R-:W-:Y:S04]  /*3c5f0*/  STL [R1+0x1558], R3 ;  /* 0x0015580301007387 */ /* 0x000fe80000100800 */
[----:B--2---:R-:W2:Y:S01]  /*3c600*/  LDL.LU R2, [R1+0x1578] ;  /* 0x0015780001027983 */ /* 0x004ea20000300800 */
[----:B------:R-:W-:-:S03]  /*3c610*/  IMAD.MOV.U32 R7, RZ, RZ, R10 ;  /* 0x000000ffff077224 */ /* 0x000fc600078e000a */
[----:B------:R1:W-:Y:S04]  /*3c620*/  STL [R1+0x1554], R9 ;  /* 0x0015540901007387 */ /* 0x0003e80000100800 */
[----:B------:R-:W2:Y:S04]  /*3c630*/  LDL.LU R12, [R1+0x1574] ;  /* 0x00157400010c7983 */ /* 0x000ea80000300800 */
[----:B------:R-:W2:Y:S04]  /*3c640*/  LDL.LU R11, [R1+0x157c] ;  /* 0x00157c00010b7983 */ /* 0x000ea80000300800 */
[----:B------:R1:W-:Y:S04]  /*3c650*/  LDGSTS.E [R0+0x34000], desc[UR8][R6.64], P1 ;  /* 0x3400000006007fae */ /* 0x0003e80008921848 */
[----:B------:R-:W2:Y:S01]  /*3c660*/  LDL.LU R10, [R1+0x1580] ;  /* 0x00158000010a7983 */ /* 0x000ea20000300800 */
[----:B-1----:R-:W-:Y:S01]  /*3c670*/  IMAD.MOV.U32 R7, RZ, RZ, R9 ;  /* 0x000000ffff077224 */ /* 0x002fe200078e0009 */
[----:B------:R-:W-:-:S02]  /*3c680*/  MOV R6, R3 ;  /* 0x0000000300067202 */ /* 0x000fc40000000f00 */
[----:B------:R-:W2:Y:S04]  /*3c690*/  LDL.LU R9, [R1+0x1584] ;  /* 0x0015840001097983 */ /* 0x000ea80000300800 */
[----:B------:R-:W2:Y:S01]  /*3c6a0*/  LDL.LU R3, [R1+0x1588] ;  /* 0x0015880001037983 */ /* 0x000ea20000300800 */
[----:B------:R-:W-:-:S03]  /*3c6b0*/  UISETP.GT.AND UP1, UPT, UR16, 0x61, UPT ;  /* 0x000000611000788c */ /* 0x000fc6000bf24270 */
[----:B------:R1:W-:Y:S01]  /*3c6c0*/  LDGSTS.E [R0+0x38000], desc[UR8][R6.64], P1 ;  /* 0x3800000006007fae */ /* 0x0003e20008921848 */
[----:B------:R-:W-:-:S04]  /*3c6d0*/  USEL UR12, URZ, 0x4, !UP1 ;  /* 0x000000043f0c7887 */ /* 0x000fc8000c800000 */
[----:B------:R-:W-:Y:S01]  /*3c6e0*/  USEL UR12, UR12, URZ, !UP0 ;  /* 0x0000003f0c0c7287 */ /* 0x000fe2000c000000 */
[----:B------:R-:W-:-:S04]  /*3c6f0*/  IADD3 R194, P0, R194, UR4, RZ ;  /* 0x00000004c2c27c10 */ /* 0x000fc8000ff1e0ff */
[----:B------:R-:W-:Y:S01]  /*3c700*/  IADD3.X R195, R195, UR6, RZ, P0, !PT ;  /* 0x00000006c3c37c10 */ /* 0x000fe200087fe4ff */
[----:B-1----:R-:W-:-:S03]  /*3c710*/  IMAD.MOV.U32 R6, RZ, RZ, R194 ;  /* 0x000000ffff067224 */ /* 0x002fc600078e00c2 */
[----:B------:R-:W-:-:S05]  /*3c720*/  MOV R7, R195 ;  /* 0x000000c300077202 */ /* 0x000fca0000000f00 */
[----:B------:R1:W-:Y:S01]  /*3c730*/  LDGSTS.E [R0+0x3c000], desc[UR8][R6.64], P1 ;  /* 0x3c00000006007fae */ /* 0x0003e20008921848 */
[----:B---3--:R-:W-:Y:S02]  /*3c740*/  IADD3 R192, P1, R192, UR4, RZ ;  /* 0x00000004c0c07c10 */ /* 0x008fe4000ff3e0ff */
[----:B------:R-:W-:Y:S01]  /*3c750*/  ISETP.NE.U32.AND P0, PT, RZ, UR12, PT ;  /* 0x0000000cff007c0c */ /* 0x000fe2000bf05070 */
[----:B------:R3:W-:Y:S04]  /*3c760*/  STL [R1+0x1560], R194 ;  /* 0x001560c201007387 */ /* 0x0007e80000100800 */
[----:B------:R3:W-:Y:S04]  /*3c770*/  STL [R1+0x155c], R195 ;  /* 0x00155cc301007387 */ /* 0x0007e80000100800 */
[----:B------:R-:W-:Y:S01]  /*3c780*/  STL [R1+0x1568], R192 ;  /* 0x001568c001007387 */ /* 0x000fe20000100800 */
[----:B----4-:R-:W-:-:S05]  /*3c790*/  IADD3.X R193, R193, UR6, RZ, P1, !PT ;  /* 0x00000006c1c17c10 */ /* 0x010fca0008ffe4ff */
[----:B------:R-:W-:Y:S01]  /*3c7a0*/  STL [R1+0x1564], R193 ;  /* 0x001564c101007387 */ /* 0x000fe20000100800 */
[----:B------:R-:W-:-:S04]  /*3c7b0*/  IADD3 R8, P2, R8, UR4, RZ ;  /* 0x0000000408087c10 */ /* 0x000fc8000ff5e0ff */
[----:B------:R-:W-:Y:S01]  /*3c7c0*/  IADD3.X R13, R13, UR6, RZ, P2, !PT ;  /* 0x000000060d0d7c10 */ /* 0x000fe200097fe4ff */
[----:B------:R4:W-:Y:S04]  /*3c7d0*/  STL [R1+0x1570], R8 ;  /* 0x0015700801007387 */ /* 0x0009e80000100800 */
[----:B------:R-:W2:Y:S01]  /*3c7e0*/  LDL.LU R196, [R1+0x1590] ;  /* 0x0015900001c47983 */ /* 0x000ea20000300800 */
[----:B-1----:R-:W-:-:S03]  /*3c7f0*/  IMAD.MOV.U32 R6, RZ, RZ, R192 ;  /* 0x000000ffff067224 */ /* 0x002fc600078e00c0 */
[----:B------:R-:W-:Y:S01]  /*3c800*/  STL [R1+0x156c], R13 ;  /* 0x00156c0d01007387 */ /* 0x000fe20000100800 */
[----:B------:R-:W-:-:S03]  /*3c810*/  IMAD.MOV.U32 R7, RZ, RZ, R193 ;  /* 0x000000ffff077224 */ /* 0x000fc600078e00c1 */
[----:B---3--:R-:W3:Y:S04]  /*3c820*/  LDL.LU R194, [R1+0x1598] ;  /* 0x0015980001c27983 */ /* 0x008ee80000300800 */
[----:B------:R-:W3:Y:S04]  /*3c830*/  LDL.LU R197, [R1+0x158c] ;  /* 0x00158c0001c57983 */ /* 0x000ee80000300800 */
[----:B------:R1:W-:Y:S04]  /*3c840*/  LDGSTS.E [R0+0x30004], desc[UR8][R6.64], P0 ;  /* 0x3000400006007fae */ /* 0x0003e80008121848 */
[----:B------:R-:W3:Y:S01]  /*3c850*/  LDL.LU R195, [R1+0x1594] ;  /* 0x0015940001c37983 */ /* 0x000ee20000300800 */
[----:B-1----:R-:W-:-:S03]  /*3c860*/  MOV R6, R8 ;  /* 0x0000000800067202 */ /* 0x002fc60000000f00 */
[----:B----4-:R-:W4:Y:S01]  /*3c870*/  LDL.LU R8, [R1+0x15a0] ;  /* 0x0015a00001087983 */ /* 0x010f220000300800 */
[----:B------:R-:W-:-:S05]  /*3c880*/  IMAD.MOV.U32 R7, RZ, RZ, R13 ;  /* 0x000000ffff077224 */ /* 0x000fca00078e000d */
[----:B------:R1:W-:Y:S01]  /*3c890*/  LDGSTS.E [R0+0x34004], desc[UR8][R6.64], P0 ;  /* 0x3400400006007fae */ /* 0x0003e20008121848 */
[----:B--2---:R-:W-:-:S04]  /*3c8a0*/  IADD3 R2, P1, R2, UR4, RZ ;  /* 0x0000000402027c10 */ /* 0x004fc8000ff3e0ff */
[----:B------:R-:W-:Y:S01]  /*3c8b0*/  IADD3.X R12, R12, UR6, RZ, P1, !PT ;  /* 0x000000060c0c7c10 */ /* 0x000fe20008ffe4ff */
[----:B------:R2:W-:Y:S04]  /*3c8c0*/  STL [R1+0x1578], R2 ;  /* 0x0015780201007387 */ /* 0x0005e80000100800 */
[----:B------:R2:W-:Y:S04]  /*3c8d0*/  STL [R1+0x1574], R12 ;  /* 0x0015740c01007387 */ /* 0x0005e80000100800 */
[----:B------:R-:W4:Y:S01]  /*3c8e0*/  LDL.LU R193, [R1+0x159c] ;  /* 0x00159c0001c17983 */ /* 0x000f220000300800 */
[----:B------:R-:W-:Y:S01]  /*3c8f0*/  IADD3 R10, P2, R10, UR4, RZ ;  /* 0x000000040a0a7c10 */ /* 0x000fe2000ff5e0ff */
[----:B-1----:R-:W-:Y:S01]  /*3c900*/  IMAD.MOV.U32 R6, RZ, RZ, R2 ;  /* 0x000000ffff067224 */ /* 0x002fe200078e0002 */
[----:B------:R-:W-:Y:S01]  /*3c910*/  MOV R7, R12 ;  /* 0x0000000c00077202 */ /* 0x000fe20000000f00 */
[----:B--2---:R-:W2:Y:S01]  /*3c920*/  LDL.LU R2, [R1+0x15a8] ;  /* 0x0015a80001027983 */ /* 0x004ea20000300800 */
[----:B------:R-:W-:-:S03]  /*3c930*/  IADD3.X R11, R11, UR6, RZ, P2, !PT ;  /* 0x000000060b0b7c10 */ /* 0x000fc600097fe4ff */
[----:B------:R-:W-:Y:S01]  /*3c940*/  STL [R1+0x1580], R10 ;  /* 0x0015800a01007387 */ /* 0x000fe20000100800 */
[----:B------:R-:W-:-:S03]  /*3c950*/  IADD3 R3, P3, R3, UR4, RZ ;  /* 0x0000000403037c10 */ /* 0x000fc6000ff7e0ff */
[----:B------:R1:W-:Y:S01]  /*3c960*/  STL [R1+0x157c], R11 ;  /* 0x00157c0b01007387 */ /* 0x0003e20000100800 */
[----:B------:R-:W-:-:S03]  /*3c970*/  IADD3.X R9, R9, UR6, RZ, P3, !PT ;  /* 0x0000000609097c10 */ /* 0x000fc60009ffe4ff */
[----:B------:R-:W-:Y:S04]  /*3c980*/  STL [R1+0x1588], R3 ;  /* 0x0015880301007387 */ /* 0x000fe80000100800 */
[----:B------:R-:W2:Y:S04]  /*3c990*/  LDL.LU R12, [R1+0x15a4] ;  /* 0x0015a400010c7983 */ /* 0x000ea80000300800 */
[----:B------:R1:W-:Y:S04]  /*3c9a0*/  LDGSTS.E [R0+0x38004], desc[UR8][R6.64], P0 ;  /* 0x3800400006007fae */ /* 0x0003e80008121848 */
[----:B------:R1:W-:Y:S04]  /*3c9b0*/  STL [R1+0x1584], R9 ;  /* 0x0015840901007387 */ /* 0x0003e80000100800 */
[----:B------:R-:W2:Y:S01]  /*3c9c0*/  LDL.LU R192, [R1+0x15ac] ;  /* 0x0015ac0001c07983 */ /* 0x000ea20000300800 */
[----:B-1----:R-:W-:-:S03]  /*3c9d0*/  IMAD.MOV.U32 R7, RZ, RZ, R11 ;  /* 0x000000ffff077224 */ /* 0x002fc600078e000b */
[----:B------:R-:W2:Y:S01]  /*3c9e0*/  LDL.LU R11, [R1+0x15b0] ;  /* 0x0015b000010b7983 */ /* 0x000ea20000300800 */
[----:B------:R-:W-:Y:S01]  /*3c9f0*/  UISETP.GT.AND UP1, UPT, UR16, 0x62, UPT ;  /* 0x000000621000788c */ /* 0x000fe2000bf24270 */
[----:B------:R-:W-:Y:S02]  /*3ca00*/  IMAD.MOV.U32 R6, RZ, RZ, R10 ;  /* 0x000000ffff067224 */ /* 0x000fe400078e000a */
[----:B------:R-:W2:Y:S01]  /*3ca10*/  LDL.LU R13, [R1+0x15b4] ;  /* 0x0015b400010d7983 */ /* 0x000ea20000300800 */
[----:B------:R-:W-:-:S03]  /*3ca20*/  USEL UR12, URZ, 0x4, !UP1 ;  /* 0x000000043f0c7887 */ /* 0x000fc6000c800000 */
[----:B------:R1:W-:Y:S01]  /*3ca30*/  LDGSTS.E [R0+0x3c004], desc[UR8][R6.64], P0 ;  /* 0x3c00400006007fae */ /* 0x0003e20008121848 */
[----:B------:R-:W-:-:S03]  /*3ca40*/  USEL UR12, UR12, URZ, !UP0 ;  /* 0x0000003f0c0c7287 */ /* 0x000fc6000c000000 */
[----:B------:R-:W2:Y:S03]  /*3ca50*/  LDL.LU R10, [R1+0x15b8] ;  /* 0x0015b800010a7983 */ /* 0x000ea60000300800 */
[----:B------:R-:W-:Y:S01]  /*3ca60*/  ISETP.NE.U32.AND P1, PT, RZ, UR12, PT ;  /* 0x0000000cff007c0c */ /* 0x000fe2000bf25070 */
[----:B-1----:R-:W-:Y:S01]  /*3ca70*/  IMAD.MOV.U32 R7, RZ, RZ, R9 ;  /* 0x000000ffff077224 */ /* 0x002fe200078e0009 */
[----:B------:R-:W-:Y:S01]  /*3ca80*/  MOV R6, R3 ;  /* 0x0000000300067202 */ /* 0x000fe20000000f00 */
[----:B------:R-:W2:Y:S04]  /*3ca90*/  LDL.LU R9, [R1+0x15bc] ;  /* 0x0015bc0001097983 */ /* 0x000ea80000300800 */
[----:B------:R-:W2:Y:S06]  /*3caa0*/  LDL.LU R3, [R1+0x15c0] ;  /* 0x0015c00001037983 */ /* 0x000eac0000300800 */
[----:B------:R1:W-:Y:S01]  /*3cab0*/  LDGSTS.E [R0+0x30008], desc[UR8][R6.64], P1 ;  /* 0x3000800006007fae */ /* 0x0003e20008921848 */
[----:B------:R-:W-:-:S04]  /*3cac0*/  UISETP.GT.AND UP1, UPT, UR16, 0x63, UPT ;  /* 0x000000631000788c */ /* 0x000fc8000bf24270 */
[----:B------:R-:W-:-:S04]  /*3cad0*/  USEL UR12, URZ, 0x4, !UP1 ;  /* 0x000000043f0c7887 */ /* 0x000fc8000c800000 */
[----:B------:R-:W-:Y:S01]  /*3cae0*/  USEL UR12, UR12, URZ, !UP0 ;  /* 0x0000003f0c0c7287 */ /* 0x000fe2000c000000 */
[----:B------:R-:W-:-:S05]  /*3caf0*/  IADD3 R196, P0, R196, UR4, RZ ;  /* 0x00000004c4c47c10 */ /* 0x000fca000ff1e0ff */
[----:B-1----:R-:W-:Y:S01]  /*3cb00*/  IMAD.MOV.U32 R6, RZ, RZ, R196 ;  /* 0x000000ffff067224 */ /* 0x002fe200078e00c4 */
[----:B---3--:R-:W-:Y:S02]  /*3cb10*/  IADD3 R194, P2, R194, UR4, RZ ;  /* 0x00000004c2c27c10 */ /* 0x008fe4000ff5e0ff */
[----:B------:R-:W-:-:S04]  /*3cb20*/  IADD3.X R197, R197, UR6, RZ, P0, !PT ;  /* 0x00000006c5c57c10 */ /* 0x000fc800087fe4ff */
[----:B------:R-:W-:Y:S02]  /*3cb30*/  MOV R7, R197 ;  /* 0x000000c500077202 */ /* 0x000fe40000000f00 */
[----:B------:R-:W-:-:S03]  /*3cb40*/  IADD3.X R195, R195, UR6, RZ, P2, !PT ;  /* 0x00000006c3c37c10 */ /* 0x000fc600097fe4ff */
[----:B------:R1:W-:Y:S01]  /*3cb50*/  LDGSTS.E [R0+0x34008], desc[UR8][R6.64], P1 ;  /* 0x3400800006007fae */ /* 0x0003e20008921848 */
[----:B----4-:R-:W-:Y:S01]  /*3cb60*/  IADD3 R8, P0, R8, UR4, RZ ;  /* 0x0000000408087c10 */ /* 0x010fe2000ff1e0ff */
[----:B-1----:R-:W-:Y:S02]  /*3cb70*/  IMAD.MOV.U32 R6, RZ, RZ, R194 ;  /* 0x000000ffff067224 */ /* 0x002fe400078e00c2 */
[----:B------:R-:W-:-:S05]  /*3cb80*/  IMAD.MOV.U32 R7, RZ, RZ, R195 ;  /* 0x000000ffff077224 */ /* 0x000fca00078e00c3 */
[----:B------:R1:W-:Y:S04]  /*3cb90*/  LDGSTS.E [R0+0x38008], desc[UR8][R6.64], P1 ;  /* 0x3800800006007fae */ /* 0x0003e80008921848 */
[----:B------:R-:W-:Y:S01]  /*3cba0*/  STL [R1+0x1590], R196 ;  /* 0x001590c401007387 */ /* 0x000fe20000100800 */
[----:B-1----:R-:W-:-:S03]  /*3cbb0*/  MOV R6, R8 ;  /* 0x0000000800067202 */ /* 0x002fc60000000f00 */
[----:B------:R-:W-:Y:S04]  /*3cbc0*/  STL [R1+0x158c], R197 ;  /* 0x00158cc501007387 */ /* 0x000fe80000100800 */
[----:B------:R1:W-:Y:S04]  /*3cbd0*/  STL [R1+0x1598], R194 ;  /* 0x001598c201007387 */ /* 0x0003e80000100800 */
[----:B------:R-:W-:Y:S04]  /*3cbe0*/  STL [R1+0x1594], R195 ;  /* 0x001594c301007387 */ /* 0x000fe80000100800 */
[----:B------:R3:W-:Y:S01]  /*3cbf0*/  STL [R1+0x15a0], R8 ;  /* 0x0015a00801007387 */ /* 0x0007e20000100800 */
[----:B------:R-:W-:-:S05]  /*3cc00*/  IADD3.X R193, R193, UR6, RZ, P0, !PT ;  /* 0x00000006c1c17c10 */ /* 0x000fca00087fe4ff */
[----:B------:R-:W-:-:S05]  /*3cc10*/  IMAD.MOV.U32 R7, RZ, RZ, R193 ;  /* 0x000000ffff077224 */ /* 0x000fca00078e00c1 */
[----:B------:R4:W-:Y:S01]  /*3cc20*/  LDGSTS.E [R0+0x3c008], desc[UR8][R6.64], P1 ;  /* 0x3c00800006007fae */ /* 0x0009e20008921848 */
[----:B--2---:R-:W-:-:S03]  /*3cc30*/  IADD3 R2, P1, R2, UR4, RZ ;  /* 0x0000000402027c10 */ /* 0x004fc6000ff3e0ff */
[----:B------:R-:W-:Y:S04]  /*3cc40*/  STL [R1+0x159c], R193 ;  /* 0x00159cc101007387 */ /* 0x000fe80000100800 */
[----:B-1----:R-:W2:Y:S04]  /*3cc50*/  LDL.LU R194, [R1+0x9c4] ;  /* 0x0009c40001c27983 */ /* 0x002ea80000300800 */
[----:B---3--:R-:W3:Y:S01]  /*3cc60*/  LDL.LU R8, [R1+0x9c8] ;  /* 0x0009c80001087983 */ /* 0x008ee20000300800 */
[----:B------:R-:W-:-:S03]  /*3cc70*/  IADD3.X R12, R12, UR6, RZ, P1, !PT ;  /* 0x000000060c0c7c10 */ /* 0x000fc60008ffe4ff */
[----:B------:R-:W-:Y:S01]  /*3cc80*/  STL [R1+0x15a8], R2 ;  /* 0x0015a80201007387 */ /* 0x000fe20000100800 */
[----:B------:R-:W-:Y:S02]  /*3cc90*/  ISETP.NE.U32.AND P0, PT, RZ, UR12, PT ;  /* 0x0000000cff007c0c */ /* 0x000fe4000bf05070 */
[----:B----4-:R-:W-:Y:S01]  /*3cca0*/  MOV R7, R12 ;  /* 0x0000000c00077202 */ /* 0x010fe20000000f00 */
[----:B------:R1:W-:Y:S01]  /*3ccb0*/  STL [R1+0x15a4], R12 ;  /* 0x0015a40c01007387 */ /* 0x0003e20000100800 */
[----:B------:R-:W-:-:S09]  /*3ccc0*/  IMAD.MOV.U32 R6, RZ, RZ, R2 ;  /* 0x000000ffff067224 */ /* 0x000fd200078e0002 */
[----:B------:R4:W-:Y:S01]  /*3ccd0*/  LDGSTS.E [R0+0x3000c], desc[UR8][R6.64], P0 ;  /* 0x3000c00006007fae */ /* 0x0009e20008121848 */
[----:B------:R-:W-:-:S04]  /*3cce0*/  IADD3 R11, P2, R11, UR4, RZ ;  /* 0x000000040b0b7c10 */ /* 0x000fc8000ff5e0ff */
[----:B------:R-:W-:Y:S01]  /*3ccf0*/  IADD3.X R192, R192, UR6, RZ, P2, !PT ;  /* 0x00000006c0c07c10 */ /* 0x000fe200097fe4ff */
[----:B------:R4:W-:Y:S04]  /*3cd00*/  STL [R1+0x15b0], R11 ;  /* 0x0015b00b01007387 */ /* 0x0009e80000100800 */
[----:B-1----:R-:W2:Y:S04]  /*3cd10*/  LDL.LU R12, [R1+0x9d0] ;  /* 0x0009d000010c7983 */ /* 0x002ea80000300800 */
[----:B------:R1:W-:Y:S04]  /*3cd20*/  STL [R1+0x15ac], R192 ;  /* 0x0015acc001007387 */ /* 0x0003e80000100800 */
[----:B------:R-:W2:Y:S04]  /*3cd30*/  LDL.LU R2, [R1+0x9d8] ;  /* 0x0009d80001027983 */ /* 0x000ea80000300800 */
[----:B------:R-:W2:Y:S01]  /*3cd40*/  LDL.LU R193, [R1+0x9cc] ;  /* 0x0009cc0001c17983 */ /* 0x000ea20000300800 */
[----:B----4-:R-:W-:-:S03]  /*3cd50*/  IMAD.MOV.U32 R6, RZ, RZ, R11 ;  /* 0x000000ffff067224 */ /* 0x010fc600078e000b */
[----:B------:R-:W4:Y:S01]  /*3cd60*/  LDL.LU R11, [R1+0x9d4] ;  /* 0x0009d400010b7983 */ /* 0x000f220000300800 */
[----:B------:R-:W-:Y:S02]  /*3cd70*/  IADD3 R10, P1, R10, UR4, RZ ;  /* 0x000000040a0a7c10 */ /* 0x000fe4000ff3e0ff */
[----:B------:R-:W-:Y:S01]  /*3cd80*/  IADD3 R3, P2, R3, UR4, RZ ;  /* 0x0000000403037c10 */ /* 0x000fe2000ff5e0ff */
[----:B------:R-:W-:Y:S01]  /*3cd90*/  IMAD.MOV.U32 R7, RZ, RZ, R192 ;  /* 0x000000ffff077224 */ /* 0x000fe200078e00c0 */
[----:B------:R-:W-:Y:S02]  /*3cda0*/  IADD3.X R13, R13, UR6, RZ, P1, !PT ;  /* 0x000000060d0d7c10 */ /* 0x000fe40008ffe4ff */
[----:B------:R-:W-:Y:S01]  /*3cdb0*/  IADD3.X R9, R9, UR6, RZ, P2, !PT ;  /* 0x0000000609097c10 */ /* 0x000fe200097fe4ff */
[----:B------:R1:W-:Y:S04]  /*3cdc0*/  STL [R1+0x15b8], R10 ;  /* 0x0015b80a01007387 */ /* 0x0003e80000100800 */
[----:B------:R1:W-:Y:S04]  /*3cdd0*/  LDGSTS.E [R0+0x3400c], desc[UR8][R6.64], P0 ;  /* 0x3400c00006007fae */ /* 0x0003e80008121848 */
[----:B------:R-:W-:Y:S04]  /*3cde0*/  STL [R1+0x15b4], R13 ;  /* 0x0015b40d01007387 */ /* 0x000fe80000100800 */
[----:B------:R-:W-:Y:S01]  /*3cdf0*/  STL [R1+0x15c0], R3 ;  /* 0x0015c00301007387 */ /* 0x000fe20000100800 */
[----:B-1----:R-:W-:Y:S01]  /*3ce00*/  MOV R6, R10 ;  /* 0x0000000a00067202 */ /* 0x002fe20000000f00 */
[----:B------:R-:W-:-:S02]  /*3ce10*/  IMAD.MOV.U32 R7, RZ, RZ, R13 ;  /* 0x000000ffff077224 */ /* 0x000fc400078e000d */
[----:B------:R1:W-:Y:S04]  /*3ce20*/  STL [R1+0x15bc], R9 ;  /* 0x0015bc0901007387 */ /* 0x0003e80000100800 */
[----:B------:R-:W4:Y:S04]  /*3ce30*/  LDL.LU R192, [R1+0x9dc] ;  /* 0x0009dc0001c07983 */ /* 0x000f280000300800 */
[----:B------:R-:W4:Y:S01]  /*3ce40*/  LDL.LU R10, [R1+0x9e0] ;  /* 0x0009e000010a7983 */ /* 0x000f220000300800 */
[----:B------:R-:W-:-:S03]  /*3ce50*/  UISETP.GT.AND UP1, UPT, UR16, 0x4, UPT ;  /* 0x000000041000788c */ /* 0x000fc6000bf24270 */
[----:B------:R1:W-:Y:S01]  /*3ce60*/  LDGSTS.E [R0+0x3800c], desc[UR8][R6.64], P0 ;  /* 0x3800c00006007fae */ /* 0x0003e20008121848 */
[----:B------:R-:W-:Y:S01]  /*3ce70*/  USEL UR12, URZ, 0x4, !UP1 ;  /* 0x000000043f0c7887 */ /* 0x000fe2000c800000 */
[----:B-1----:R-:W-:Y:S01]  /*3ce80*/  MOV R7, R9 ;  /* 0x0000000900077202 */ /* 0x002fe20000000f00 */
[----:B------:R-:W-:Y:S01]  /*3ce90*/  IMAD.MOV.U32 R6, RZ, RZ, R3 ;  /* 0x000000ffff067224 */ /* 0x000fe200078e0003 */
[----:B------:R-:W4:Y:S04]  /*3cea0*/  LDL.LU R9, [R1+0x9e4] ;  /* 0x0009e40001097983 */ /* 0x000f280000300800 */
[----:B------:R-:W4:Y:S04]  /*3ceb0*/  LDL.LU R3, [R1+0x9e8] ;  /* 0x0009e80001037983 */ /* 0x000f280000300800 */
[----:B------:R-:W4:Y:S04]  /*3cec0*/  LDL.LU R195, [R1+0x9ec] ;  /* 0x0009ec0001c37983 */ /* 0x000f280000300800 */
[----:B------:R-:W4:Y:S01]  /*3ced0*/  LDL.LU R13, [R1+0x9f0] ;  /* 0x0009f000010d7983 */ /* 0x000f220000300800 */
[----:B------:R-:W-:-:S03]  /*3cee0*/  USEL UR12, UR12, URZ, !UP0 ;  /* 0x0000003f0c0c7287 */ /* 0x000fc6000c000000 */
[----:B------:R1:W-:Y:S03]  /*3cef0*/  LDGSTS.E [R0+0x3c00c], desc[UR8][R6.64], P0 ;  /* 0x3c00c00006007fae */ /* 0x0003e60008121848 */
[----:B------:R-:W-:Y:S02]  /*3cf00*/  ISETP.NE.U32.AND P0, PT, RZ, UR12, PT ;  /* 0x0000000cff007c0c */ /* 0x000fe4000bf05070 */
[----:B-1----:R-:W-:-:S05]  /*3cf10*/  LOP3.LUT R0, R4, 0x10, RZ, 0x3c, !PT ;  /* 0x0000001004007812 */ /* 0x002fca00078e3cff */
[----:B------:R-:W-:Y:S01]  /*3cf20*/  VIADD R0, R0, UR17 ;  /* 0x0000001100007c36 */ /* 0x000fe20008000000 */
[----:B---3--:R-:W-:-:S04]  /*3cf30*/  IADD3 R8, P1, R8, UR4, RZ ;  /* 0x0000000408087c10 */ /* 0x008fc8000ff3e0ff */
[----:B--2---:R-:W-:Y:S01]  /*3cf40*/  IADD3.X R194, R194, UR6, RZ, P1, !PT ;  /* 0x00000006c2c27c10 */ /* 0x004fe20008ffe4ff */
[----:B------:R-:W-:Y:S01]  /*3cf50*/  IMAD.MOV.U32 R6, RZ, RZ, R8 ;  /* 0x000000ffff067224 */ /* 0x000fe200078e0008 */
[----:B------:R1:W-:Y:S02]  /*3cf60*/  STL [R1+0x9c8], R8 ;  /* 0x0009c80801007387 */ /* 0x0003e40000100800 */
[----:B------:R-:W-:Y:S02]  /*3cf70*/  MOV R7, R194 ;  /* 0x000000c200077202 */ /* 0x000fe40000000f00 */
[----:B------:R-:W-:Y:S04]  /*3cf80*/  STL [R1+0x9c4], R194 ;  /* 0x0009c4c201007387 */ /* 0x000fe80000100800 */
[----:B------:R2:W-:Y:S04]  /*3cf90*/  LDGSTS.E [R0], desc[UR8][R6.64], P0 ;  /* 0x0000000006007fae */ /* 0x0005e80008121848 */
[----:B-1----:R-:W3:Y:S01]  /*3cfa0*/  LDL.LU R8, [R1+0x9f8] ;  /* 0x0009f80001087983 */ /* 0x002ee20000300800 */
[----:B------:R-:W-:-:S05]  /*3cfb0*/  IADD3 R12, P1, R12, UR4, RZ ;  /* 0x000000040c0c7c10 */ /* 0x000fca000ff3e0ff */
[----:B------:R1:W-:Y:S01]  /*3cfc0*/  STL [R1+0x9d0], R12 ;  /* 0x0009d00c01007387 */ /* 0x0003e20000100800 */
[----:B------:R-:W-:Y:S02]  /*3cfd0*/  IADD3 R2, P2, R2, UR4, RZ ;  /* 0x0000000402027c10 */ /* 0x000fe4000ff5e0ff */
[----:B------:R-:W-:Y:S01]  /*3cfe0*/  IADD3.X R193, R193, UR6, RZ, P1, !PT ;  /* 0x00000006c1c17c10 */ /* 0x000fe20008ffe4ff */
[----:B--2---:R-:W-:-:S04]  /*3cff0*/  IMAD.MOV.U32 R6, RZ, RZ, R12 ;  /* 0x000000ffff067224 */ /* 0x004fc800078e000c */
[----:B------:R2:W-:Y:S04]  /*3d000*/  STL [R1+0x9cc], R193 ;  /* 0x0009ccc101007387 */ /* 0x0005e80000100800 */
[----:B------:R-:W-:Y:S04]  /*3d010*/  STL [R1+0x9d8], R2 ;  /* 0x0009d80201007387 */ /* 0x000fe80000100800 */
[----:B-1----:R-:W3:Y:S01]  /*3d020*/  LDL.LU R12, [R1+0x9f4] ;  /* 0x0009f400010c7983 */ /* 0x002ee20000300800 */
[----:B----4-:R-:W-:Y:S01]  /*3d030*/  IADD3.X R11, R11, UR6, RZ, P2, !PT ;  /* 0x000000060b0b7c10 */ /* 0x010fe200097fe4ff */
[----:B------:R-:W-:-:S04]  /*3d040*/  IMAD.MOV.U32 R7, RZ, RZ, R193 ;  /* 0x000000ffff077224 */ /* 0x000fc800078e00c1 */
[----:B------:R1:W-:Y:S04]  /*3d050*/  STL [R1+0x9d4], R11 ;  /* 0x0009d40b01007387 */ /* 0x0003e80000100800 */
[----:B------:R4:W-:Y:S04]  /*3d060*/  LDGSTS.E [R0+0x4000], desc[UR8][R6.64], P0 ;  /* 0x0400000006007fae */ /* 0x0009e80008121848 */
[----:B--2---:R-:W2:Y:S01]  /*3d070*/  LDL.LU R193, [R1+0x9fc] ;  /* 0x0009fc0001c17983 */ /* 0x004ea20000300800 */
[----:B----4-:R-:W-:-:S03]  /*3d080*/  IMAD.MOV.U32 R7, RZ, RZ, R11 ;  /* 0x000000ffff077224 */ /* 0x010fc600078e000b */
[----:B-1----:R-:W4:Y:S01]  /*3d090*/  LDL.LU R11, [R1+0xa00] ;  /* 0x000a0000010b7983 */ /* 0x002f220000300800 */
[----:B------:R-:W-:-:S03]  /*3d0a0*/  MOV R6, R2 ;  /* 0x0000000200067202 */ /* 0x000fc60000000f00 */
[----:B------:R-:W2:Y:S04]  /*3d0b0*/  LDL.LU R194, [R1+0xa04] ;  /* 0x000a040001c27983 */ /* 0x000ea80000300800 */
[----:B------:R-:W2:Y:S01]  /*3d0c0*/  LDL.LU R2, [R1+0xa08] ;  /* 0x000a080001027983 */ /* 0x000ea20000300800 */
[----:B------:R-:W-:Y:S01]  /*3d0d0*/  IADD3 R10, P1, R10, UR4, RZ ;  /* 0x000000040a0a7c10 */ /* 0x000fe2000ff3e0ff */
[----:B------:R-:W-:Y:S02]  /*3d0e0*/  UISETP.GT.AND UP1, UPT, UR16, 0x5, UPT ;  /* 0x000000051000788c */ /* 0x000fe4000bf24270 */
[----:B------:R1:W-:Y:S01]  /*3d0f0*/  LDGSTS.E [R0+0x8000], desc[UR8][R6.64], P0 ;  /* 0x0800000006007fae */ /* 0x0003e20008121848 */
[----:B------:R-:W-:Y:S01]  /*3d100*/  IADD3.X R192, R192, UR6, RZ, P1, !PT ;  /* 0x00000006c0c07c10 */ /* 0x000fe20008ffe4ff */
[----:B------:R-:W-:-:S02]  /*3d110*/  USEL UR12, URZ, 0x4, !UP1 ;  /* 0x000000043f0c7887 */ /* 0x000fc4000c800000 */
[----:B------:R1:W-:Y:S01]  /*3d120*/  STL [R1+0x9e0], R10 ;  /* 0x0009e00a01007387 */ /* 0x0003e20000100800 */
[----:B------:R-:W-:-:S03]  /*3d130*/  IADD3 R3, P1, R3, UR4, RZ ;  /* 0x0000000403037c10 */ /* 0x000fc6000ff3e0ff */
[----:B------:R1:W-:Y:S02]  /*3d140*/  STL [R1+0x9dc], R192 ;  /* 0x0009dcc001007387 */ /* 0x0003e40000100800 */
[----:B-1----:R-:W-:Y:S01]  /*3d150*/  IMAD.MOV.U32 R6, RZ, RZ, R10 ;  /* 0x000000ffff067224 */ /* 0x002fe200078e000a */
[----:B------:R-:W-:Y:S01]  /*3d160*/  IADD3.X R9, R9, UR6, RZ, P1, !PT ;  /* 0x0000000609097c10 */ /* 0x000fe20008ffe4ff */
[----:B------:R-:W2:Y:S01]  /*3d170*/  LDL.LU R10, [R1+0xa10] ;  /* 0x000a1000010a7983 */ /* 0x000ea20000300800 */
[----:B------:R-:W-:Y:S02]  /*3d180*/  IADD3 R13, P2, R13, UR4, RZ ;  /* 0x000000040d0d7c10 */ /* 0x000fe4000ff5e0ff */
[----:B------:R-:W-:Y:S01]  /*3d190*/  MOV R7, R192 ;  /* 0x000000c000077202 */ /* 0x000fe20000000f00 */
[----:B------:R-:W-:Y:S01]  /*3d1a0*/  STL [R1+0x9e8], R3 ;  /* 0x0009e80301007387 */ /* 0x000fe20000100800 */
[----:B------:R-:W-:Y:S01]  /*3d1b0*/  IADD3.X R195, R195, UR6, RZ, P2, !PT ;  /* 0x00000006c3c37c10 */ /* 0x000fe200097fe4ff */
[----:B------:R-:W-:-:S02]  /*3d1c0*/  USEL UR12, UR12, URZ, !UP0 ;  /* 0x0000003f0c0c7287 */ /* 0x000fc4000c000000 */
        /* <DEDUP_REMOVED lines=17> */
[----:B------:R-:W-:-:S04]  /*3d2e0*/  IADD3.X R12, R12, UR6, RZ, P1, !PT ;  /* 0x000000060c0c7c10 */ /* 0x000fc80008ffe4ff */
[----:B------:R-:W-:Y:S01]  /*3d2f0*/  MOV R7, R12 ;  /* 0x0000000c00077202 */ /* 0x000fe20000000f00 */
[----:B------:R1:W-:Y:S04]  /*3d300*/  STL [R1+0x9f4], R12 ;  /* 0x0009f40c01007387 */ /* 0x0003e80000100800 */
[----:B------:R-:W3:Y:S04]  /*3d310*/  LDL.LU R13, [R1+0xa1c] ;  /* 0x000a1c00010d7983 */ /* 0x000ee80000300800 */
[----:B------:R2:W-:Y:S04]  /*3d320*/  LDGSTS.E [R0+0x8004], desc[UR8][R6.64], P0 ;  /* 0x0800400006007fae */ /* 0x0005e80008121848 */
[----:B-1----:R-:W3:Y:S04]  /*3d330*/  LDL.LU R12, [R1+0xa20] ;  /* 0x000a2000010c7983 */ /* 0x002ee80000300800 */
[----:B------:R-:W3:Y:S01]  /*3d340*/  LDL.LU R8, [R1+0xa28] ;  /* 0x000a280001087983 */ /* 0x000ee20000300800 */
[----:B----4-:R-:W-:-:S04]  /*3d350*/  IADD3 R11, P2, R11, UR4, RZ ;  /* 0x000000040b0b7c10 */ /* 0x010fc8000ff5e0ff */
[----:B--2---:R-:W-:Y:S02]  /*3d360*/  IADD3.X R193, R193, UR6, RZ, P2, !PT ;  /* 0x00000006c1c17c10 */ /* 0x004fe400097fe4ff */
[----:B------:R-:W-:Y:S01]  /*3d370*/  IADD3 R2, P3, R2, UR4, RZ ;  /* 0x0000000402027c10 */ /* 0x000fe2000ff7e0ff */
[----:B------:R1:W-:Y:S03]  /*3d380*/  STL [R1+0xa00], R11 ;  /* 0x000a000b01007387 */ /* 0x0003e60000100800 */
[----:B------:R-:W-:Y:S01]  /*3d390*/  IADD3.X R194, R194, UR6, RZ, P3, !PT ;  /* 0x00000006c2c27c10 */ /* 0x000fe20009ffe4ff */
[----:B------:R2:W-:Y:S01]  /*3d3a0*/  STL [R1+0x9fc], R193 ;  /* 0x0009fcc101007387 */ /* 0x0005e20000100800 */
[----:B------:R-:W-:-:S03]  /*3d3b0*/  IMAD.MOV.U32 R6, RZ, RZ, R11 ;  /* 0x000000ffff067224 */ /* 0x000fc600078e000b */
        /* <DEDUP_REMOVED lines=2877> */
[----:B------:R-:W-:-:S04]  /*48790*/  UISETP.GT.AND UP1, UPT, UR16, 0x56, UPT ;  /* 0x000000561000788c */ /* 0x000fc8000bf24270 */
[----:B------:R2:W-:Y:S04]  /*487a0*/  LDGSTS.E [R0+0x28004], desc[UR8][R6.64], P0 ;  /* 0x2800400006007fae */ /* 0x0005e80008121848 */
[----:B-1----:R-:W4:Y:S04]  /*487b0*/  LDL.LU R3, [R1+0x141c] ;  /* 0x00141c0001037983 */ /* 0x002f280000300800 */
[----:B------:R-:W4:Y:S01]  /*487c0*/  LDL.LU R2, [R1+0x1420] ;  /* 0x0014200001027983 */ /* 0x000f220000300800 */
[----:B---3--:R-:W-:-:S04]  /*487d0*/  IADD3 R192, P2, R192, UR4, RZ ;  /* 0x00000004c0c07c10 */ /* 0x008fc8000ff5e0ff */
[----:B------:R-:W-:Y:S01]  /*487e0*/  IADD3.X R193, R193, UR6, RZ, P2, !PT ;  /* 0x00000006c1c17c10 */ /* 0x000fe200097fe4ff */
[----:B--2---:R-:W-:-:S03]  /*487f0*/  IMAD.MOV.U32 R6, RZ, RZ, R192 ;  /* 0x000000ffff067224 */ /* 0x004fc600078e00c0 */
[----:B------:R-:W-:Y:S02]  /*48800*/  MOV R7, R193 ;  /* 0x000000c100077202 */ /* 0x000fe40000000f00 */
[----:B------:R-:W-:Y:S01]  /*48810*/  IADD3 R12, P3, R12, UR4, RZ ;  /* 0x000000040c0c7c10 */ /* 0x000fe2000ff7e0ff */
[----:B------:R1:W-:Y:S01]  /*48820*/  STL [R1+0x1400], R192 ;  /* 0x001400c001007387 */ /* 0x0003e20000100800 */
[----:B------:R-:W-:Y:S02]  /*48830*/  USEL UR12, URZ, 0x4, !UP1 ;  /* 0x000000043f0c7887 */ /* 0x000fe4000c800000 */
[----:B------:R-:W-:Y:S01]  /*48840*/  IADD3.X R13, R13, UR6, RZ, P3, !PT ;  /* 0x000000060d0d7c10 */ /* 0x000fe20009ffe4ff */
[----:B------:R2:W-:Y:S04]  /*48850*/  STL [R1+0x13fc], R193 ;  /* 0x0013fcc101007387 */ /* 0x0005e80000100800 */
[----:B------:R3:W-:Y:S01]  /*48860*/  LDGSTS.E [R0+0x2c004], desc[UR8][R6.64], P0 ;  /* 0x2c00400006007fae */ /* 0x0007e20008121848 */
[----:B------:R-:W-:-:S03]  /*48870*/  USEL UR12, UR12, URZ, !UP0 ;  /* 0x0000003f0c0c7287 */ /* 0x000fc6000c000000 */
[----:B------:R-:W-:Y:S04]  /*48880*/  STL [R1+0x1408], R12 ;  /* 0x0014080c01007387 */ /* 0x000fe80000100800 */
[----:B------:R-:W2:Y:S04]  /*48890*/  LDL.LU R196, [R1+0x1428] ;  /* 0x0014280001c47983 */ /* 0x000ea80000300800 */
[----:B------:R2:W-:Y:S04]  /*488a0*/  STL [R1+0x1404], R13 ;  /* 0x0014040d01007387 */ /* 0x0005e80000100800 */
[----:B------:R-:W2:Y:S04]  /*488b0*/  LDL.LU R194, [R1+0x1430] ;  /* 0x0014300001c27983 */ /* 0x000ea80000300800 */
[----:B------:R-:W2:Y:S01]  /*488c0*/  LDL.LU R197, [R1+0x1424] ;  /* 0x0014240001c57983 */ /* 0x000ea20000300800 */
[----:B------:R-:W-:-:S03]  /*488d0*/  ISETP.NE.U32.AND P1, PT, RZ, UR12, PT ;  /* 0x0000000cff007c0c */ /* 0x000fc6000bf25070 */
[----:B------:R-:W2:Y:S04]  /*488e0*/  LDL.LU R195, [R1+0x142c] ;  /* 0x00142c0001c37983 */ /* 0x000ea80000300800 */
[----:B-1----:R-:W2:Y:S01]  /*488f0*/  LDL.LU R192, [R1+0x1438] ;  /* 0x0014380001c07983 */ /* 0x002ea20000300800 */
[----:B----4-:R-:W-:-:S05]  /*48900*/  IADD3 R10, P0, R10, UR4, RZ ;  /* 0x000000040a0a7c10 */ /* 0x010fca000ff1e0ff */
[----:B------:R-:W-:Y:S01]  /*48910*/  STL [R1+0x1410], R10 ;  /* 0x0014100a01007387 */ /* 0x000fe20000100800 */
[----:B---3--:R-:W-:Y:S02]  /*48920*/  IMAD.MOV.U32 R6, RZ, RZ, R12 ;  /* 0x000000ffff067224 */ /* 0x008fe400078e000c */
[----:B------:R-:W-:-:S05]  /*48930*/  IMAD.MOV.U32 R7, RZ, RZ, R13 ;  /* 0x000000ffff077224 */ /* 0x000fca00078e000d */
[----:B------:R1:W-:Y:S01]  /*48940*/  LDGSTS.E [R0+0x20008], desc[UR8][R6.64], P1 ;  /* 0x2000800006007fae */ /* 0x0003e20008921848 */
[----:B------:R-:W-:-:S05]  /*48950*/  IADD3.X R11, R11, UR6, RZ, P0, !PT ;  /* 0x000000060b0b7c10 */ /* 0x000fca00087fe4ff */
[----:B------:R3:W-:Y:S01]  /*48960*/  STL [R1+0x140c], R11 ;  /* 0x00140c0b01007387 */ /* 0x0007e20000100800 */
[----:B------:R-:W-:-:S05]  /*48970*/  IADD3 R8, P2, R8, UR4, RZ ;  /* 0x0000000408087c10 */ /* 0x000fca000ff5e0ff */
[----:B------:R-:W-:Y:S04]  /*48980*/  STL [R1+0x1418], R8 ;  /* 0x0014180801007387 */ /* 0x000fe80000100800 */
[----:B--2---:R-:W2:Y:S01]  /*48990*/  LDL.LU R193, [R1+0x1434] ;  /* 0x0014340001c17983 */ /* 0x004ea20000300800 */
[----:B------:R-:W-:Y:S01]  /*489a0*/  IADD3.X R9, R9, UR6, RZ, P2, !PT ;  /* 0x0000000609097c10 */ /* 0x000fe200097fe4ff */
[----:B-1----:R-:W-:-:S04]  /*489b0*/  IMAD.MOV.U32 R7, RZ, RZ, R11 ;  /* 0x000000ffff077224 */ /* 0x002fc800078e000b */
[----:B------:R1:W-:Y:S01]  /*489c0*/  STL [R1+0x1414], R9 ;  /* 0x0014140901007387 */ /* 0x0003e20000100800 */
[----:B------:R-:W-:-:S03]  /*489d0*/  MOV R6, R10 ;  /* 0x0000000a00067202 */ /* 0x000fc60000000f00 */
[----:B------:R-:W4:Y:S04]  /*489e0*/  LDL.LU R13, [R1+0x143c] ;  /* 0x00143c00010d7983 */ /* 0x000f280000300800 */
[----:B------:R-:W4:Y:S04]  /*489f0*/  LDL.LU R12, [R1+0x1440] ;  /* 0x00144000010c7983 */ /* 0x000f280000300800 */
[----:B---3--:R-:W3:Y:S04]  /*48a00*/  LDL.LU R11, [R1+0x17c4] ;  /* 0x0017c400010b7983 */ /* 0x008ee80000300800 */
[----:B------:R-:W3:Y:S04]  /*48a10*/  LDL.LU R10, [R1+0x17c8] ;  /* 0x0017c800010a7983 */ /* 0x000ee80000300800 */
[----:B------:R1:W-:Y:S02]  /*48a20*/  LDGSTS.E [R0+0x24008], desc[UR8][R6.64], P1 ;  /* 0x2400800006007fae */ /* 0x0003e40008921848 */
[----:B-1----:R-:W-:Y:S01]  /*48a30*/  IMAD.MOV.U32 R6, RZ, RZ, R8 ;  /* 0x000000ffff067224 */ /* 0x002fe200078e0008 */
[----:B------:R-:W-:-:S05]  /*48a40*/  MOV R7, R9 ;  /* 0x0000000900077202 */ /* 0x000fca0000000f00 */
[----:B------:R1:W-:Y:S01]  /*48a50*/  LDGSTS.E [R0+0x28008], desc[UR8][R6.64], P1 ;  /* 0x2800800006007fae */ /* 0x0003e20008921848 */
[----:B------:R-:W-:-:S04]  /*48a60*/  IADD3 R2, P0, R2, UR4, RZ ;  /* 0x0000000402027c10 */ /* 0x000fc8000ff1e0ff */
[----:B------:R-:W-:Y:S01]  /*48a70*/  IADD3.X R3, R3, UR6, RZ, P0, !PT ;  /* 0x0000000603037c10 */ /* 0x000fe200087fe4ff */
[----:B------:R-:W-:Y:S04]  /*48a80*/  STL [R1+0x1420], R2 ;  /* 0x0014200201007387 */ /* 0x000fe80000100800 */
[----:B------:R1:W-:Y:S02]  /*48a90*/  STL [R1+0x141c], R3 ;  /* 0x00141c0301007387 */ /* 0x0003e40000100800 */
[----:B-1----:R-:W-:Y:S02]  /*48aa0*/  IMAD.MOV.U32 R7, RZ, RZ, R3 ;  /* 0x000000ffff077224 */ /* 0x002fe400078e0003 */
[----:B------:R-:W3:Y:S01]  /*48ab0*/  LDL.LU R9, [R1+0x17cc] ;  /* 0x0017cc0001097983 */ /* 0x000ee20000300800 */
[----:B------:R-:W-:-:S03]  /*48ac0*/  IMAD.MOV.U32 R6, RZ, RZ, R2 ;  /* 0x000000ffff067224 */ /* 0x000fc600078e0002 */
[----:B------:R-:W3:Y:S04]  /*48ad0*/  LDL.LU R3, [R1+0x17d0] ;  /* 0x0017d00001037983 */ /* 0x000ee80000300800 */
[----:B------:R-:W3:Y:S04]  /*48ae0*/  LDL.LU R8, [R1+0x17d4] ;  /* 0x0017d40001087983 */ /* 0x000ee80000300800 */
[----:B------:R-:W3:Y:S01]  /*48af0*/  LDL.LU R2, [R1+0x17d8] ;  /* 0x0017d80001027983 */ /* 0x000ee20000300800 */
[----:B------:R-:W-:-:S03]  /*48b00*/  UISETP.GT.AND UP1, UPT, UR16, 0x57, UPT ;  /* 0x000000571000788c */ /* 0x000fc6000bf24270 */
[----:B------:R1:W-:Y:S01]  /*48b10*/  LDGSTS.E [R0+0x2c008], desc[UR8][R6.64], P1 ;  /* 0x2c00800006007fae */ /* 0x0003e20008921848 */
[----:B------:R-:W-:-:S04]  /*48b20*/  USEL UR12, URZ, 0x4, !UP1 ;  /* 0x000000043f0c7887 */ /* 0x000fc8000c800000 */
[----:B------:R-:W-:Y:S01]  /*48b30*/  USEL UR12, UR12, URZ, !UP0 ;  /* 0x0000003f0c0c7287 */ /* 0x000fe2000c000000 */
[----:B------:R-:W-:Y:S02]  /*48b40*/  IADD3 R196, P1, R196, UR4, RZ ;  /* 0x00000004c4c47c10 */ /* 0x000fe4000ff3e0ff */
[----:B------:R-:W-:-:S03]  /*48b50*/  IADD3 R194, P2, R194, UR4, RZ ;  /* 0x00000004c2c27c10 */ /* 0x000fc6000ff5e0ff */
[----:B------:R-:W-:Y:S02]  /*48b60*/  ISETP.NE.U32.AND P0, PT, RZ, UR12, PT ;  /* 0x0000000cff007c0c */ /* 0x000fe4000bf05070 */
[----:B------:R-:W-:Y:S02]  /*48b70*/  IADD3.X R197, R197, UR6, RZ, P1, !PT ;  /* 0x00000006c5c57c10 */ /* 0x000fe40008ffe4ff */
[----:B------:R-:W-:Y:S02]  /*48b80*/  IADD3.X R195, R195, UR6, RZ, P2, !PT ;  /* 0x00000006c3c37c10 */ /* 0x000fe400097fe4ff */
        /* <DEDUP_REMOVED lines=10> */
[----:B-1----:R-:W-:Y:S01]  /*48c30*/  MOV R7, R195 ;  /* 0x000000c300077202 */ /* 0x002fe20000000f00 */
[----:B------:R-:W-:-:S02]  /*48c40*/  IMAD.MOV.U32 R6, RZ, RZ, R194 ;  /* 0x000000ffff067224 */ /* 0x000fc400078e00c2 */
[----:B------:R-:W-:-:S03]  /*48c50*/  USEL UR12, URZ, 0x4, !UP1 ;  /* 0x000000043f0c7887 */ /* 0x000fc6000c800000 */
[----:B------:R1:W-:Y:S01]  /*48c60*/  LDGSTS.E [R0+0x2400c], desc[UR8][R6.64], P0 ;  /* 0x2400c00006007fae */ /* 0x0003e20008121848 */
[----:B------:R-:W-:Y:S01]  /*48c70*/  USEL UR12, UR12, URZ, !UP0 ;  /* 0x0000003f0c0c7287 */ /* 0x000fe2000c000000 */
[----:B--2---:R-:W-:-:S05]  /*48c80*/  IADD3.X R193, R193, UR6, RZ, P1, !PT ;  /* 0x00000006c1c17c10 */ /* 0x004fca0008ffe4ff */
[----:B------:R2:W-:Y:S04]  /*48c90*/  STL [R1+0x1434], R193 ;  /* 0x001434c101007387 */ /* 0x0005e80000100800 */
[----:B------:R-:W2:Y:S04]  /*48ca0*/  LDL.LU R195, [R1+0x17dc] ;  /* 0x0017dc0001c37983 */ /* 0x000ea80000300800 */
[----:B------:R-:W2:Y:S01]  /*48cb0*/  LDL.LU R194, [R1+0x17e0] ;  /* 0x0017e00001c27983 */ /* 0x000ea20000300800 */
[----:B----4-:R-:W-:Y:S01]  /*48cc0*/  IADD3 R12, P2, R12, UR4, RZ ;  /* 0x000000040c0c7c10 */ /* 0x010fe2000ff5e0ff */
[----:B-1----:R-:W-:-:S02]  /*48cd0*/  IMAD.MOV.U32 R6, RZ, RZ, R192 ;  /* 0x000000ffff067224 */ /* 0x002fc400078e00c0 */
[----:B------:R-:W-:Y:S01]  /*48ce0*/  IMAD.MOV.U32 R7, RZ, RZ, R193 ;  /* 0x000000ffff077224 */ /* 0x000fe200078e00c1 */
[----:B------:R-:W-:Y:S01]  /*48cf0*/  IADD3.X R13, R13, UR6, RZ, P2, !PT ;  /* 0x000000060d0d7c10 */ /* 0x000fe200097fe4ff */
[----:B------:R-:W4:Y:S01]  /*48d00*/  LDL.LU R192, [R1+0x17e8] ;  /* 0x0017e80001c07983 */ /* 0x000f220000300800 */
[----:B---3--:R-:W-:-:S03]  /*48d10*/  IADD3 R10, P3, R10, UR4, RZ ;  /* 0x000000040a0a7c10 */ /* 0x008fc6000ff7e0ff */
[----:B------:R1:W-:Y:S01]  /*48d20*/  LDGSTS.E [R0+0x2800c], desc[UR8][R6.64], P0 ;  /* 0x2800c00006007fae */ /* 0x0003e20008121848 */
[----:B------:R-:W-:-:S03]  /*48d30*/  IADD3.X R11, R11, UR6, RZ, P3, !PT ;  /* 0x000000060b0b7c10 */ /* 0x000fc60009ffe4ff */
[----:B------:R-:W-:Y:S01]  /*48d40*/  STL [R1+0x1440], R12 ;  /* 0x0014400c01007387 */ /* 0x000fe20000100800 */
[----:B------:R-:W-:-:S03]  /*48d50*/  ISETP.NE.U32.AND P1, PT, RZ, UR12, PT ;  /* 0x0000000cff007c0c */ /* 0x000fc6000bf25070 */
[----:B------:R3:W-:Y:S01]  /*48d60*/  STL [R1+0x143c], R13 ;  /* 0x00143c0d01007387 */ /* 0x0007e20000100800 */
[----:B-1----:R-:W-:Y:S01]  /*48d70*/  MOV R6, R12 ;  /* 0x0000000c00067202 */ /* 0x002fe20000000f00 */
[----:B------:R-:W-:Y:S02]  /*48d80*/  IMAD.MOV.U32 R7, RZ, RZ, R13 ;  /* 0x000000ffff077224 */ /* 0x000fe400078e000d */
[----:B------:R-:W-:Y:S04]  /*48d90*/  STL [R1+0x17c8], R10 ;  /* 0x0017c80a01007387 */ /* 0x000fe80000100800 */
[----:B--2---:R-:W2:Y:S04]  /*48da0*/  LDL.LU R193, [R1+0x17e4] ;  /* 0x0017e40001c17983 */ /* 0x004ea80000300800 */
[----:B------:R-:W-:Y:S04]  /*48db0*/  STL [R1+0x17c4], R11 ;  /* 0x0017c40b01007387 */ /* 0x000fe80000100800 */
        /* <DEDUP_REMOVED lines=8> */
[----:B------:R1:W-:Y:S01]  /*48e40*/  STL [R1+0x17d0], R3 ;  /* 0x0017d00301007387 */ /* 0x0003e20000100800 */
[----:B------:R-:W-:-:S03]  /*48e50*/  IADD3 R2, P2, R2, UR4, RZ ;  /* 0x0000000402027c10 */ /* 0x000fc6000ff5e0ff */
[----:B------:R1:W-:Y:S02]  /*48e60*/  STL [R1+0x17cc], R9 ;  /* 0x0017cc0901007387 */ /* 0x0003e40000100800 */
[----:B-1----:R-:W-:Y:S01]  /*48e70*/  IMAD.MOV.U32 R6, RZ, RZ, R3 ;  /* 0x000000ffff067224 */ /* 0x002fe200078e0003 */
[----:B------:R-:W-:Y:S01]  /*48e80*/  IADD3.X R8, R8, UR6, RZ, P2, !PT ;  /* 0x0000000608087c10 */ /* 0x000fe200097fe4ff */
[----:B------:R-:W-:Y:S04]  /*48e90*/  STL [R1+0x17d8], R2 ;  /* 0x0017d80201007387 */ /* 0x000fe80000100800 */
[----:B------:R-:W3:Y:S01]  /*48ea0*/  LDL.LU R3, [R1+0x17f8] ;  /* 0x0017f80001037983 */ /* 0x000ee20000300800 */
[----:B------:R-:W-:-:S03]  /*48eb0*/  IMAD.MOV.U32 R7, RZ, RZ, R9 ;  /* 0x000000ffff077224 */ /* 0x000fc600078e0009 */
[----:B------:R1:W-:Y:S04]  /*48ec0*/  STL [R1+0x17d4], R8 ;  /* 0x0017d40801007387 */ /* 0x0003e80000100800 */
[----:B------:R-:W3:Y:S04]  /*48ed0*/  LDL.LU R11, [R1+0x17f4] ;  /* 0x0017f400010b7983 */ /* 0x000ee80000300800 */
[----:B------:R-:W3:Y:S04]  /*48ee0*/  LDL.LU R10, [R1+0x17fc] ;  /* 0x0017fc00010a7983 */ /* 0x000ee80000300800 */
[----:B------:R1:W-:Y:S04]  /*48ef0*/  LDGSTS.E [R0+0x34000], desc[UR8][R6.64], P1 ;  /* 0x3400000006007fae */ /* 0x0003e80008921848 */
[----:B------:R-:W3:Y:S01]  /*48f00*/  LDL.LU R9, [R1+0x1800] ;  /* 0x0018000001097983 */ /* 0x000ee20000300800 */
[----:B-1----:R-:W-:Y:S01]  /*48f10*/  IMAD.MOV.U32 R7, RZ, RZ, R8 ;  /* 0x000000ffff077224 */ /* 0x002fe200078e0008 */
[----:B------:R-:W-:-:S02]  /*48f20*/  MOV R6, R2 ;  /* 0x0000000200067202 */ /* 0x000fc40000000f00 */
[----:B------:R-:W3:Y:S04]  /*48f30*/  LDL.LU R8, [R1+0x1804] ;  /* 0x0018040001087983 */ /* 0x000ee80000300800 */
[----:B------:R-:W3:Y:S04]  /*48f40*/  LDL.LU R2, [R1+0x1808] ;  /* 0x0018080001027983 */ /* 0x000ee80000300800 */
[----:B------:R1:W-:Y:S01]  /*48f50*/  LDGSTS.E [R0+0x38000], desc[UR8][R6.64], P1 ;  /* 0x3800000006007fae */ /* 0x0003e20008921848 */
[----:B------:R-:W-:-:S04]  /*48f60*/  UISETP.GT.AND UP1, UPT, UR16, 0x75, UPT ;  /* 0x000000751000788c */ /* 0x000fc8000bf24270 */
[----:B------:R-:W-:-:S04]  /*48f70*/  USEL UR12, URZ, 0x4, !UP1 ;  /* 0x000000043f0c7887 */ /* 0x000fc8000c800000 */
[----:B------:R-:W-:Y:S01]  /*48f80*/  USEL UR12, UR12, URZ, !UP0 ;  /* 0x0000003f0c0c7287 */ /* 0x000fe2000c000000 */
[----:B------:R-:W-:-:S04]  /*48f90*/  IADD3 R194, P0, R194, UR4, RZ ;  /* 0x00000004c2c27c10 */ /* 0x000fc8000ff1e0ff */
[----:B------:R-:W-:Y:S01]  /*48fa0*/  IADD3.X R195, R195, UR6, RZ, P0, !PT ;  /* 0x00000006c3c37c10 */ /* 0x000fe200087fe4ff */
[----:B-1----:R-:W-:-:S03]  /*48fb0*/  IMAD.MOV.U32 R6, RZ, RZ, R194 ;  /* 0x000000ffff067224 */ /* 0x002fc600078e00c2 */
[----:B------:R-:W-:-:S05]  /*48fc0*/  MOV R7, R195 ;  /* 0x000000c300077202 */ /* 0x000fca0000000f00 */
[----:B------:R1:W-:Y:S01]  /*48fd0*/  LDGSTS.E [R0+0x3c000], desc[UR8][R6.64], P1 ;  /* 0x3c00000006007fae */ /* 0x0003e20008921848 */
[----:B----4-:R-:W-:-:S03]  /*48fe0*/  IADD3 R192, P1, R192, UR4, RZ ;  /* 0x00000004c0c07c10 */ /* 0x010fc6000ff3e0ff */
[----:B------:R4:W-:Y:S04]  /*48ff0*/  STL [R1+0x17e0], R194 ;  /* 0x0017e0c201007387 */ /* 0x0009e80000100800 */
[----:B------:R1:W-:Y:S01]  /*49000*/  STL [R1+0x17dc], R195 ;  /* 0x0017dcc301007387 */ /* 0x0003e20000100800 */
[----:B--2---:R-:W-:-:S03]  /*49010*/  IADD3.X R193, R193, UR6, RZ, P1, !PT ;  /* 0x00000006c1c17c10 */ /* 0x004fc60008ffe4ff */
[----:B------:R2:W-:Y:S01]  /*49020*/  STL [R1+0x17e8], R192 ;  /* 0x0017e8c001007387 */ /* 0x0005e20000100800 */
[----:B------:R-:W-:-:S03]  /*49030*/  ISETP.NE.U32.AND P0, PT, RZ, UR12, PT ;  /* 0x0000000cff007c0c */ /* 0x000fc6000bf05070 */
[----:B------:R2:W-:Y:S01]  /*49040*/  STL [R1+0x17e4], R193 ;  /* 0x0017e4c101007387 */ /* 0x0005e20000100800 */
[----:B---3--:R-:W-:-:S04]  /*49050*/  IADD3 R12, P2, R12, UR4, RZ ;  /* 0x000000040c0c7c10 */ /* 0x008fc8000ff5e0ff */
[----:B------:R-:W-:Y:S01]  /*49060*/  IADD3.X R13, R13, UR6, RZ, P2, !PT ;  /* 0x000000060d0d7c10 */ /* 0x000fe200097fe4ff */
[----:B------:R-:W-:Y:S04]  /*49070*/  STL [R1+0x17f0], R12 ;  /* 0x0017f00c01007387 */ /* 0x000fe80000100800 */
[----:B------:R-:W3:Y:S04]  /*49080*/  LDL.LU R196, [R1+0x1810] ;  /* 0x0018100001c47983 */ /* 0x000ee80000300800 */
[----:B------:R-:W-:Y:S04]  /*49090*/  STL [R1+0x17ec], R13 ;  /* 0x0017ec0d01007387 */ /* 0x000fe80000100800 */
[----:B----4-:R-:W4:Y:S04]  /*490a0*/  LDL.LU R194, [R1+0x1818] ;  /* 0x0018180001c27983 */ /* 0x010f280000300800 */
[----:B------:R-:W4:Y:S01]  /*490b0*/  LDL.LU R197, [R1+0x180c] ;  /* 0x00180c0001c57983 */ /* 0x000f220000300800 */
[----:B-1----:R-:W-:-:S02]  /*490c0*/  IMAD.MOV.U32 R6, RZ, RZ, R192 ;  /* 0x000000ffff067224 */ /* 0x002fc400078e00c0 */
[----:B------:R-:W-:Y:S01]  /*490d0*/  IMAD.MOV.U32 R7, RZ, RZ, R193 ;  /* 0x000000ffff077224 */ /* 0x000fe200078e00c1 */
[----:B------:R-:W4:Y:S04]  /*490e0*/  LDL.LU R195, [R1+0x1814] ;  /* 0x0018140001c37983 */ /* 0x000f280000300800 */
[----:B--2---:R-:W2:Y:S04]  /*490f0*/  LDL.LU R192, [R1+0x1820] ;  /* 0x0018200001c07983 */ /* 0x004ea80000300800 */
[----:B------:R1:W-:Y:S02]  /*49100*/  LDGSTS.E [R0+0x30004], desc[UR8][R6.64], P0 ;  /* 0x3000400006007fae */ /* 0x0003e40008121848 */
[----:B-1----:R-:W-:Y:S01]  /*49110*/  MOV R6, R12 ;  /* 0x0000000c00067202 */ /* 0x002fe20000000f00 */
[----:B------:R-:W-:-:S05]  /*49120*/  IMAD.MOV.U32 R7, RZ, RZ, R13 ;  /* 0x000000ffff077224 */ /* 0x000fca00078e000d */
[----:B------:R1:W-:Y:S01]  /*49130*/  LDGSTS.E [R0+0x34004], desc[UR8][R6.64], P0 ;  /* 0x3400400006007fae */ /* 0x0003e20008121848 */
[----:B------:R-:W-:-:S04]  /*49140*/  IADD3 R3, P1, R3, UR4, RZ ;  /* 0x0000000403037c10 */ /* 0x000fc8000ff3e0ff */
[----:B------:R-:W-:Y:S01]  /*49150*/  IADD3.X R11, R11, UR6, RZ, P1, !PT ;  /* 0x000000060b0b7c10 */ /* 0x000fe20008ffe4ff */
[----:B------:R1:W-:Y:S04]  /*49160*/  STL [R1+0x17f8], R3 ;  /* 0x0017f80301007387 */ /* 0x0003e80000100800 */
[----:B------:R-:W-:Y:S04]  /*49170*/  STL [R1+0x17f4], R11 ;  /* 0x0017f40b01007387 */ /* 0x000fe80000100800 */
[----:B------:R-:W2:Y:S01]  /*49180*/  LDL.LU R193, [R1+0x181c] ;  /* 0x00181c0001c17983 */ /* 0x000ea20000300800 */
[----:B------:R-:W-:Y:S01]  /*49190*/  IADD3 R9, P2, R9, UR4, RZ ;  /* 0x0000000409097c10 */ /* 0x000fe2000ff5e0ff */
[----:B-1----:R-:W-:Y:S01]  /*491a0*/  IMAD.MOV.U32 R6, RZ, RZ, R3 ;  /* 0x000000ffff067224 */ /* 0x002fe200078e0003 */
[----:B------:R-:W-:Y:S01]  /*491b0*/  MOV R7, R11 ;  /* 0x0000000b00077202 */ /* 0x000fe20000000f00 */
[----:B------:R-:W2:Y:S01]  /*491c0*/  LDL.LU R3, [R1+0x1828] ;  /* 0x0018280001037983 */ /* 0x000ea20000300800 */
[----:B------:R-:W-:-:S03]  /*491d0*/  IADD3.X R10, R10, UR6, RZ, P2, !PT ;  /* 0x000000060a0a7c10 */ /* 0x000fc600097fe4ff */
[----:B------:R1:W-:Y:S04]  /*491e0*/  STL [R1+0x1800], R9 ;  /* 0x0018000901007387 */ /* 0x0003e80000100800 */
[----:B------:R1:W-:Y:S01]  /*491f0*/  LDGSTS.E [R0+0x38004], desc[UR8][R6.64], P0 ;  /* 0x3800400006007fae */ /* 0x0003e20008121848 */
[----:B------:R-:W-:-:S03]  /*49200*/  IADD3 R2, P3, R2, UR4, RZ ;  /* 0x0000000402027c10 */ /* 0x000fc6000ff7e0ff */
[----:B------:R1:W-:Y:S01]  /*49210*/  STL [R1+0x17fc], R10 ;  /* 0x0017fc0a01007387 */ /* 0x0003e20000100800 */
[----:B------:R-:W-:-:S03]  /*49220*/  IADD3.X R8, R8, UR6, RZ, P3, !PT ;  /* 0x0000000608087c10 */ /* 0x000fc60009ffe4ff */
[----:B------:R-:W-:Y:S01]  /*49230*/  STL [R1+0x1808], R2 ;  /* 0x0018080201007387 */ /* 0x000fe20000100800 */
[----:B-1----:R-:W-:-:S03]  /*49240*/  IMAD.MOV.U32 R6, RZ, RZ, R9 ;  /* 0x000000ffff067224 */ /* 0x002fc600078e0009 */
[----:B------:R-:W2:Y:S04]  /*49250*/  LDL.LU R9, [R1+0x1824] ;  /* 0x0018240001097983 */ /* 0x000ea80000300800 */
[----:B------:R1:W-:Y:S04]  /*49260*/  STL [R1+0x1804], R8 ;  /* 0x0018040801007387 */ /* 0x0003e80000100800 */
[----:B------:R-:W2:Y:S04]  /*49270*/  LDL.LU R13, [R1+0x182c] ;  /* 0x00182c00010d7983 */ /* 0x000ea80000300800 */
[----:B------:R-:W2:Y:S01]  /*49280*/  LDL.LU R12, [R1+0x1830] ;  /* 0x00183000010c7983 */ /* 0x000ea20000300800 */
[----:B------:R-:W-:Y:S01]  /*49290*/  UISETP.GT.AND UP1, UPT, UR16, 0x76, UPT ;  /* 0x000000761000788c */ /* 0x000fe2000bf24270 */
[----:B------:R-:W-:-:S02]  /*492a0*/  IMAD.MOV.U32 R7, RZ, RZ, R10 ;  /* 0x000000ffff077224 */ /* 0x000fc400078e000a */
        /* <DEDUP_REMOVED lines=14> */
[----:B---3--:R-:W-:-:S05]  /*49390*/  IADD3 R196, P0, R196, UR4, RZ ;  /* 0x00000004c4c47c10 */ /* 0x008fca000ff1e0ff */
[----:B-1----:R-:W-:Y:S01]  /*493a0*/  IMAD.MOV.U32 R6, RZ, RZ, R196 ;  /* 0x000000ffff067224 */ /* 0x002fe200078e00c4 */
[----:B----4-:R-:W-:Y:S02]  /*493b0*/  IADD3 R194, P2, R194, UR4, RZ ;  /* 0x00000004c2c27c10 */ /* 0x010fe4000ff5e0ff */
[----:B------:R-:W-:-:S04]  /*493c0*/  IADD3.X R197, R197, UR6, RZ, P0, !PT ;  /* 0x00000006c5c57c10 */ /* 0x000fc800087fe4ff */
[----:B------:R-:W-:Y:S02]  /*493d0*/  MOV R7, R197 ;  /* 0x000000c500077202 */ /* 0x000fe40000000f00 */
[----:B------:R-:W-:Y:S02]  /*493e0*/  IADD3.X R195, R195, UR6, RZ, P2, !PT ;  /* 0x00000006c3c37c10 */ /* 0x000fe400097fe4ff */
[----:B--2---:R-:W-:Y:S01]  /*493f0*/  IADD3 R192, P0, R192, UR4, RZ ;  /* 0x00000004c0c07c10 */ /* 0x004fe2000ff1e0ff */
[----:B------:R1:W-:Y:S02]  /*49400*/  LDGSTS.E [R0+0x34008], desc[UR8][R6.64], P1 ;  /* 0x3400800006007fae */ /* 0x0003e40008921848 */
[----:B-1----:R-:W-:Y:S02]  /*49410*/  IMAD.MOV.U32 R6, RZ, RZ, R194 ;  /* 0x000000ffff067224 */ /* 0x002fe400078e00c2 */
[----:B------:R-:W-:-:S05]  /*49420*/  IMAD.MOV.U32 R7, RZ, RZ, R195 ;  /* 0x000000ffff077224 */ /* 0x000fca00078e00c3 */
[----:B------:R1:W-:Y:S04]  /*49430*/  LDGSTS.E [R0+0x38008], desc[UR8][R6.64], P1 ;  /* 0x3800800006007fae */ /* 0x0003e80008921848 */
[----:B------:R2:W-:Y:S01]  /*49440*/  STL [R1+0x1810], R196 ;  /* 0x001810c401007387 */ /* 0x0005e20000100800 */
[----:B-1----:R-:W-:-:S03]  /*49450*/  MOV R6, R192 ;  /* 0x000000c000067202 */ /* 0x002fc60000000f00 */
[----:B------:R-:W-:Y:S04]  /*49460*/  STL [R1+0x180c], R197 ;  /* 0x00180cc501007387 */ /* 0x000fe80000100800 */
[----:B------:R1:W-:Y:S04]  /*49470*/  STL [R1+0x1818], R194 ;  /* 0x001818c201007387 */ /* 0x0003e80000100800 */
[----:B------:R-:W-:Y:S04]  /*49480*/  STL [R1+0x1814], R195 ;  /* 0x001814c301007387 */ /* 0x000fe80000100800 */
[----:B------:R-:W-:Y:S01]  /*49490*/  STL [R1+0x1820], R192 ;  /* 0x001820c001007387 */ /* 0x000fe20000100800 */
[----:B------:R-:W-:-:S05]  /*494a0*/  IADD3.X R193, R193, UR6, RZ, P0, !PT ;  /* 0x00000006c1c17c10 */ /* 0x000fca00087fe4ff */
[----:B------:R-:W-:Y:S01]  /*494b0*/  IMAD.MOV.U32 R7, RZ, RZ, R193 ;  /* 0x000000ffff077224 */ /* 0x000fe200078e00c1 */
[----:B------:R-:W-:-:S04]  /*494c0*/  ISETP.NE.U32.AND P0, PT, RZ, UR12, PT ;  /* 0x0000000cff007c0c */ /* 0x000fc8000bf05070 */
[----:B------:R3:W-:Y:S01]  /*494d0*/  LDGSTS.E [R0+0x3c008], desc[UR8][R6.64], P1 ;  /* 0x3c00800006007fae */ /* 0x0007e20008921848 */
[----:B------:R-:W-:-:S03]  /*494e0*/  IADD3 R3, P1, R3, UR4, RZ ;  /* 0x0000000403037c10 */ /* 0x000fc6000ff3e0ff */
[----:B------:R-:W-:Y:S04]  /*494f0*/  STL [R1+0x181c], R193 ;  /* 0x00181cc101007387 */ /* 0x000fe80000100800 */
[----:B--2---:R-:W2:Y:S04]  /*49500*/  LDL.LU R196, [R1+0xc44] ;  /* 0x000c440001c47983 */ /* 0x004ea80000300800 */
[----:B-1----:R-:W4:Y:S01]  /*49510*/  LDL.LU R194, [R1+0xc48] ;  /* 0x000c480001c27983 */ /* 0x002f220000300800 */
[----:B---3--:R-:W-:Y:S01]  /*49520*/  IMAD.MOV.U32 R6, RZ, RZ, R3 ;  /* 0x000000ffff067224 */ /* 0x008fe200078e0003 */
[----:B------:R-:W-:-:S02]  /*49530*/  IADD3.X R9, R9, UR6, RZ, P1, !PT ;  /* 0x0000000609097c10 */ /* 0x000fc40008ffe4ff */
[----:B------:R-:W-:Y:S02]  /*49540*/  STL [R1+0x1828], R3 ;  /* 0x0018280301007387 */ /* 0x000fe40000100800 */
[----:B------:R-:W-:Y:S02]  /*49550*/  MOV R7, R9 ;  /* 0x0000000900077202 */ /* 0x000fe40000000f00 */
[----:B------:R1:W-:Y:S04]  /*49560*/  STL [R1+0x1824], R9 ;  /* 0x0018240901007387 */ /* 0x0003e80000100800 */
[----:B------:R3:W-:Y:S01]  /*49570*/  LDGSTS.E [R0+0x3000c], desc[UR8][R6.64], P0 ;  /* 0x3000c00006007fae */ /* 0x0007e20008121848 */
[----:B------:R-:W-:-:S04]  /*49580*/  IADD3 R12, P2, R12, UR4, RZ ;  /* 0x000000040c0c7c10 */ /* 0x000fc8000ff5e0ff */
[----:B------:R-:W-:Y:S01]  /*49590*/  IADD3.X R13, R13, UR6, RZ, P2, !PT ;  /* 0x000000060d0d7c10 */ /* 0x000fe200097fe4ff */
[----:B------:R-:W-:Y:S04]  /*495a0*/  STL [R1+0x1830], R12 ;  /* 0x0018300c01007387 */ /* 0x000fe80000100800 */
[----:B-1----:R-:W2:Y:S01]  /*495b0*/  LDL.LU R9, [R1+0xc50] ;  /* 0x000c500001097983 */ /* 0x002ea20000300800 */
[----:B---3--:R-:W-:-:S03]  /*495c0*/  IMAD.MOV.U32 R7, RZ, RZ, R13 ;  /* 0x000000ffff077224 */ /* 0x008fc600078e000d */
[----:B------:R1:W-:Y:S04]  /*495d0*/  STL [R1+0x182c], R13 ;  /* 0x00182c0d01007387 */ /* 0x0003e80000100800 */
[----:B------:R-:W3:Y:S04]  /*495e0*/  LDL.LU R3, [R1+0xc58] ;  /* 0x000c580001037983 */ /* 0x000ee80000300800 */
[----:B-1----:R-:W3:Y:S01]  /*495f0*/  LDL.LU R13, [R1+0xc4c] ;  /* 0x000c4c00010d7983 */ /* 0x002ee20000300800 */
[----:B------:R-:W-:-:S03]  /*49600*/  IMAD.MOV.U32 R6, RZ, RZ, R12 ;  /* 0x000000ffff067224 */ /* 0x000fc600078e000c */
[----:B------:R-:W3:Y:S01]  /*49610*/  LDL.LU R12, [R1+0xc54] ;  /* 0x000c5400010c7983 */ /* 0x000ee20000300800 */
[----:B------:R-:W-:Y:S02]  /*49620*/  IADD3 R10, P1, R10, UR4, RZ ;  /* 0x000000040a0a7c10 */ /* 0x000fe4000ff3e0ff */
[----:B------:R-:W-:Y:S01]  /*49630*/  IADD3 R2, P2, R2, UR4, RZ ;  /* 0x0000000402027c10 */ /* 0x000fe2000ff5e0ff */
[----:B------:R1:W-:Y:S01]  /*49640*/  LDGSTS.E [R0+0x3400c], desc[UR8][R6.64], P0 ;  /* 0x3400c00006007fae */ /* 0x0003e20008121848 */
[----:B------:R-:W-:Y:S02]  /*49650*/  IADD3.X R11, R11, UR6, RZ, P1, !PT ;  /* 0x000000060b0b7c10 */ /* 0x000fe40008ffe4ff */
[----:B------:R-:W-:Y:S01]  /*49660*/  IADD3.X R8, R8, UR6, RZ, P2, !PT ;  /* 0x0000000608087c10 */ /* 0x000fe200097fe4ff */
[----:B------:R1:W-:Y:S04]  /*49670*/  STL [R1+0x1838], R10 ;  /* 0x0018380a01007387 */ /* 0x0003e80000100800 */
[----:B------:R1:W-:Y:S04]  /*49680*/  STL [R1+0x1834], R11 ;  /* 0x0018340b01007387 */ /* 0x0003e80000100800 */
[----:B------:R-:W-:Y:S01]  /*49690*/  STL [R1+0x1840], R2 ;  /* 0x0018400201007387 */ /* 0x000fe20000100800 */
[----:B-1----:R-:W-:Y:S01]  /*496a0*/  MOV R6, R10 ;  /* 0x0000000a00067202 */ /* 0x002fe20000000f00 */
[----:B------:R-:W-:-:S02]  /*496b0*/  IMAD.MOV.U32 R7, RZ, RZ, R11 ;  /* 0x000000ffff077224 */ /* 0x000fc400078e000b */
[----:B------:R1:W-:Y:S04]  /*496c0*/  STL [R1+0x183c], R8 ;  /* 0x00183c0801007387 */ /* 0x0003e80000100800 */
[----:B------:R-:W3:Y:S04]  /*496d0*/  LDL.LU R193, [R1+0xc5c] ;  /* 0x000c5c0001c17983 */ /* 0x000ee80000300800 */
[----:B------:R-:W3:Y:S04]  /*496e0*/  LDL.LU R10, [R1+0xc60] ;  /* 0x000c6000010a7983 */ /* 0x000ee80000300800 */
[----:B------:R1:W-:Y:S04]  /*496f0*/  LDGSTS.E [R0+0x3800c], desc[UR8][R6.64], P0 ;  /* 0x3800c00006007fae */ /* 0x0003e80008121848 */
[----:B------:R-:W3:Y:S01]  /*49700*/  LDL.LU R11, [R1+0xc64] ;  /* 0x000c6400010b7983 */ /* 0x000ee20000300800 */
[----:B-1----:R-:W-:-:S03]  /*49710*/  MOV R7, R8 ;  /* 0x0000000800077202 */ /* 0x002fc60000000f00 */
[----:B------:R-:W3:Y:S04]  /*49720*/  LDL.LU R8, [R1+0xc68] ;  /* 0x000c680001087983 */ /* 0x000ee80000300800 */
[----:B------:R-:W3:Y:S04]  /*49730*/  LDL.LU R195, [R1+0xc6c] ;  /* 0x000c6c0001c37983 */ /* 0x000ee80000300800 */
[----:B------:R-:W3:Y:S01]  /*49740*/  LDL.LU R192, [R1+0xc70] ;  /* 0x000c700001c07983 */ /* 0x000ee20000300800 */
[----:B------:R-:W-:-:S04]  /*49750*/  UISETP.GT.AND UP1, UPT, UR16, 0x18, UPT ;  /* 0x000000181000788c */ /* 0x000fc8000bf24270 */
[----:B------:R-:W-:Y:S01]  /*49760*/  USEL UR12, URZ, 0x4, !UP1 ;  /* 0x000000043f0c7887 */ /* 0x000fe2000c800000 */
[----:B------:R-:W-:-:S03]  /*49770*/  IMAD.MOV.U32 R6, RZ, RZ, R2 ;  /* 0x000000ffff067224 */ /* 0x000fc600078e0002 */
[----:B------:R-:W-:Y:S02]  /*49780*/  USEL UR12, UR12, URZ, !UP0 ;  /* 0x0000003f0c0c7287 */ /* 0x000fe4000c000000 */
[----:B------:R1:W-:Y:S01]  /*49790*/  LDGSTS.E [R0+0x3c00c], desc[UR8][R6.64], P0 ;  /* 0x3c00c00006007fae */ /* 0x0003e20008121848 */
[----:B------:R-:W-:-:S03]  /*497a0*/  LOP3.LUT R2, R4, 0x60, RZ, 0x3c, !PT ;  /* 0x0000006004027812 */ /* 0x000fc600078e3cff */
[----:B------:R-:W-:Y:S02]  /*497b0*/  ISETP.NE.U32.AND P0, PT, RZ, UR12, PT ;  /* 0x0000000cff007c0c */ /* 0x000fe4000bf05070 */
[----:B------:R-:W-:Y:S01]  /*497c0*/  VIADD R2, R2, UR17 ;  /* 0x0000001102027c36 */ /* 0x000fe20008000000 */
[----:B----4-:R-:W-:-:S04]  /*497d0*/  IADD3 R194, P1, R194, UR4, RZ ;  /* 0x00000004c2c27c10 */ /* 0x010fc8000ff3e0ff */
[----:B--2---:R-:W-:Y:S01]  /*497e0*/  IADD3.X R196, R196, UR6, RZ, P1, !PT ;  /* 0x00000006c4c47c10 */ /* 0x004fe20008ffe4ff */
[----:B-1----:R-:W-:Y:S01]  /*497f0*/  IMAD.MOV.U32 R6, RZ, RZ, R194 ;  /* 0x000000ffff067224 */ /* 0x002fe200078e00c2 */
[----:B------:R-:W-:Y:S02]  /*49800*/  STL [R1+0xc48], R194 ;  /* 0x000c48c201007387 */ /* 0x000fe40000100800 */
[----:B------:R-:W-:Y:S02]  /*49810*/  MOV R7, R196 ;  /* 0x000000c400077202 */ /* 0x000fe40000000f00 */
[----:B------:R-:W-:Y:S04]  /*49820*/  STL [R1+0xc44], R196 ;  /* 0x000c44c401007387 */ /* 0x000fe80000100800 */
[----:B------:R-:W2:Y:S04]  /*49830*/  LDL.LU R0, [R1+0xc78] ;  /* 0x000c780001007983 */ /* 0x000ea80000300800 */
[----:B------:R1:W-:Y:S01]  /*49840*/  LDGSTS.E [R2], desc[UR8][R6.64], P0 ;  /* 0x0000000006027fae */ /* 0x0003e20008121848 */
[----:B------:R-:W-:-:S05]  /*49850*/  IADD3 R9, P1, R9, UR4, RZ ;  /* 0x0000000409097c10 */ /* 0x000fca000ff3e0ff */
[----:B------:R4:W-:Y:S01]  /*49860*/  STL [R1+0xc50], R9 ;  /* 0x000c500901007387 */ /* 0x0009e20000100800 */
[----:B---3--:R-:W-:Y:S02]  /*49870*/  IADD3 R3, P2, R3, UR4, RZ ;  /* 0x0000000403037c10 */ /* 0x008fe4000ff5e0ff */
[----:B------:R-:W-:Y:S01]  /*49880*/  IADD3.X R13, R13, UR6, RZ, P1, !PT ;  /* 0x000000060d0d7c10 */ /* 0x000fe20008ffe4ff */
[----:B-1----:R-:W-:-:S04]  /*49890*/  IMAD.MOV.U32 R6, RZ, RZ, R9 ;  /* 0x000000ffff067224 */ /* 0x002fc800078e0009 */
[----:B------:R1:W-:Y:S04]  /*498a0*/  STL [R1+0xc4c], R13 ;  /* 0x000c4c0d01007387 */ /* 0x0003e80000100800 */
[----:B------:R-:W-:Y:S04]  /*498b0*/  STL [R1+0xc58], R3 ;  /* 0x000c580301007387 */ /* 0x000fe80000100800 */
[----:B----4-:R-:W3:Y:S01]  /*498c0*/  LDL.LU R9, [R1+0xc74] ;  /* 0x000c740001097983 */ /* 0x010ee20000300800 */
[----:B------:R-:W-:Y:S01]  /*498d0*/  IADD3.X R12, R12, UR6, RZ, P2, !PT ;  /* 0x000000060c0c7c10 */ /* 0x000fe200097fe4ff */
[----:B------:R-:W-:-:S04]  /*498e0*/  IMAD.MOV.U32 R7, RZ, RZ, R13 ;  /* 0x000000ffff077224 */ /* 0x000fc800078e000d */
[----:B------:R4:W-:Y:S04]  /*498f0*/  STL [R1+0xc54], R12 ;  /* 0x000c540c01007387 */ /* 0x0009e80000100800 */
[----:B------:R4:W-:Y:S04]  /*49900*/  LDGSTS.E [R2+0x4000], desc[UR8][R6.64], P0 ;  /* 0x0400000006027fae */ /* 0x0009e80008121848 */
[----:B-1----:R-:W3:Y:S01]  /*49910*/  LDL.LU R13, [R1+0xc7c] ;  /* 0x000c7c00010d7983 */ /* 0x002ee20000300800 */
[----:B----4-:R-:W-:-:S03]  /*49920*/  IMAD.MOV.U32 R7, RZ, RZ, R12 ;  /* 0x000000ffff077224 */ /* 0x010fc600078e000c */
[----:B------:R-:W4:Y:S01]  /*49930*/  LDL.LU R12, [R1+0xc80] ;  /* 0x000c8000010c7983 */ /* 0x000f220000300800 */
[----:B------:R-:W-:-:S03]  /*49940*/  MOV R6, R3 ;  /* 0x0000000300067202 */ /* 0x000fc60000000f00 */
[----:B------:R-:W4:Y:S04]  /*49950*/  LDL.LU R194, [R1+0xc84] ;  /* 0x000c840001c27983 */ /* 0x000f280000300800 */
[----:B------:R-:W4:Y:S01]  /*49960*/  LDL.LU R3, [R1+0xc88] ;  /* 0x000c880001037983 */ /* 0x000f220000300800 */
[----:B------:R-:W-:-:S03]  /*49970*/  IADD3 R10, P1, R10, UR4, RZ ;  /* 0x000000040a0a7c10 */ /* 0x000fc6000ff3e0ff */
[----:B------:R1:W-:Y:S01]  /*49980*/  LDGSTS.E [R2+0x8000], desc[UR8][R6.64], P0 ;  /* 0x0800000006027fae */ /* 0x0003e20008121848 */
[----:B------:R-:W-:Y:S02]  /*49990*/  IADD3.X R193, R193, UR6, RZ, P1, !PT ;  /* 0x00000006c1c17c10 */ /* 0x000fe40008ffe4ff */
[----:B------:R-:W-:Y:S01]  /*499a0*/  IADD3 R8, P1, R8, UR4, RZ ;  /* 0x0000000408087c10 */ /* 0x000fe2000ff3e0ff */
[----:B------:R1:W-:Y:S03]  /*499b0*/  STL [R1+0xc60], R10 ;  /* 0x000c600a01007387 */ /* 0x0003e60000100800 */
[----:B------:R-:W-:Y:S02]  /*499c0*/  IADD3.X R11, R11, UR6, RZ, P1, !PT ;  /* 0x000000060b0b7c10 */ /* 0x000fe40008ffe4ff */
[----:B------:R-:W-:Y:S01]  /*499d0*/  IADD3 R192, P2, R192, UR4, RZ ;  /* 0x00000004c0c07c10 */ /* 0x000fe2000ff5e0ff */
[----:B------:R1:W-:Y:S02]  /*499e0*/  STL [R1+0xc5c], R193 ;  /* 0x000c5cc101007387 */ /* 0x0003e40000100800 */
[----:B-1----:R-:W-:Y:S01]  /*499f0*/  MOV R6, R10 ;  /* 0x0000000a00067202 */ /* 0x002fe20000000f00 */
[----:B------:R-:W-:Y:S01]  /*49a00*/  IMAD.MOV.U32 R7, RZ, RZ, R193 ;  /* 0x000000ffff077224 */ /* 0x000fe200078e00c1 */
[----:B------:R-:W4:Y:S01]  /*49a10*/  LDL.LU R10, [R1+0xc90] ;  /* 0x000c9000010a7983 */ /* 0x000f220000300800 */
[----:B------:R-:W-:Y:S01]  /*49a20*/  IADD3.X R195, R195, UR6, RZ, P2, !PT ;  /* 0x00000006c3c37c10 */ /* 0x000fe200097fe4ff */
[----:B------:R-:W-:-:S02]  /*49a30*/  UISETP.GT.AND UP1, UPT, UR16, 0x19, UPT ;  /* 0x000000191000788c */ /* 0x000fc4000bf24270 */
[----:B------:R-:W-:Y:S04]  /*49a40*/  STL [R1+0xc68], R8 ;  /* 0x000c680801007387 */ /* 0x000fe80000100800 */
[----:B------:R1:W-:Y:S01]  /*49a50*/  STL [R1+0xc64], R11 ;  /* 0x000c640b01007387 */ /* 0x0003e20000100800 */
[----:B------:R-:W-:-:S03]  /*49a60*/  USEL UR12, URZ, 0x4, !UP1 ;  /* 0x000000043f0c7887 */ /* 0x000fc6000c800000 */
[----:B------:R3:W-:Y:S04]  /*49a70*/  STL [R1+0xc70], R192 ;  /* 0x000c70c001007387 */ /* 0x0007e80000100800 */
[----:B------:R1:W-:Y:S04]  /*49a80*/  LDGSTS.E [R2+0xc000], desc[UR8][R6.64], P0 ;  /* 0x0c00000006027fae */ /* 0x0003e80008121848 */
[----:B------:R-:W4:Y:S04]  /*49a90*/  LDL.LU R193, [R1+0xc8c] ;  /* 0x000c8c0001c17983 */ /* 0x000f280000300800 */
[----:B------:R-:W-:Y:S01]  /*49aa0*/  STL [R1+0xc6c], R195 ;  /* 0x000c6cc301007387 */ /* 0x000fe20000100800 */
[----:B-1----:R-:W-:Y:S01]  /*49ab0*/  IMAD.MOV.U32 R7, RZ, RZ, R11 ;  /* 0x000000ffff077224 */ /* 0x002fe200078e000b */
[----:B------:R-:W-:-:S02]  /*49ac0*/  MOV R6, R8 ;  /* 0x0000000800067202 */ /* 0x000fc40000000f00 */
[----:B------:R-:W4:Y:S01]  /*49ad0*/  LDL.LU R11, [R1+0xc94] ;  /* 0x000c9400010b7983 */ /* 0x000f220000300800 */
[----:B------:R-:W-:-:S03]  /*49ae0*/  USEL UR12, UR12, URZ, !UP0 ;  /* 0x0000003f0c0c7287 */ /* 0x000fc6000c000000 */
[----:B------:R-:W4:Y:S03]  /*49af0*/  LDL.LU R8, [R1+0xc98] ;  /* 0x000c980001087983 */ /* 0x000f260000300800 */
[----:B------:R-:W-:-:S13]  /*49b00*/  ISETP.NE.U32.AND P0, PT, RZ, UR12, PT ;  /* 0x0000000cff007c0c */ /* 0x000fda000bf05070 */
[----:B------:R1:W-:Y:S02]  /*49b10*/  LDGSTS.E [R2+0x4], desc[UR8][R6.64], P0 ;  /* 0x0000400006027fae */ /* 0x0003e40008121848 */
[----:B-1----:R-:W-:Y:S01]  /*49b20*/  MOV R6, R192 ;  /* 0x000000c000067202 */ /* 0x002fe20000000f00 */
[----:B------:R-:W-:-:S05]  /*49b30*/  IMAD.MOV.U32 R7, RZ, RZ, R195 ;  /* 0x000000ffff077224 */ /* 0x000fca00078e00c3 */
[----:B------:R1:W-:Y:S01]  /*49b40*/  LDGSTS.E [R2+0x4004], desc[UR8][R6.64], P0 ;  /* 0x0400400006027fae */ /* 0x0003e20008121848 */
[----:B--2---:R-:W-:-:S05]  /*49b50*/  IADD3 R0, P1, R0, UR4, RZ ;  /* 0x0000000400007c10 */ /* 0x004fca000ff3e0ff */
[----:B------:R-:W-:Y:S01]  /*49b60*/  STL [R1+0xc78], R0 ;  /* 0x000c780001007387 */ /* 0x000fe20000100800 */
[----:B-1----:R-:W-:Y:S02]  /*49b70*/  MOV R6, R0 ;  /* 0x0000000000067202 */ /* 0x002fe40000000f00 */
[----:B---3--:R-:W-:-:S05]  /*49b80*/  IADD3.X R9, R9, UR6, RZ, P1, !PT ;  /* 0x0000000609097c10 */ /* 0x008fca0008ffe4ff */
[----:B------:R1:W-:Y:S01]  /*49b90*/  STL [R1+0xc74], R9 ;  /* 0x000c740901007387 */ /* 0x0003e20000100800 */
[----:B------:R-:W-:-:S03]  /*49ba0*/  IMAD.MOV.U32 R7, RZ, RZ, R9 ;  /* 0x000000ffff077224 */ /* 0x000fc600078e0009 */
[----:B------:R-:W2:Y:S04]  /*49bb0*/  LDL.LU R192, [R1+0xc9c] ;  /* 0x000c9c0001c07983 */ /* 0x000ea80000300800 */
[----:B------:R3:W-:Y:S04]  /*49bc0*/  LDGSTS.E [R2+0x8004], desc[UR8][R6.64], P0 ;  /* 0x0800400006027fae */ /* 0x0007e80008121848 */
[----:B-1----:R-:W2:Y:S04]  /*49bd0*/  LDL.LU R9, [R1+0xca0] ;  /* 0x000ca00001097983 */ /* 0x002ea80000300800 */
[----:B------:R-:W2:Y:S01]  /*49be0*/  LDL.LU R0, [R1+0xca8] ;  /* 0x000ca80001007983 */ /* 0x000ea20000300800 */
[----:B----4-:R-:W-:-:S04]  /*49bf0*/  IADD3 R12, P2, R12, UR4, RZ ;  /* 0x000000040c0c7c10 */ /* 0x010fc8000ff5e0ff */
[----:B------:R-:W-:Y:S02]  /*49c00*/  IADD3.X R13, R13, UR6, RZ, P2, !PT ;  /* 0x000000060d0d7c10 */ /* 0x000fe400097fe4ff */
[----:B------:R-:W-:Y:S01]  /*49c10*/  IADD3 R3, P3, R3, UR4, RZ ;  /* 0x0000000403037c10 */ /* 0x000fe2000ff7e0ff */
[----:B------:R-:W-:Y:S03]  /*49c20*/  STL [R1+0xc80], R12 ;  /* 0x000c800c01007387 */ /* 0x000fe60000100800 */
[----:B------:R-:W-:Y:S01]  /*49c30*/  IADD3.X R194, R194, UR6, RZ, P3, !PT ;  /* 0x00000006c2c27c10 */ /* 0x000fe20009ffe4ff */
[----:B------:R1:W-:Y:S01]  /*49c40*/  STL [R1+0xc7c], R13 ;  /* 0x000c7c0d01007387 */ /* 0x0003e20000100800 */
[----:B---3--:R-:W-:-:S03]  /*49c50*/  IMAD.MOV.U32 R7, RZ, RZ, R13 ;  /* 0x000000ffff077224 */ /* 0x008fc600078e000d */
[----:B------:R3:W-:Y:S01]  /*49c60*/  STL [R1+0xc88], R3 ;  /* 0x000c880301007387 */ /* 0x0007e20000100800 */
[----:B------:R-:W-:-:S03]  /*49c70*/  MOV R6, R12 ;  /* 0x0000000c00067202 */ /* 0x000fc60000000f00 */
[----:B-1----:R-:W4:Y:S04]  /*49c80*/  LDL.LU R13, [R1+0xca4] ;  /* 0x000ca400010d7983 */ /* 0x002f280000300800 */
[----:B------:R-:W-:Y:S04]  /*49c90*/  STL [R1+0xc84], R194 ;  /* 0x000c84c201007387 */ /* 0x000fe80000100800 */
[----:B------:R-:W4:Y:S04]  /*49ca0*/  LDL.LU R195, [R1+0xcac] ;  /* 0x000cac0001c37983 */ /* 0x000f280000300800 */
[----:B------:R-:W4:Y:S01]  /*49cb0*/  LDL.LU R12, [R1+0xcb0] ;  /* 0x000cb000010c7983 */ /* 0x000f220000300800 */
        /* <DEDUP_REMOVED lines=9> */
[----:B---3--:R-:W3:Y:S01]  /*49d50*/  LDL.LU R3, [R1+0xcb8] ;  /* 0x000cb80001037983 */ /* 0x008ee20000300800 */
[----:B------:R-:W-:-:S03]  /*49d60*/  IADD3 R8, P2, R8, UR4, RZ ;  /* 0x0000000408087c10 */ /* 0x000fc6000ff5e0ff */
[----:B------:R1:W-:Y:S04]  /*49d70*/  STL [R1+0xc90], R10 ;  /* 0x000c900a01007387 */ /* 0x0003e80000100800 */
[----:B------:R1:W-:Y:S04]  /*49d80*/  LDGSTS.E [R2+0x8], desc[UR8][R6.64], P1 ;  /* 0x0000800006027fae */ /* 0x0003e80008921848 */
[----:B------:R-:W-:Y:S04]  /*49d90*/  STL [R1+0xc8c], R193 ;  /* 0x000c8cc101007387 */ /* 0x000fe80000100800 */
[----:B------:R-:W-:Y:S01]  /*49da0*/  STL [R1+0xc98], R8 ;  /* 0x000c980801007387 */ /* 0x000fe20000100800 */
[----:B-1----:R-:W-:-:S03]  /*49db0*/  MOV R6, R10 ;  /* 0x0000000a00067202 */ /* 0x002fc60000000f00 */
[----:B------:R-:W3:Y:S01]  /*49dc0*/  LDL.LU R10, [R1+0xcb4] ;  /* 0x000cb400010a7983 */ /* 0x000ee20000300800 */
[----:B------:R-:W-:Y:S01]  /*49dd0*/  IADD3.X R11, R11, UR6, RZ, P2, !PT ;  /* 0x000000060b0b7c10 */ /* 0x000fe200097fe4ff */
[----:B------:R-:W-:-:S04]  /*49de0*/  IMAD.MOV.U32 R7, RZ, RZ, R193 ;  /* 0x000000ffff077224 */ /* 0x000fc800078e00c1 */
[----:B------:R1:W-:Y:S04]  /*49df0*/  STL [R1+0xc94], R11 ;  /* 0x000c940b01007387 */ /* 0x0003e80000100800 */
[----:B------:R1:W-:Y:S04]  /*49e00*/  LDGSTS.E [R2+0x4008], desc[UR8][R6.64], P1 ;  /* 0x0400800006027fae */ /* 0x0003e80008921848 */
[----:B------:R-:W3:Y:S01]  /*49e10*/  LDL.LU R194, [R1+0xcbc] ;  /* 0x000cbc0001c27983 */ /* 0x000ee20000300800 */
[----:B-1----:R-:W-:-:S03]  /*49e20*/  IMAD.MOV.U32 R7, RZ, RZ, R11 ;  /* 0x000000ffff077224 */ /* 0x002fc600078e000b */
[----:B------:R-:W3:Y:S01]  /*49e30*/  LDL.LU R11, [R1+0xcc0] ;  /* 0x000cc000010b7983 */ /* 0x000ee20000300800 */
[----:B------:R-:W-:-:S03]  /*49e40*/  MOV R6, R8 ;  /* 0x0000000800067202 */ /* 0x000fc60000000f00 */
[----:B------:R-:W3:Y:S04]  /*49e50*/  LDL.LU R193, [R1+0x1044] ;  /* 0x0010440001c17983 */ /* 0x000ee80000300800 */
[----:B------:R-:W3:Y:S04]  /*49e60*/  LDL.LU R8, [R1+0x1048] ;  /* 0x0010480001087983 */ /* 0x000ee80000300800 */
[----:B------:R1:W-:Y:S01]  /*49e70*/  LDGSTS.E [R2+0x8008], desc[UR8][R6.64], P1 ;  /* 0x0800800006027fae */ /* 0x0003e20008921848 */
[----:B--2---:R-:W-:-:S04]  /*49e80*/  IADD3 R9, P0, R9, UR4, RZ ;  /* 0x0000000409097c10 */ /* 0x004fc8000ff1e0ff */
[----:B------:R-:W-:Y:S02]  /*49e90*/  IADD3.X R192, R192, UR6, RZ, P0, !PT ;  /* 0x00000006c0c07c10 */ /* 0x000fe400087fe4ff */
[----:B-1----:R-:W-:-:S03]  /*49ea0*/  MOV R6, R9 ;  /* 0x0000000900067202 */ /* 0x002fc60000000f00 */
[----:B------:R-:W-:-:S05]  /*49eb0*/  IMAD.MOV.U32 R7, RZ, RZ, R192 ;  /* 0x000000ffff077224 */ /* 0x000fca00078e00c0 */
[----:B------:R1:W-:Y:S01]  /*49ec0*/  LDGSTS.E [R2+0xc008], desc[UR8][R6.64], P1 ;  /* 0x0c00800006027fae */ /* 0x0003e20008921848 */
[----:B------:R-:W-:-:S03]  /*49ed0*/  IADD3 R0, P1, R0, UR4, RZ ;  /* 0x0000000400007c10 */ /* 0x000fc6000ff3e0ff */
[----:B------:R2:W-:Y:S04]  /*49ee0*/  STL [R1+0xca0], R9 ;  /* 0x000ca00901007387 */ /* 0x0005e80000100800 */
[----:B------:R1:W-:Y:S04]  /*49ef0*/  STL [R1+0xc9c], R192 ;  /* 0x000c9cc001007387 */ /* 0x0003e80000100800 */
[----:B--2---:R-:W2:Y:S01]  /*49f00*/  LDL.LU R9, [R1+0x1050] ;  /* 0x0010500001097983 */ /* 0x004ea20000300800 */
[----:B----4-:R-:W-:-:S03]  /*49f10*/  IADD3.X R13, R13, UR6, RZ, P1, !PT ;  /* 0x000000060d0d7c10 */ /* 0x010fc60008ffe4ff */
[----:B------:R-:W-:Y:S04]  /*49f20*/  STL [R1+0xca8], R0 ;  /* 0x000ca80001007387 */ /* 0x000fe80000100800 */
[----:B------:R4:W-:Y:S01]  /*49f30*/  STL [R1+0xca4], R13 ;  /* 0x000ca40d01007387 */ /* 0x0009e20000100800 */
[----:B------:R-:W-:-:S04]  /*49f40*/  IADD3 R12, P2, R12, UR4, RZ ;  /* 0x000000040c0c7c10 */ /* 0x000fc8000ff5e0ff */
[----:B------:R-:W-:Y:S01]  /*49f50*/  IADD3.X R195, R195, UR6, RZ, P2, !PT ;  /* 0x00000006c3c37c10 */ /* 0x000fe200097fe4ff */
[----:B------:R3:W-:Y:S01]  /*49f60*/  STL [R1+0xcb0], R12 ;  /* 0x000cb00c01007387 */ /* 0x0007e20000100800 */
[----:B-1----:R-:W-:Y:S01]  /*49f70*/  IMAD.MOV.U32 R7, RZ, RZ, R13 ;  /* 0x000000ffff077224 */ /* 0x002fe200078e000d */
[----:B------:R-:W-:Y:S02]  /*49f80*/  MOV R6, R0 ;  /* 0x0000000000067202 */ /* 0x000fe40000000f00 */
[----:B------:R-:W2:Y:S04]  /*49f90*/  LDL.LU R192, [R1+0x104c] ;  /* 0x00104c0001c07983 */ /* 0x000ea80000300800 */
[----:B------:R-:W-:Y:S04]  /*49fa0*/  STL [R1+0xcac], R195 ;  /* 0x000cacc301007387 */ /* 0x000fe80000100800 */
[----:B----4-:R-:W4:Y:S04]  /*49fb0*/  LDL.LU R13, [R1+0x1054] ;  /* 0x00105400010d7983 */ /* 0x010f280000300800 */
[----:B------:R-:W4:Y:S01]  /*49fc0*/  LDL.LU R0, [R1+0x1058] ;  /* 0x0010580001007983 */ /* 0x000f220000300800 */
[----:B------:R-:W-:-:S04]  /*49fd0*/  UISETP.GT.AND UP1, UPT, UR16, 0x1b, UPT ;  /* 0x0000001b1000788c */ /* 0x000fc8000bf24270 */
[----:B------:R-:W-:-:S04]  /*49fe0*/  USEL UR12, URZ, 0x4, !UP1 ;  /* 0x000000043f0c7887 */ /* 0x000fc8000c800000 */
[----:B------:R-:W-:-:S06]  /*49ff0*/  USEL UR12, UR12, URZ, !UP0 ;  /* 0x0000003f0c0c7287 */ /* 0x000fcc000c000000 */
[----:B------:R-:W-:Y:S02]  /*4a000*/  ISETP.NE.U32.AND P0, PT, RZ, UR12, PT ;  /* 0x0000000cff007c0c */ /* 0x000fe4000bf05070 */
[----:B---3--:R-:W-:-:S04]  /*4a010*/  IADD3 R3, P1, R3, UR4, RZ ;  /* 0x0000000403037c10 */ /* 0x008fc8000ff3e0ff */
[----:B------:R-:W-:-:S07]  /*4a020*/  IADD3.X R10, R10, UR6, RZ, P1, !PT ;  /* 0x000000060a0a7c10 */ /* 0x000fce0008ffe4ff */
[----:B------:R1:W-:Y:S04]  /*4a030*/  LDGSTS.E [R2+0xc], desc[UR8][R6.64], P0 ;  /* 0x0000c00006027fae */ /* 0x0003e80008121848 */
[----:B------:R3:W-:Y:S01]  /*4a040*/  STL [R1+0xcb8], R3 ;  /* 0x000cb80301007387 */ /* 0x0007e20000100800 */
[----:B-1----:R-:W-:Y:S01]  /*4a050*/  MOV R6, R12 ;  /* 0x0000000c00067202 */ /* 0x002fe20000000f00 */
[----:B------:R-:W-:Y:S02]  /*4a060*/  IMAD.MOV.U32 R7, RZ, RZ, R195 ;  /* 0x000000ffff077224 */ /* 0x000fe400078e00c3 */
[----:B------:R1:W-:Y:S04]  /*4a070*/  STL [R1+0xcb4], R10 ;  /* 0x000cb40a01007387 */ /* 0x0003e80000100800 */
[----:B------:R1:W-:Y:S04]  /*4a080*/  LDGSTS.E [R2+0x400c], desc[UR8][R6.64], P0 ;  /* 0x0400c00006027fae */ /* 0x0003e80008121848 */
[----:B------:R-:W4:Y:S01]  /*4a090*/  LDL.LU R12, [R1+0x105c] ;  /* 0x00105c00010c7983 */ /* 0x000f220000300800 */
[----:B------:R-:W-:-:S02]  /*4a0a0*/  IADD3 R11, P2, R11, UR4, RZ ;  /* 0x000000040b0b7c10 */ /* 0x000fc4000ff5e0ff */
[----:B-1----:R-:W-:Y:S02]  /*4a0b0*/  MOV R6, R3 ;  /* 0x0000000300067202 */ /* 0x002fe40000000f00 */
[----:B---3--:R-:W3:Y:S01]  /*4a0c0*/  LDL.LU R3, [R1+0x1060] ;  /* 0x0010600001037983 */ /* 0x008ee20000300800 */
[----:B------:R-:W-:Y:S01]  /*4a0d0*/  IADD3 R8, P3, R8, UR4, RZ ;  /* 0x0000000408087c10 */ /* 0x000fe2000ff7e0ff */
[----:B------:R-:W-:Y:S01]  /*4a0e0*/  IMAD.MOV.U32 R7, RZ, RZ, R10 ;  /* 0x000000ffff077224 */ /* 0x000fe200078e000a */
[----:B------:R-:W-:Y:S01]  /*4a0f0*/  IADD3.X R194, R194, UR6, RZ, P2, !PT ;  /* 0x00000006c2c27c10 */ /* 0x000fe200097fe4ff */
[----:B------:R-:W3:Y:S01]  /*4a100*/  LDL.LU R10, [R1+0x1068] ;  /* 0x00106800010a7983 */ /* 0x000ee20000300800 */
[----:B------:R-:W-:-:S03]  /*4a110*/  IADD3.X R193, R193, UR6, RZ, P3, !PT ;  /* 0x00000006c1c17c10 */ /* 0x000fc60009ffe4ff */
[----:B------:R1:W-:Y:S04]  /*4a120*/  STL [R1+0xcc0], R11 ;  /* 0x000cc00b01007387 */ /* 0x0003e80000100800 */
[----:B------:R1:W-:Y:S04]  /*4a130*/  LDGSTS.E [R2+0x800c], desc[UR8][R6.64], P0 ;  /* 0x0800c00006027fae */ /* 0x0003e80008121848 */
[----:B------:R1:W-:Y:S04]  /*4a140*/  STL [R1+0xcbc], R194 ;  /* 0x000cbcc201007387 */ /* 0x0003e80000100800 */
[----:B------:R1:W-:Y:S02]  /*4a150*/  STL [R1+0x1048], R8 ;  /* 0x0010480801007387 */ /* 0x0003e40000100800 */
[----:B-1----:R-:W-:-:S02]  /*4a160*/  MOV R6, R11 ;  /* 0x0000000b00067202 */ /* 0x002fc40000000f00 */
[----:B------:R-:W3:Y:S01]  /*4a170*/  LDL.LU R11, [R1+0x1064] ;  /* 0x00106400010b7983 */ /* 0x000ee20000300800 */
[----:B------:R-:W-:-:S03]  /*4a180*/  IMAD.MOV.U32 R7, RZ, RZ, R194 ;  /* 0x000000ffff077224 */ /* 0x000fc600078e00c2 */
        /* <DEDUP_REMOVED lines=9> */
[----:B------:R-:W-:Y:S02]  /*4a220*/  MOV R6, R8 ;  /* 0x0000000800067202 */ /* 0x000fe40000000f00 */
[----:B------:R-:W3:Y:S09]  /*4a230*/  LDL.LU R8, [R1+0x1078] ;  /* 0x0010780001087983 */ /* 0x000ef20000300800 */
[----:B------:R1:W-:Y:S01]  /*4a240*/  LDGSTS.E [R2+0x10000], desc[UR8][R6.64], P1 ;  /* 0x1000000006027fae */ /* 0x0003e20008921848 */
[----:B--2---:R-:W-:-:S05]  /*4a250*/  IADD3 R9, P0, R9, UR4, RZ ;  /* 0x0000000409097c10 */ /* 0x004fca000ff1e0ff */
[----:B------:R2:W-:Y:S01]  /*4a260*/  STL [R1+0x1050], R9 ;  /* 0x0010500901007387 */ /* 0x0005e20000100800 */
[----:B-1----:R-:W-:Y:S02]  /*4a270*/  MOV R6, R9 ;  /* 0x0000000900067202 */ /* 0x002fe40000000f00 */
[----:B------:R-:W-:-:S05]  /*4a280*/  IADD3.X R192, R192, UR6, RZ, P0, !PT ;  /* 0x00000006c0c07c10 */ /* 0x000fca00087fe4ff */
[----:B------:R1:W-:Y:S01]  /*4a290*/  STL [R1+0x104c], R192 ;  /* 0x00104cc001007387 */ /* 0x0003e20000100800 */
[----:B----4-:R-:W-:-:S05]  /*4a2a0*/  IADD3 R0, P2, R0, UR4, RZ ;  /* 0x0000000400007c10 */ /* 0x010fca000ff5e0ff */
[----:B------:R-:W-:Y:S04]  /*4a2b0*/  STL [R1+0x1058], R0 ;  /* 0x0010580001007387 */ /* 0x000fe80000100800 */
[----:B--2---:R-:W2:Y:S01]  /*4a2c0*/  LDL.LU R9, [R1+0x1074] ;  /* 0x0010740001097983 */ /* 0x004ea20000300800 */
[----:B------:R-:W-:Y:S01]  /*4a2d0*/  IMAD.MOV.U32 R7, RZ, RZ, R192 ;  /* 0x000000ffff077224 */ /* 0x000fe200078e00c0 */
[----:B------:R-:W-:-:S04]  /*4a2e0*/  IADD3.X R13, R13, UR6, RZ, P2, !PT ;  /* 0x000000060d0d7c10 */ /* 0x000fc800097fe4ff */
[----:B------:R4:W-:Y:S04]  /*4a2f0*/  LDGSTS.E [R2+0x14000], desc[UR8][R6.64], P1 ;  /* 0x1400000006027fae */ /* 0x0009e80008921848 */
[----:B------:R1:W-:Y:S04]  /*4a300*/  STL [R1+0x1054], R13 ;  /* 0x0010540d01007387 */ /* 0x0003e80000100800 */
[----:B------:R-:W2:Y:S01]  /*4a310*/  LDL.LU R193, [R1+0x107c] ;  /* 0x00107c0001c17983 */ /* 0x000ea20000300800 */
[----:B----4-:R-:W-:Y:S01]  /*4a320*/  MOV R6, R0 ;  /* 0x0000000000067202 */ /* 0x010fe20000000f00 */
[----:B------:R-:W-:-:S02]  /*4a330*/  IMAD.MOV.U32 R7, RZ, RZ, R13 ;  /* 0x000000ffff077224 */ /* 0x000fc400078e000d */
[----:B-1----:R-:W4:Y:S04]  /*4a340*/  LDL.LU R192, [R1+0x1080] ;  /* 0x0010800001c07983 */ /* 0x002f280000300800 */
[----:B------:R1:W-:Y:S04]  /*4a350*/  LDGSTS.E [R2+0x18000], desc[UR8][R6.64], P1 ;  /* 0x1800000006027fae */ /* 0x0003e80008921848 */
[----:B------:R-:W4:Y:S04]  /*4a360*/  LDL.LU R13, [R1+0x1084] ;  /* 0x00108400010d7983 */ /* 0x000f280000300800 */
[----:B------:R-:W4:Y:S01]  /*4a370*/  LDL.LU R0, [R1+0x1088] ;  /* 0x0010880001007983 */ /* 0x000f220000300800 */
[----:B---3--:R-:W-:-:S04]  /*4a380*/  IADD3 R3, P0, R3, UR4, RZ ;  /* 0x0000000403037c10 */ /* 0x008fc8000ff1e0ff */
[----:B------:R-:W-:Y:S02]  /*4a390*/  IADD3.X R12, R12, UR6, RZ, P0, !PT ;  /* 0x000000060c0c7c10 */ /* 0x000fe400087fe4ff */
[----:B-1----:R-:W-:-:S03]  /*4a3a0*/  MOV R6, R3 ;  /* 0x0000000300067202 */ /* 0x002fc60000000f00 */
[----:B------:R-:W-:-:S05]  /*4a3b0*/  IMAD.MOV.U32 R7, RZ, RZ, R12 ;  /* 0x000000ffff077224 */ /* 0x000fca00078e000c */
[----:B------:R1:W-:Y:S01]  /*4a3c0*/  LDGSTS.E [R2+0x1c000], desc[UR8][R6.64], P1 ;  /* 0x1c00000006027fae */ /* 0x0003e20008921848 */
[----:B------:R-:W-:Y:S01]  /*4a3d0*/  IADD3 R10, P1, R10, UR4, RZ ;  /* 0x000000040a0a7c10 */ /* 0x000fe2000ff3e0ff */
[----:B------:R-:W-:Y:S02]  /*4a3e0*/  UISETP.GT.AND UP1, UPT, UR16, 0x39, UPT ;  /* 0x000000391000788c */ /* 0x000fe4000bf24270 */
[----:B------:R3:W-:Y:S04]  /*4a3f0*/  STL [R1+0x1060], R3 ;  /* 0x0010600301007387 */ /* 0x0007e80000100800 */
[----:B------:R1:W-:Y:S01]  /*4a400*/  STL [R1+0x105c], R12 ;  /* 0x00105c0c01007387 */ /* 0x0003e20000100800 */
[----:B------:R-:W-:-:S03]  /*4a410*/  IADD3.X R11, R11, UR6, RZ, P1, !PT ;  /* 0x000000060b0b7c10 */ /* 0x000fc60008ffe4ff */
[----:B---3--:R-:W3:Y:S01]  /*4a420*/  LDL.LU R3, [R1+0x1090] ;  /* 0x0010900001037983 */ /* 0x008ee20000300800 */
[----:B------:R-:W-:-:S03]  /*4a430*/  USEL UR12, URZ, 0x4, !UP1 ;  /* 0x000000043f0c7887 */ /* 0x000fc6000c800000 */
[----:B------:R-:W-:Y:S01]  /*4a440*/  STL [R1+0x1068], R10 ;  /* 0x0010680a01007387 */ /* 0x000fe20000100800 */
[----:B------:R-:W-:-:S03]  /*4a450*/  IADD3 R194, P2, R194, UR4, RZ ;  /* 0x00000004c2c27c10 */ /* 0x000fc6000ff5e0ff */
[----:B------:R1:W-:Y:S01]  /*4a460*/  STL [R1+0x1064], R11 ;  /* 0x0010640b01007387 */ /* 0x0003e20000100800 */
[----:B------:R-:W-:-:S03]  /*4a470*/  IADD3.X R195, R195, UR6, RZ, P2, !PT ;  /* 0x00000006c3c37c10 */ /* 0x000fc600097fe4ff */
[----:B------:R-:W-:Y:S01]  /*4a480*/  STL [R1+0x1070], R194 ;  /* 0x001070c201007387 */ /* 0x000fe20000100800 */
[----:B-1----:R-:W-:Y:S01]  /*4a490*/  IMAD.MOV.U32 R7, RZ, RZ, R11 ;  /* 0x000000ffff077224 */ /* 0x002fe200078e000b */
[----:B------:R-:W-:Y:S02]  /*4a4a0*/  MOV R6, R10 ;  /* 0x0000000a00067202 */ /* 0x000fe40000000f00 */
[----:B------:R-:W3:Y:S01]  /*4a4b0*/  LDL.LU R12, [R1+0x108c] ;  /* 0x00108c00010c7983 */ /* 0x000ee20000300800 */
[----:B------:R-:W-:-:S03]  /*4a4c0*/  USEL UR12, UR12, URZ, !UP0 ;  /* 0x0000003f0c0c7287 */ /* 0x000fc6000c000000 */
[----:B------:R-:W-:Y:S04]  /*4a4d0*/  STL [R1+0x106c], R195 ;  /* 0x00106cc301007387 */ /* 0x000fe80000100800 */
[----:B------:R-:W3:Y:S04]  /*4a4e0*/  LDL.LU R11, [R1+0x1094] ;  /* 0x00109400010b7983 */ /* 0x000ee80000300800 */
[----:B------:R-:W3:Y:S01]  /*4a4f0*/  LDL.LU R10, [R1+0x1098] ;  /* 0x00109800010a7983 */ /* 0x000ee20000300800 */
[----:B------:R-:W-:Y:S02]  /*4a500*/  ISETP.NE.U32.AND P0, PT, RZ, UR12, PT ;  /* 0x0000000cff007c0c */ /* 0x000fe4000bf05070 */
[----:B------:R-:W-:-:S05]  /*4a510*/  IADD3 R8, P1, R8, UR4, RZ ;  /* 0x0000000408087c10 */ /* 0x000fca000ff3e0ff */
[----:B------:R-:W-:Y:S06]  /*4a520*/  STL [R1+0x1078], R8 ;  /* 0x0010780801007387 */ /* 0x000fec0000100800 */
[----:B------:R1:W-:Y:S02]  /*4a530*/  LDGSTS.E [R2+0x10004], desc[UR8][R6.64], P0 ;  /* 0x1000400006027fae */ /* 0x0003e40008121848 */
[----:B-1----:R-:W-:Y:S01]  /*4a540*/  MOV R6, R194 ;  /* 0x000000c200067202 */ /* 0x002fe20000000f00 */
        /* <DEDUP_REMOVED lines=9> */
[----:B----4-:R-:W-:Y:S01]  /*4a5e0*/  IADD3 R192, P2, R192, UR4, RZ ;  /* 0x00000004c0c07c10 */ /* 0x010fe2000ff5e0ff */
[----:B------:R-:W-:-:S02]  /*4a5f0*/  USEL UR12, URZ, 0x4, !UP1 ;  /* 0x000000043f0c7887 */ /* 0x000fc4000c800000 */
[----:B------:R1:W-:Y:S01]  /*4a600*/  LDGSTS.E [R2+0x18004], desc[UR8][R6.64], P0 ;  /* 0x1800400006027fae */ /* 0x0003e20008121848 */
[----:B------:R-:W-:Y:S01]  /*4a610*/  IADD3.X R193, R193, UR6, RZ, P2, !PT ;  /* 0x00000006c1c17c10 */ /* 0x000fe200097fe4ff */
[----:B------:R-:W-:Y:S02]  /*4a620*/  USEL UR12, UR12, URZ, !UP0 ;  /* 0x0000003f0c0c7287 */ /* 0x000fe4000c000000 */
[----:B------:R-:W-:Y:S01]  /*4a630*/  STL [R1+0x1080], R192 ;  /* 0x001080c001007387 */ /* 0x000fe20000100800 */
[----:B------:R-:W-:-:S03]  /*4a640*/  IADD3 R0, P3, R0, UR4, RZ ;  /* 0x0000000400007c10 */ /* 0x000fc6000ff7e0ff */
[----:B------:R-:W-:Y:S01]  /*4a650*/  STL [R1+0x107c], R193 ;  /* 0x00107cc101007387 */ /* 0x000fe20000100800 */
[----:B------:R-:W-:Y:S01]  /*4a660*/  IADD3.X R13, R13, UR6, RZ, P3, !PT ;  /* 0x000000060d0d7c10 */ /* 0x000fe20009ffe4ff */
[----:B-1----:R-:W-:Y:S01]  /*4a670*/  IMAD.MOV.U32 R7, RZ, RZ, R193 ;  /* 0x000000ffff077224 */ /* 0x002fe200078e00c1 */
[----:B------:R-:W-:Y:S01]  /*4a680*/  MOV R6, R192 ;  /* 0x000000c000067202 */ /* 0x000fe20000000f00 */
[----:B------:R1:W-:Y:S01]  /*4a690*/  STL [R1+0x1088], R0 ;  /* 0x0010880001007387 */ /* 0x0003e20000100800 */
[----:B------:R-:W-:-:S03]  /*4a6a0*/  ISETP.NE.U32.AND P1, PT, RZ, UR12, PT ;  /* 0x0000000cff007c0c */ /* 0x000fc6000bf25070 */
[----:B------:R-:W4:Y:S04]  /*4a6b0*/  LDL.LU R196, [R1+0x10a8] ;  /* 0x0010a80001c47983 */ /* 0x000f280000300800 */
[----:B------:R-:W-:Y:S04]  /*4a6c0*/  STL [R1+0x1084], R13 ;  /* 0x0010840d01007387 */ /* 0x000fe80000100800 */
[----:B------:R-:W4:Y:S04]  /*4a6d0*/  LDL.LU R194, [R1+0x10b0] ;  /* 0x0010b00001c27983 */ /* 0x000f280000300800 */
[----:B------:R1:W-:Y:S04]  /*4a6e0*/  LDGSTS.E [R2+0x1c004], desc[UR8][R6.64], P0 ;  /* 0x1c00400006027fae */ /* 0x0003e80008121848 */
[----:B------:R-:W4:Y:S04]  /*4a6f0*/  LDL.LU R197, [R1+0x10a4] ;  /* 0x0010a40001c57983 */ /* 0x000f280000300800 */
[----:B------:R-:W4:Y:S01]  /*4a700*/  LDL.LU R195, [R1+0x10ac] ;  /* 0x0010ac0001c37983 */ /* 0x000f220000300800 */
[----:B-1----:R-:W-:Y:S01]  /*4a710*/  MOV R6, R0 ;  /* 0x0000000000067202 */ /* 0x002fe20000000f00 */
[----:B------:R-:W-:-:S02]  /*4a720*/  IMAD.MOV.U32 R7, RZ, RZ, R13 ;  /* 0x000000ffff077224 */ /* 0x000fc400078e000d */
[----:B------:R-:W4:Y:S04]  /*4a730*/  LDL.LU R0, [R1+0x10b8] ;  /* 0x0010b80001007983 */ /* 0x000f280000300800 */
[----:B------:R1:W-:Y:S01]  /*4a740*/  LDGSTS.E [R2+0x10008], desc[UR8][R6.64], P1 ;  /* 0x1000800006027fae */ /* 0x0003e20008921848 */
[----:B---3--:R-:W-:-:S05]  /*4a750*/  IADD3 R3, P0, R3, UR4, RZ ;  /* 0x0000000403037c10 */ /* 0x008fca000ff1e0ff */
[----:B------:R3:W-:Y:S01]  /*4a760*/  STL [R1+0x1090], R3 ;  /* 0x0010900301007387 */ /* 0x0007e20000100800 */
[----:B-1----:R-:W-:Y:S02]  /*4a770*/  MOV R6, R3 ;  /* 0x0000000300067202 */ /* 0x002fe40000000f00 */
[----:B------:R-:W-:-:S05]  /*4a780*/  IADD3.X R12, R12, UR6, RZ, P0, !PT ;  /* 0x000000060c0c7c10 */ /* 0x000fca00087fe4ff */
[----:B------:R1:W-:Y:S01]  /*4a790*/  STL [R1+0x108c], R12 ;  /* 0x00108c0c01007387 */ /* 0x0003e20000100800 */
[----:B------:R-:W-:-:S05]  /*4a7a0*/  IADD3 R10, P2, R10, UR4, RZ ;  /* 0x000000040a0a7c10 */ /* 0x000fca000ff5e0ff */
[----:B------:R-:W-:Y:S04]  /*4a7b0*/  STL [R1+0x1098], R10 ;  /* 0x0010980a01007387 */ /* 0x000fe80000100800 */
[----:B---3--:R-:W3:Y:S01]  /*4a7c0*/  LDL.LU R3, [R1+0x10b4] ;  /* 0x0010b40001037983 */ /* 0x008ee20000300800 */
[----:B------:R-:W-:Y:S01]  /*4a7d0*/  IADD3.X R11, R11, UR6, RZ, P2, !PT ;  /* 0x000000060b0b7c10 */ /* 0x000fe200097fe4ff */
[----:B------:R-:W-:-:S04]  /*4a7e0*/  IMAD.MOV.U32 R7, RZ, RZ, R12 ;  /* 0x000000ffff077224 */ /* 0x000fc800078e000c */
[----:B------:R2:W-:Y:S04]  /*4a7f0*/  STL [R1+0x1094], R11 ;  /* 0x0010940b01007387 */ /* 0x0005e80000100800 */
[----:B------:R-:W3:Y:S04]  /*4a800*/  LDL.LU R193, [R1+0x10bc] ;  /* 0x0010bc0001c17983 */ /* 0x000ee80000300800 */
[----:B-1----:R-:W3:Y:S04]  /*4a810*/  LDL.LU R12, [R1+0x10c0] ;  /* 0x0010c000010c7983 */ /* 0x002ee80000300800 */
[----:B------:R-:W3:Y:S04]  /*4a820*/  LDL.LU R192, [R1+0x1444] ;  /* 0x0014440001c07983 */ /* 0x000ee80000300800 */
[----:B------:R-:W3:Y:S04]  /*4a830*/  LDL.LU R13, [R1+0x1448] ;  /* 0x00144800010d7983 */ /* 0x000ee80000300800 */
[----:B------:R1:W-:Y:S02]  /*4a840*/  LDGSTS.E [R2+0x14008], desc[UR8][R6.64], P1 ;  /* 0x1400800006027fae */ /* 0x0003e40008921848 */
[----:B-1----:R-:W-:Y:S01]  /*4a850*/  MOV R6, R10 ;  /* 0x0000000a00067202 */ /* 0x002fe20000000f00 */
[----:B------:R-:W-:-:S05]  /*4a860*/  IMAD.MOV.U32 R7, RZ, RZ, R11 ;  /* 0x000000ffff077224 */ /* 0x000fca00078e000b */
[----:B------:R1:W-:Y:S01]  /*4a870*/  LDGSTS.E [R2+0x18008], desc[UR8][R6.64], P1 ;  /* 0x1800800006027fae */ /* 0x0003e20008921848 */
[----:B--2---:R-:W-:-:S04]  /*4a880*/  IADD3 R8, P0, R8, UR4, RZ ;  /* 0x0000000408087c10 */ /* 0x004fc8000ff1e0ff */
[----:B------:R-:W-:Y:S01]  /*4a890*/  IADD3.X R9, R9, UR6, RZ, P0, !PT ;  /* 0x0000000609097c10 */ /* 0x000fe200087fe4ff */
[----:B------:R-:W-:Y:S04]  /*4a8a0*/  STL [R1+0x10a0], R8 ;  /* 0x0010a00801007387 */ /* 0x000fe80000100800 */
[----:B------:R2:W-:Y:S04]  /*4a8b0*/  STL [R1+0x109c], R9 ;  /* 0x00109c0901007387 */ /* 0x0005e80000100800 */
[----:B------:R-:W3:Y:S01]  /*4a8c0*/  LDL.LU R11, [R1+0x144c] ;  /* 0x00144c00010b7983 */ /* 0x000ee20000300800 */
[----:B-1----:R-:W-:-:S03]  /*4a8d0*/  IMAD.MOV.U32 R7, RZ, RZ, R9 ;  /* 0x000000ffff077224 */ /* 0x002fc600078e0009 */
[----:B------:R-:W3:Y:S01]  /*4a8e0*/  LDL.LU R10, [R1+0x1450] ;  /* 0x00145000010a7983 */ /* 0x000ee20000300800 */
[----:B------:R-:W-:-:S03]  /*4a8f0*/  MOV R6, R8 ;  /* 0x0000000800067202 */ /* 0x000fc60000000f00 */
[----:B--2---:R-:W2:Y:S04]  /*4a900*/  LDL.LU R9, [R1+0x1454] ;  /* 0x0014540001097983 */ /* 0x004ea80000300800 */
[----:B------:R-:W2:Y:S01]  /*4a910*/  LDL.LU R8, [R1+0x1458] ;  /* 0x0014580001087983 */ /* 0x000ea20000300800 */
[----:B------:R-:W-:-:S03]  /*4a920*/  UISETP.GT.AND UP1, UPT, UR16, 0x3b, UPT ;  /* 0x0000003b1000788c */ /* 0x000fc6000bf24270 */
[----:B------:R1:W-:Y:S01]  /*4a930*/  LDGSTS.E [R2+0x1c008], desc[UR8][R6.64], P1 ;  /* 0x1c00800006027fae */ /* 0x0003e20008921848 */
[----:B------:R-:W-:-:S04]  /*4a940*/  USEL UR12, URZ, 0x4, !UP1 ;  /* 0x000000043f0c7887 */ /* 0x000fc8000c800000 */
[----:B------:R-:W-:Y:S01]  /*4a950*/  USEL UR12, UR12, URZ, !UP0 ;  /* 0x0000003f0c0c7287 */ /* 0x000fe2000c000000 */
[----:B----4-:R-:W-:-:S05]  /*4a960*/  IADD3 R196, P1, R196, UR4, RZ ;  /* 0x00000004c4c47c10 */ /* 0x010fca000ff3e0ff */
[----:B------:R-:W-:Y:S02]  /*4a970*/  ISETP.NE.U32.AND P0, PT, RZ, UR12, PT ;  /* 0x0000000cff007c0c */ /* 0x000fe4000bf05070 */
[----:B------:R-:W-:Y:S02]  /*4a980*/  IADD3.X R197, R197, UR6, RZ, P1, !PT ;  /* 0x00000006c5c57c10 */ /* 0x000fe40008ffe4ff */
[----:B------:R-:W-:Y:S02]  /*4a990*/  IADD3 R194, P2, R194, UR4, RZ ;  /* 0x00000004c2c27c10 */ /* 0x000fe4000ff5e0ff */
[----:B-1----:R-:W-:Y:S01]  /*4a9a0*/  MOV R6, R196 ;  /* 0x000000c400067202 */ /* 0x002fe20000000f00 */
[----:B------:R-:W-:Y:S01]  /*4a9b0*/  IMAD.MOV.U32 R7, RZ, RZ, R197 ;  /* 0x000000ffff077224 */ /* 0x000fe200078e00c5 */
[----:B------:R-:W-:Y:S02]  /*4a9c0*/  IADD3.X R195, R195, UR6, RZ, P2, !PT ;  /* 0x00000006c3c37c10 */ /* 0x000fe400097fe4ff */
[----:B------:R-:W-:Y:S01]  /*4a9d0*/  IADD3 R0, P1, R0, UR4, RZ ;  /* 0x0000000400007c10 */ /* 0x000fe2000ff3e0ff */
[----:B------:R-:W-:Y:S04]  /*4a9e0*/  STL [R1+0x10a8], R196 ;  /* 0x0010a8c401007387 */ /* 0x000fe80000100800 */
[----:B------:R1:W-:Y:S04]  /*4a9f0*/  LDGSTS.E [R2+0x1000c], desc[UR8][R6.64], P0 ;  /* 0x1000c00006027fae */ /* 0x0003e80008121848 */
[----:B------:R-:W-:Y:S04]  /*4aa00*/  STL [R1+0x10a4], R197 ;  /* 0x0010a4c501007387 */ /* 0x000fe80000100800 */
[----:B------:R-:W-:Y:S01]  /*4aa10*/  STL [R1+0x10b0], R194 ;  /* 0x0010b0c201007387 */ /* 0x000fe20000100800 */
[----:B-1----:R-:W-:Y:S01]  /*4aa20*/  MOV R6, R194 ;  /* 0x000000c200067202 */ /* 0x002fe20000000f00 */
[----:B------:R-:W-:-:S02]  /*4aa30*/  IMAD.MOV.U32 R7, RZ, RZ, R195 ;  /* 0x000000ffff077224 */ /* 0x000fc400078e00c3 */
[----:B------:R-:W-:Y:S04]  /*4aa40*/  STL [R1+0x10ac], R195 ;  /* 0x0010acc301007387 */ /* 0x000fe80000100800 */
[----:B------:R1:W-:Y:S04]  /*4aa50*/  LDGSTS.E [R2+0x1400c], desc[UR8][R6.64], P0 ;  /* 0x1400c00006027fae */ /* 0x0003e80008121848 */
[----:B------:R-:W-:Y:S01]  /*4aa60*/  STL [R1+0x10b8], R0 ;  /* 0x0010b80001007387 */ /* 0x000fe20000100800 */
[----:B-1----:R-:W-:Y:S02]  /*4aa70*/  MOV R6, R0 ;  /* 0x0000000000067202 */ /* 0x002fe40000000f00 */
[----:B---3--:R-:W-:-:S05]  /*4aa80*/  IADD3.X R3, R3, UR6, RZ, P1, !PT ;  /* 0x0000000603037c10 */ /* 0x008fca0008ffe4ff */
[----:B------:R1:W-:Y:S01]  /*4aa90*/  STL [R1+0x10b4], R3 ;  /* 0x0010b40301007387 */ /* 0x0003e20000100800 */
[----:B------:R-:W-:Y:S01]  /*4aaa0*/  IMAD.MOV.U32 R7, RZ, RZ, R3 ;  /* 0x000000ffff077224 */ /* 0x000fe200078e0003 */
[----:B------:R-:W-:Y:S02]  /*4aab0*/  UISETP.GT.AND UP1, UPT, UR16, 0x58, UPT ;  /* 0x000000581000788c */ /* 0x000fe4000bf24270 */
[----:B-1----:R-:W3:Y:S04]  /*4aac0*/  LDL.LU R3, [R1+0x145c] ;  /* 0x00145c0001037983 */ /* 0x002ee80000300800 */
[----:B------:R-:W4:Y:S01]  /*4aad0*/  LDL.LU R0, [R1+0x1460] ;  /* 0x0014600001007983 */ /* 0x000f220000300800 */
[----:B------:R-:W-:Y:S01]  /*4aae0*/  IADD3 R12, P2, R12, UR4, RZ ;  /* 0x000000040c0c7c10 */ /* 0x000fe2000ff5e0ff */
[----:B------:R-:W-:Y:S01]  /*4aaf0*/  USEL UR12, URZ, 0x4, !UP1 ;  /* 0x000000043f0c7887 */ /* 0x000fe2000c800000 */
[----:B------:R-:W-:Y:S01]  /*4ab00*/  IADD3 R13, P3, R13, UR4, RZ ;  /* 0x000000040d0d7c10 */ /* 0x000fe2000ff7e0ff */
[----:B------:R1:W-:Y:S01]  /*4ab10*/  LDGSTS.E [R2+0x1800c], desc[UR8][R6.64], P0 ;  /* 0x1800c00006027fae */ /* 0x0003e20008121848 */
[----:B------:R-:W-:Y:S01]  /*4ab20*/  IADD3.X R193, R193, UR6, RZ, P2, !PT ;  /* 0x00000006c1c17c10 */ /* 0x000fe200097fe4ff */
[----:B------:R-:W-:Y:S01]  /*4ab30*/  USEL UR12, UR12, URZ, !UP0 ;  /* 0x0000003f0c0c7287 */ /* 0x000fe2000c000000 */
[----:B------:R-:W-:Y:S01]  /*4ab40*/  IADD3.X R192, R192, UR6, RZ, P3, !PT ;  /* 0x00000006c0c07c10 */ /* 0x000fe20009ffe4ff */
[----:B------:R1:W-:Y:S04]  /*4ab50*/  STL [R1+0x10c0], R12 ;  /* 0x0010c00c01007387 */ /* 0x0003e80000100800 */
[----:B------:R-:W-:Y:S01]  /*4ab60*/  STL [R1+0x10bc], R193 ;  /* 0x0010bcc101007387 */ /* 0x000fe20000100800 */
[----:B------:R-:W-:-:S03]  /*4ab70*/  ISETP.NE.U32.AND P1, PT, RZ, UR12, PT ;  /* 0x0000000cff007c0c */ /* 0x000fc6000bf25070 */
[----:B------:R1:W-:Y:S02]  /*4ab80*/  STL [R1+0x1448], R13 ;  /* 0x0014480d01007387 */ /* 0x0003e40000100800 */
[----:B-1----:R-:W-:Y:S01]  /*4ab90*/  MOV R6, R12 ;  /* 0x0000000c00067202 */ /* 0x002fe20000000f00 */
[----:B------:R-:W-:Y:S01]  /*4aba0*/  IMAD.MOV.U32 R7, RZ, RZ, R193 ;  /* 0x000000ffff077224 */ /* 0x000fe200078e00c1 */
[----:B------:R-:W3:Y:S04]  /*4abb0*/  LDL.LU R196, [R1+0x1468] ;  /* 0x0014680001c47983 */ /* 0x000ee80000300800 */
[----:B------:R-:W-:Y:S04]  /*4abc0*/  STL [R1+0x1444], R192 ;  /* 0x001444c001007387 */ /* 0x000fe80000100800 */
[----:B------:R-:W3:Y:S04]  /*4abd0*/  LDL.LU R12, [R1+0x1470] ;  /* 0x00147000010c7983 */ /* 0x000ee80000300800 */
[----:B------:R-:W3:Y:S04]  /*4abe0*/  LDL.LU R197, [R1+0x1464] ;  /* 0x0014640001c57983 */ /* 0x000ee80000300800 */
[----:B------:R1:W-:Y:S02]  /*4abf0*/  LDGSTS.E [R2+0x1c00c], desc[UR8][R6.64], P0 ;  /* 0x1c00c00006027fae */ /* 0x0003e40008121848 */
[----:B-1----:R-:W-:Y:S01]  /*4ac00*/  MOV R6, R13 ;  /* 0x0000000d00067202 */ /* 0x002fe20000000f00 */
[----:B------:R-:W-:Y:S01]  /*4ac10*/  IMAD.MOV.U32 R7, RZ, RZ, R192 ;  /* 0x000000ffff077224 */ /* 0x000fe200078e00c0 */
[----:B------:R-:W3:Y:S04]  /*4ac20*/  LDL.LU R13, [R1+0x146c] ;  /* 0x00146c00010d7983 */ /* 0x000ee80000300800 */
[----:B------:R1:W-:Y:S01]  /*4ac30*/  LDGSTS.E [R2+0x20000], desc[UR8][R6.64], P1 ;  /* 0x2000000006027fae */ /* 0x0003e20008921848 */
[----:B------:R-:W-:-:S04]  /*4ac40*/  IADD3 R10, P0, R10, UR4, RZ ;  /* 0x000000040a0a7c10 */ /* 0x000fc8000ff1e0ff */
[----:B------:R-:W-:Y:S02]  /*4ac50*/  IADD3.X R11, R11, UR6, RZ, P0, !PT ;  /* 0x000000060b0b7c10 */ /* 0x000fe400087fe4ff */
[----:B--2---:R-:W-:-:S03]  /*4ac60*/  IADD3 R8, P2, R8, UR4, RZ ;  /* 0x0000000408087c10 */ /* 0x004fc6000ff5e0ff */
[----:B-1----:R-:W-:Y:S01]  /*4ac70*/  IMAD.MOV.U32 R7, RZ, RZ, R11 ;  /* 0x000000ffff077224 */ /* 0x002fe200078e000b */
[----:B------:R-:W-:Y:S01]  /*4ac80*/  MOV R6, R10 ;  /* 0x0000000a00067202 */ /* 0x000fe20000000f00 */
[----:B------:R1:W-:Y:S01]  /*4ac90*/  STL [R1+0x1450], R10 ;  /* 0x0014500a01007387 */ /* 0x0003e20000100800 */
[----:B------:R-:W-:-:S03]  /*4aca0*/  IADD3.X R9, R9, UR6, RZ, P2, !PT ;  /* 0x0000000609097c10 */ /* 0x000fc600097fe4ff */
[----:B------:R2:W-:Y:S04]  /*4acb0*/  STL [R1+0x144c], R11 ;  /* 0x00144c0b01007387 */ /* 0x0005e80000100800 */
[----:B------:R-:W-:Y:S04]  /*4acc0*/  STL [R1+0x1458], R8 ;  /* 0x0014580801007387 */ /* 0x000fe80000100800 */
[----:B-1----:R-:W3:Y:S04]  /*4acd0*/  LDL.LU R10, [R1+0x1478] ;  /* 0x00147800010a7983 */ /* 0x002ee80000300800 */
[----:B------:R1:W-:Y:S04]  /*4ace0*/  STL [R1+0x1454], R9 ;  /* 0x0014540901007387 */ /* 0x0003e80000100800 */
[----:B------:R1:W-:Y:S04]  /*4acf0*/  LDGSTS.E [R2+0x24000], desc[UR8][R6.64], P1 ;  /* 0x2400000006027fae */ /* 0x0003e80008921848 */
[----:B--2---:R-:W2:Y:S01]  /*4ad00*/  LDL.LU R11, [R1+0x1474] ;  /* 0x00147400010b7983 */ /* 0x004ea20000300800 */
[----:B-1----:R-:W-:Y:S01]  /*4ad10*/  IMAD.MOV.U32 R7, RZ, RZ, R9 ;  /* 0x000000ffff077224 */ /* 0x002fe200078e0009 */
[----:B------:R-:W-:-:S02]  /*4ad20*/  MOV R6, R8 ;  /* 0x0000000800067202 */ /* 0x000fc40000000f00 */
[----:B------:R-:W2:Y:S04]  /*4ad30*/  LDL.LU R9, [R1+0x147c] ;  /* 0x00147c0001097983 */ /* 0x000ea80000300800 */
[----:B------:R-:W2:Y:S04]  /*4ad40*/  LDL.LU R8, [R1+0x1480] ;  /* 0x0014800001087983 */ /* 0x000ea80000300800 */
[----:B------:R-:W2:Y:S04]  /*4ad50*/  LDL.LU R195, [R1+0x1484] ;  /* 0x0014840001c37983 */ /* 0x000ea80000300800 */
[----:B------:R-:W2:Y:S01]  /*4ad60*/  LDL.LU R194, [R1+0x1488] ;  /* 0x0014880001c27983 */ /* 0x000ea20000300800 */
[----:B------:R-:W-:-:S03]  /*4ad70*/  UISETP.GT.AND UP1, UPT, UR16, 0x59, UPT ;  /* 0x000000591000788c */ /* 0x000fc6000bf24270 */
[----:B------:R1:W-:Y:S01]  /*4ad80*/  LDGSTS.E [R2+0x28000], desc[UR8][R6.64], P1 ;  /* 0x2800000006027fae */ /* 0x0003e20008921848 */
[----:B------:R-:W-:-:S04]  /*4ad90*/  USEL UR12, URZ, 0x4, !UP1 ;  /* 0x000000043f0c7887 */ /* 0x000fc8000c800000 */
[----:B------:R-:W-:Y:S01]  /*4ada0*/  USEL UR12, UR12, URZ, !UP0 ;  /* 0x0000003f0c0c7287 */ /* 0x000fe2000c000000 */
[----:B----4-:R-:W-:-:S04]  /*4adb0*/  IADD3 R0, P0, R0, UR4, RZ ;  /* 0x0000000400007c10 */ /* 0x010fc8000ff1e0ff */
[----:B---3--:R-:W-:Y:S01]  /*4adc0*/  IADD3.X R3, R3, UR6, RZ, P0, !PT ;  /* 0x0000000603037c10 */ /* 0x008fe200087fe4ff */
[----:B------:R3:W-:Y:S01]  /*4add0*/  STL [R1+0x1460], R0 ;  /* 0x0014600001007387 */ /* 0x0007e20000100800 */
[----:B-1----:R-:W-:-:S03]  /*4ade0*/  MOV R6, R0 ;  /* 0x0000000000067202 */ /* 0x002fc60000000f00 */
[----:B------:R1:W-:Y:S04]  /*4adf0*/  STL [R1+0x145c], R3 ;  /* 0x00145c0301007387 */ /* 0x0003e80000100800 */
[----:B------:R-:W4:Y:S04]  /*4ae00*/  LDL.LU R193, [R1+0x148c] ;  /* 0x00148c0001c17983 */ /* 0x000f280000300800 */
[----:B---3--:R-:W3:Y:S01]  /*4ae10*/  LDL.LU R0, [R1+0x1490] ;  /* 0x0014900001007983 */ /* 0x008ee20000300800 */
[----:B------:R-:W-:-:S03]  /*4ae20*/  IMAD.MOV.U32 R7, RZ, RZ, R3 ;  /* 0x000000ffff077224 */ /* 0x000fc600078e0003 */
[----:B------:R-:W4:Y:S04]  /*4ae30*/  LDL.LU R192, [R1+0x1494] ;  /* 0x0014940001c07983 */ /* 0x000f280000300800 */
[----:B-1----:R-:W4:Y:S01]  /*4ae40*/  LDL.LU R3, [R1+0x1498] ;  /* 0x0014980001037983 */ /* 0x002f220000300800 */
[----:B------:R-:W-:-:S03]  /*4ae50*/  ISETP.NE.U32.AND P0, PT, RZ, UR12, PT ;  /* 0x0000000cff007c0c */ /* 0x000fc6000bf05070 */
[----:B------:R1:W-:Y:S01]  /*4ae60*/  LDGSTS.E [R2+0x2c000], desc[UR8][R6.64], P1 ;  /* 0x2c00000006027fae */ /* 0x0003e20008921848 */
[----:B------:R-:W-:Y:S02]  /*4ae70*/  IADD3 R196, P1, R196, UR4, RZ ;  /* 0x00000004c4c47c10 */ /* 0x000fe4000ff3e0ff */
[----:B------:R-:W-:Y:S02]  /*4ae80*/  IADD3 R12, P2, R12, UR4, RZ ;  /* 0x000000040c0c7c10 */ /* 0x000fe4000ff5e0ff */
[----:B------:R-:W-:Y:S01]  /*4ae90*/  IADD3.X R197, R197, UR6, RZ, P1, !PT ;  /* 0x00000006c5c57c10 */ /* 0x000fe20008ffe4ff */
[----:B------:R-:W-:Y:S01]  /*4aea0*/  STL [R1+0x1468], R196 ;  /* 0x001468c401007387 */ /* 0x000fe20000100800 */
[----:B-1----:R-:W-:-:S03]  /*4aeb0*/  MOV R6, R196 ;  /* 0x000000c400067202 */ /* 0x002fc60000000f00 */
[----:B------:R-:W-:Y:S01]  /*4aec0*/  IMAD.MOV.U32 R7, RZ, RZ, R197 ;  /* 0x000000ffff077224 */ /* 0x000fe200078e00c5 */
[----:B------:R-:W-:Y:S01]  /*4aed0*/  STL [R1+0x1464], R197 ;  /* 0x001464c501007387 */ /* 0x000fe20000100800 */
[----:B------:R-:W-:-:S03]  /*4aee0*/  IADD3.X R13, R13, UR6, RZ, P2, !PT ;  /* 0x000000060d0d7c10 */ /* 0x000fc600097fe4ff */
[----:B------:R-:W-:Y:S04]  /*4aef0*/  STL [R1+0x1470], R12 ;  /* 0x0014700c01007387 */ /* 0x000fe80000100800 */
[----:B------:R1:W-:Y:S04]  /*4af00*/  LDGSTS.E [R2+0x20004], desc[UR8][R6.64], P0 ;  /* 0x2000400006027fae */ /* 0x0003e80008121848 */
[----:B------:R1:W-:Y:S02]  /*4af10*/  STL [R1+0x146c], R13 ;  /* 0x00146c0d01007387 */ /* 0x0003e40000100800 */
[----:B-1----:R-:W-:Y:S01]  /*4af20*/  IMAD.MOV.U32 R7, RZ, RZ, R13 ;  /* 0x000000ffff077224 */ /* 0x002fe200078e000d */
[----:B------:R-:W-:Y:S01]  /*4af30*/  MOV R6, R12 ;  /* 0x0000000c00067202 */ /* 0x000fe20000000f00 */
[----:B------:R-:W4:Y:S04]  /*4af40*/  LDL.LU R13, [R1+0x149c] ;  /* 0x00149c00010d7983 */ /* 0x000f280000300800 */
[----:B------:R-:W4:Y:S04]  /*4af50*/  LDL.LU R12, [R1+0x14a0] ;  /* 0x0014a000010c7983 */ /* 0x000f280000300800 */
[----:B------:R1:W-:Y:S01]  /*4af60*/  LDGSTS.E [R2+0x24004], desc[UR8][R6.64], P0 ;  /* 0x2400400006027fae */ /* 0x0003e20008121848 */
[----:B------:R-:W-:-:S04]  /*4af70*/  IADD3 R10, P1, R10, UR4, RZ ;  /* 0x000000040a0a7c10 */ /* 0x000fc8000ff3e0ff */
[----:B-1----:R-:W-:Y:S01]  /*4af80*/  MOV R6, R10 ;  /* 0x0000000a00067202 */ /* 0x002fe20000000f00 */
[----:B------:R1:W-:Y:S01]  /*4af90*/  STL [R1+0x1478], R10 ;  /* 0x0014780a01007387 */ /* 0x0003e20000100800 */
[----:B--2---:R-:W-:-:S05]  /*4afa0*/  IADD3.X R11, R11, UR6, RZ, P1, !PT ;  /* 0x000000060b0b7c10 */ /* 0x004fca0008ffe4ff */
[----:B------:R2:W-:Y:S01]  /*4afb0*/  STL [R1+0x1474], R11 ;  /* 0x0014740b01007387 */ /* 0x0005e20000100800 */
[----:B------:R-:W-:-:S03]  /*4afc0*/  IMAD.MOV.U32 R7, RZ, RZ, R11 ;  /* 0x000000ffff077224 */ /* 0x000fc600078e000b */
[----:B-1----:R-:W4:Y:S04]  /*4afd0*/  LDL.LU R10, [R1+0x14a8] ;  /* 0x0014a800010a7983 */ /* 0x002f280000300800 */
[----:B------:R1:W-:Y:S01]  /*4afe0*/  LDGSTS.E [R2+0x28004], desc[UR8][R6.64], P0 ;  /* 0x2800400006027fae */ /* 0x0003e20008121848 */
[----:B------:R-:W-:-:S04]  /*4aff0*/  IADD3 R8, P2, R8, UR4, RZ ;  /* 0x0000000408087c10 */ /* 0x000fc8000ff5e0ff */
[----:B------:R-:W-:Y:S02]  /*4b000*/  IADD3.X R9, R9, UR6, RZ, P2, !PT ;  /* 0x0000000609097c10 */ /* 0x000fe400097fe4ff */
[----:B------:R-:W-:Y:S01]  /*4b010*/  IADD3 R194, P3, R194, UR4, RZ ;  /* 0x00000004c2c27c10 */ /* 0x000fe2000ff7e0ff */
[----:B------:R-:W-:Y:S03]  /*4b020*/  STL [R1+0x1480], R8 ;  /* 0x0014800801007387 */ /* 0x000fe60000100800 */
[----:B------:R-:W-:Y:S01]  /*4b030*/  IADD3.X R195, R195, UR6, RZ, P3, !PT ;  /* 0x00000006c3c37c10 */ /* 0x000fe20009ffe4ff */
[----:B------:R2:W-:Y:S01]  /*4b040*/  STL [R1+0x147c], R9 ;  /* 0x00147c0901007387 */ /* 0x0005e20000100800 */
[----:B-1----:R-:W-:-:S03]  /*4b050*/  IMAD.MOV.U32 R7, RZ, RZ, R9 ;  /* 0x000000ffff077224 */ /* 0x002fc600078e0009 */
[----:B------:R-:W-:Y:S01]  /*4b060*/  STL [R1+0x1488], R194 ;  /* 0x001488c201007387 */ /* 0x000fe20000100800 */
[----:B------:R-:W-:-:S03]  /*4b070*/  MOV R6, R8 ;  /* 0x0000000800067202 */ /* 0x000fc60000000f00 */
[----:B--2---:R-:W2:Y:S04]  /*4b080*/  LDL.LU R11, [R1+0x14a4] ;  /* 0x0014a400010b7983 */ /* 0x004ea80000300800 */
[----:B------:R-:W-:Y:S04]  /*4b090*/  STL [R1+0x1484], R195 ;  /* 0x001484c301007387 */ /* 0x000fe80000100800 */
[----:B------:R-:W2:Y:S04]  /*4b0a0*/  LDL.LU R9, [R1+0x14ac] ;  /* 0x0014ac0001097983 */ /* 0x000ea80000300800 */
[----:B------:R-:W2:Y:S01]  /*4b0b0*/  LDL.LU R8, [R1+0x14b0] ;  /* 0x0014b00001087983 */ /* 0x000ea20000300800 */
[----:B------:R-:W-:-:S03]  /*4b0c0*/  UISETP.GT.AND UP1, UPT, UR16, 0x5a, UPT ;  /* 0x0000005a1000788c */ /* 0x000fc6000bf24270 */
[----:B------:R1:W-:Y:S01]  /*4b0d0*/  LDGSTS.E [R2+0x2c004], desc[UR8][R6.64], P0 ;  /* 0x2c00400006027fae */ /* 0x0003e20008121848 */
[----:B------:R-:W-:-:S04]  /*4b0e0*/  USEL UR12, URZ, 0x4, !UP1 ;  /* 0x000000043f0c7887 */ /* 0x000fc8000c800000 */
[----:B------:R-:W-:-:S06]  /*4b0f0*/  USEL UR12, UR12, URZ, !UP0 ;  /* 0x0000003f0c0c7287 */ /* 0x000fcc000c000000 */
[----:B------:R-:W-:Y:S01]  /*4b100*/  ISETP.NE.U32.AND P1, PT, RZ, UR12, PT ;  /* 0x0000000cff007c0c */ /* 0x000fe2000bf25070 */
[----:B-1----:R-:W-:Y:S01]  /*4b110*/  IMAD.MOV.U32 R7, RZ, RZ, R195 ;  /* 0x000000ffff077224 */ /* 0x002fe200078e00c3 */
[----:B------:R-:W-:-:S11]  /*4b120*/  MOV R6, R194 ;  /* 0x000000c200067202 */ /* 0x000fd60000000f00 */
[----:B------:R1:W-:Y:S01]  /*4b130*/  LDGSTS.E [R2+0x20008], desc[UR8][R6.64], P1 ;  /* 0x2000800006027fae */ /* 0x0003e20008921848 */
[----:B---3--:R-:W-:-:S04]  /*4b140*/  IADD3 R0, P0, R0, UR4, RZ ;  /* 0x0000000400007c10 */ /* 0x008fc8000ff1e0ff */
[----:B----4-:R-:W-:Y:S01]  /*4b150*/  IADD3.X R193, R193, UR6, RZ, P0, !PT ;  /* 0x00000006c1c17c10 */ /* 0x010fe200087fe4ff */
[----:B------:R3:W-:Y:S01]  /*4b160*/  STL [R1+0x1490], R0 ;  /* 0x0014900001007387 */ /* 0x0007e20000100800 */
[----:B------:R-:W-:-:S03]  /*4b170*/  IADD3 R3, P2, R3, UR4, RZ ;  /* 0x0000000403037c10 */ /* 0x000fc6000ff5e0ff */
[----:B-1----:R-:W-:Y:S01]  /*4b180*/  IMAD.MOV.U32 R7, RZ, RZ, R193 ;  /* 0x000000ffff077224 */ /* 0x002fe200078e00c1 */
[----:B------:R-:W-:Y:S01]  /*4b190*/  MOV R6, R0 ;  /* 0x0000000000067202 */ /* 0x000fe20000000f00 */
[----:B------:R-:W-:Y:S01]  /*4b1a0*/  STL [R1+0x148c], R193 ;  /* 0x00148cc101007387 */ /* 0x000fe20000100800 */
[----:B------:R-:W-:-:S03]  /*4b1b0*/  IADD3.X R192, R192, UR6, RZ, P2, !PT ;  /* 0x00000006c0c07c10 */ /* 0x000fc600097fe4ff */
[----:B------:R1:W-:Y:S04]  /*4b1c0*/  STL [R1+0x1498], R3 ;  /* 0x0014980301007387 */ /* 0x0003e80000100800 */
[----:B---3--:R-:W3:Y:S04]  /*4b1d0*/  LDL.LU R0, [R1+0x14b8] ;  /* 0x0014b80001007983 */ /* 0x008ee80000300800 */
[----:B------:R4:W-:Y:S04]  /*4b1e0*/  LDGSTS.E [R2+0x24008], desc[UR8][R6.64], P1 ;  /* 0x2400800006027fae */ /* 0x0009e80008921848 */
[----:B------:R1:W-:Y:S01]  /*4b1f0*/  STL [R1+0x1494], R192 ;  /* 0x001494c001007387 */ /* 0x0003e20000100800 */
[----:B----4-:R-:W-:-:S03]  /*4b200*/  MOV R6, R3 ;  /* 0x0000000300067202 */ /* 0x010fc60000000f00 */
[----:B-1----:R-:W4:Y:S01]  /*4b210*/  LDL.LU R3, [R1+0x14b4] ;  /* 0x0014b40001037983 */ /* 0x002f220000300800 */
[----:B------:R-:W-:-:S05]  /*4b220*/  IMAD.MOV.U32 R7, RZ, RZ, R192 ;  /* 0x000000ffff077224 */ /* 0x000fca00078e00c0 */
[----:B------:R1:W-:Y:S01]  /*4b230*/  LDGSTS.E [R2+0x28008], desc[UR8][R6.64], P1 ;  /* 0x2800800006027fae */ /* 0x0003e20008921848 */
[----:B------:R-:W-:-:S04]  /*4b240*/  IADD3 R12, P0, R12, UR4, RZ ;  /* 0x000000040c0c7c10 */ /* 0x000fc8000ff1e0ff */
[----:B------:R-:W-:Y:S01]  /*4b250*/  IADD3.X R13, R13, UR6, RZ, P0, !PT ;  /* 0x000000060d0d7c10 */ /* 0x000fe200087fe4ff */
[----:B------:R-:W-:Y:S01]  /*4b260*/  STL [R1+0x14a0], R12 ;  /* 0x0014a00c01007387 */ /* 0x000fe20000100800 */
[----:B-1----:R-:W-:-:S03]  /*4b270*/  MOV R6, R12 ;  /* 0x0000000c00067202 */ /* 0x002fc60000000f00 */
[----:B------:R1:W-:Y:S01]  /*4b280*/  STL [R1+0x149c], R13 ;  /* 0x00149c0d01007387 */ /* 0x0003e20000100800 */
[----:B------:R-:W-:-:S03]  /*4b290*/  IMAD.MOV.U32 R7, RZ, RZ, R13 ;  /* 0x000000ffff077224 */ /* 0x000fc600078e000d */
[----:B------:R-:W4:Y:S04]  /*4b2a0*/  LDL.LU R197, [R1+0x14bc] ;  /* 0x0014bc0001c57983 */ /* 0x000f280000300800 */
[----:B------:R-:W4:Y:S04]  /*4b2b0*/  LDL.LU R196, [R1+0x14c0] ;  /* 0x0014c00001c47983 */ /* 0x000f280000300800 */
[----:B------:R1:W-:Y:S04]  /*4b2c0*/  LDGSTS.E [R2+0x2c008], desc[UR8][R6.64], P1 ;  /* 0x2c00800006027fae */ /* 0x0003e80008921848 */
[----:B------:R-:W4:Y:S04]  /*4b2d0*/  LDL.LU R195, [R1+0x1844] ;  /* 0x0018440001c37983 */ /* 0x000f280000300800 */
[----:B------:R-:W4:Y:S04]  /*4b2e0*/  LDL.LU R194, [R1+0x1848] ;  /* 0x0018480001c27983 */ /* 0x000f280000300800 */
[----:B------:R-:W4:Y:S01]  /*4b2f0*/  LDL.LU R192, [R1+0x1850] ;  /* 0x0018500001c07983 */ /* 0x000f220000300800 */
[----:B------:R-:W-:-:S05]  /*4b300*/  IADD3 R10, P1, R10, UR4, RZ ;  /* 0x000000040a0a7c10 */ /* 0x000fca000ff3e0ff */
[----:B------:R-:W-:Y:S01]  /*4b310*/  STL [R1+0x14a8], R10 ;  /* 0x0014a80a01007387 */ /* 0x000fe20000100800 */
[----:B--2---:R-:W-:-:S05]  /*4b320*/  IADD3.X R11, R11, UR6, RZ, P1, !PT ;  /* 0x000000060b0b7c10 */ /* 0x004fca0008ffe4ff */
[----:B------:R2:W-:Y:S01]  /*4b330*/  STL [R1+0x14a4], R11 ;  /* 0x0014a40b01007387 */ /* 0x0005e20000100800 */
[----:B------:R-:W-:-:S04]  /*4b340*/  IADD3 R8, P2, R8, UR4, RZ ;  /* 0x0000000408087c10 */ /* 0x000fc8000ff5e0ff */
[----:B------:R-:W-:Y:S01]  /*4b350*/  IADD3.X R9, R9, UR6, RZ, P2, !PT ;  /* 0x0000000609097c10 */ /* 0x000fe200097fe4ff */
[----:B------:R-:W-:Y:S04]  /*4b360*/  STL [R1+0x14b0], R8 ;  /* 0x0014b00801007387 */ /* 0x000fe80000100800 */
[----:B------:R-:W4:Y:S04]  /*4b370*/  LDL.LU R193, [R1+0x184c] ;  /* 0x00184c0001c17983 */ /* 0x000f280000300800 */
[----:B------:R4:W-:Y:S04]  /*4b380*/  STL [R1+0x14ac], R9 ;  /* 0x0014ac0901007387 */ /* 0x0009e80000100800 */
[----:B-1----:R-:W4:Y:S04]  /*4b390*/  LDL.LU R13, [R1+0x1854] ;  /* 0x00185400010d7983 */ /* 0x002f280000300800 */
[----:B------:R-:W4:Y:S01]  /*4b3a0*/  LDL.LU R12, [R1+0x1858] ;  /* 0x00185800010c7983 */ /* 0x000f220000300800 */
[----:B------:R-:W-:-:S04]  /*4b3b0*/  UISETP.GT.AND UP1, UPT, UR16, 0x5b, UPT ;  /* 0x0000005b1000788c */ /* 0x000fc8000bf24270 */
[----:B------:R-:W-:-:S04]  /*4b3c0*/  USEL UR12, URZ, 0x4, !UP1 ;  /* 0x000000043f0c7887 */ /* 0x000fc8000c800000 */
[----:B------:R-:W-:Y:S01]  /*4b3d0*/  USEL UR12, UR12, URZ, !UP0 ;  /* 0x0000003f0c0c7287 */ /* 0x000fe2000c000000 */
[----:B------:R-:W-:Y:S01]  /*4b3e0*/  IMAD.MOV.U32 R7, RZ, RZ, R11 ;  /* 0x000000ffff077224 */ /* 0x000fe200078e000b */
[----:B------:R-:W-:Y:S01]  /*4b3f0*/  MOV R6, R10 ;  /* 0x0000000a00067202 */ /* 0x000fe20000000f00 */
[----:B--2---:R-:W2:Y:S03]  /*4b400*/  LDL.LU R11, [R1+0x185c] ;  /* 0x00185c00010b7983 */ /* 0x004ea60000300800 */
[----:B------:R-:W-:Y:S01]  /*4b410*/  ISETP.NE.U32.AND P0, PT, RZ, UR12, PT ;  /* 0x0000000cff007c0c */ /* 0x000fe2000bf05070 */
[----:B------:R-:W2:-:S12]  /*4b420*/  LDL.LU R10, [R1+0x1860] ;  /* 0x00186000010a7983 */ /* 0x000e980000300800 */
[----:B------:R1:W-:Y:S01]  /*4b430*/  LDGSTS.E [R2+0x2000c], desc[UR8][R6.64], P0 ;  /* 0x2000c00006027fae */ /* 0x0003e20008121848 */
[----:B---3--:R-:W-:Y:S02]  /*4b440*/  IADD3 R0, P1, R0, UR4, RZ ;  /* 0x0000000400007c10 */ /* 0x008fe4000ff3e0ff */
[----:B-1----:R-:W-:Y:S01]  /*4b450*/  MOV R6, R8 ;  /* 0x0000000800067202 */ /* 0x002fe20000000f00 */
[----:B------:R-:W-:Y:S02]  /*4b460*/  IMAD.MOV.U32 R7, RZ, RZ, R9 ;  /* 0x000000ffff077224 */ /* 0x000fe400078e0009 */
[----:B------:R-:W-:Y:S04]  /*4b470*/  STL [R1+0x14b8], R0 ;  /* 0x0014b80001007387 */ /* 0x000fe80000100800 */
[----:B------:R1:W-:Y:S01]  /*4b480*/  LDGSTS.E [R2+0x2400c], desc[UR8][R6.64], P0 ;  /* 0x2400c00006027fae */ /* 0x0003e20008121848 */
[----:B----4-:R-:W-:-:S05]  /*4b490*/  IADD3.X R3, R3, UR6, RZ, P1, !PT ;  /* 0x0000000603037c10 */ /* 0x010fca0008ffe4ff */
[----:B------:R3:W-:Y:S04]  /*4b4a0*/  STL [R1+0x14b4], R3 ;  /* 0x0014b40301007387 */ /* 0x0007e80000100800 */
[----:B------:R-:W4:Y:S01]  /*4b4b0*/  LDL.LU R9, [R1+0x1864] ;  /* 0x0018640001097983 */ /* 0x000f220000300800 */
[----:B-1----:R-:W-:-:S03]  /*4b4c0*/  IMAD.MOV.U32 R7, RZ, RZ, R3 ;  /* 0x000000ffff077224 */ /* 0x002fc600078e0003 */
[----:B------:R-:W4:Y:S01]  /*4b4d0*/  LDL.LU R8, [R1+0x1868] ;  /* 0x0018680001087983 */ /* 0x000f220000300800 */
[----:B------:R-:W-:-:S03]  /*4b4e0*/  MOV R6, R0 ;  /* 0x0000000000067202 */ /* 0x000fc60000000f00 */
[----:B---3--:R-:W3:Y:S04]  /*4b4f0*/  LDL.LU R3, [R1+0x186c] ;  /* 0x00186c0001037983 */ /* 0x008ee80000300800 */
[----:B------:R-:W4:Y:S04]  /*4b500*/  LDL.LU R0, [R1+0x1870] ;  /* 0x0018700001007983 */ /* 0x000f280000300800 */
[----:B------:R1:W-:Y:S01]  /*4b510*/  LDGSTS.E [R2+0x2800c], desc[UR8][R6.64], P0 ;  /* 0x2800c00006027fae */ /* 0x0003e20008121848 */
[----:B------:R-:W-:-:S04]  /*4b520*/  IADD3 R196, P2, R196, UR4, RZ ;  /* 0x00000004c4c47c10 */ /* 0x000fc8000ff5e0ff */
[----:B------:R-:W-:Y:S02]  /*4b530*/  IADD3.X R197, R197, UR6, RZ, P2, !PT ;  /* 0x00000006c5c57c10 */ /* 0x000fe400097fe4ff */
[----:B-1----:R-:W-:-:S03]  /*4b540*/  MOV R6, R196 ;  /* 0x000000c400067202 */ /* 0x002fc60000000f00 */
[----:B------:R-:W-:Y:S01]  /*4b550*/  IMAD.MOV.U32 R7, RZ, RZ, R197 ;  /* 0x000000ffff077224 */ /* 0x000fe200078e00c5 */
[----:B------:R-:W-:-:S04]  /*4b560*/  IADD3 R194, P3, R194, UR4, RZ ;  /* 0x00000004c2c27c10 */ /* 0x000fc8000ff7e0ff */
[----:B------:R1:W-:Y:S01]  /*4b570*/  LDGSTS.E [R2+0x2c00c], desc[UR8][R6.64], P0 ;  /* 0x2c00c00006027fae */ /* 0x0003e20008121848 */
[----:B------:R-:W-:Y:S02]  /*4b580*/  IADD3 R192, P0, R192, UR4, RZ ;  /* 0x00000004c0c07c10 */ /* 0x000fe4000ff1e0ff */
[----:B------:R-:W-:Y:S01]  /*4b590*/  IADD3.X R195, R195, UR6, RZ, P3, !PT ;  /* 0x00000006c3c37c10 */ /* 0x000fe20009ffe4ff */
[----:B------:R-:W-:Y:S04]  /*4b5a0*/  STL [R1+0x14c0], R196 ;  /* 0x0014c0c401007387 */ /* 0x000fe80000100800 */
[----:B------:R-:W-:Y:S04]  /*4b5b0*/  STL [R1+0x14bc], R197 ;  /* 0x0014bcc501007387 */ /* 0x000fe80000100800 */
[----:B------:R-:W-:Y:S04]  /*4b5c0*/  STL [R1+0x1848], R194 ;  /* 0x001848c201007387 */ /* 0x000fe80000100800 */
[----:B------:R-:W-:Y:S04]  /*4b5d0*/  STL [R1+0x1844], R195 ;  /* 0x001844c301007387 */ /* 0x000fe80000100800 */
[----:B------:R-:W-:Y:S01]  /*4b5e0*/  STL [R1+0x1850], R192 ;  /* 0x001850c001007387 */ /* 0x000fe20000100800 */
[----:B------:R-:W-:-:S05]  /*4b5f0*/  IADD3.X R193, R193, UR6, RZ, P0, !PT ;  /* 0x00000006c1c17c10 */ /* 0x000fca00087fe4ff */
[----:B------:R4:W-:Y:S01]  /*4b600*/  STL [R1+0x184c], R193 ;  /* 0x00184cc101007387 */ /* 0x0009e20000100800 */
[----:B------:R-:W-:-:S05]  /*4b610*/  IADD3 R12, P2, R12, UR4, RZ ;  /* 0x000000040c0c7c10 */ /* 0x000fca000ff5e0ff */
[----:B------:R-:W-:Y:S04]  /*4b620*/  STL [R1+0x1858], R12 ;  /* 0x0018580c01007387 */ /* 0x000fe80000100800 */
[----:B------:R-:W3:Y:S01]  /*4b630*/  LDL.LU.64 R204, [R1+0x908] ;  /* 0x0009080001cc7983 */ /* 0x000ee20000300a00 */
[----:B------:R-:W-:-:S04]  /*4b640*/  UISETP.GT.AND UP1, UPT, UR16, 0x78, UPT ;  /* 0x000000781000788c */ /* 0x000fc8000bf24270 */
[----:B------:R-:W-:-:S04]  /*4b650*/  USEL UR12, URZ, 0x4, !UP1 ;  /* 0x000000043f0c7887 */ /* 0x000fc8000c800000 */
[----:B------:R-:W-:-:S06]  /*4b660*/  USEL UR12, UR12, URZ, !UP0 ;  /* 0x0000003f0c0c7287 */ /* 0x000fcc000c000000 */
[----:B------:R-:W-:Y:S01]  /*4b670*/  ISETP.NE.U32.AND P1, PT, RZ, UR12, PT ;  /* 0x0000000cff007c0c */ /* 0x000fe2000bf25070 */
[----:B-1----:R-:W-:Y:S01]  /*4b680*/  IMAD.MOV.U32 R7, RZ, RZ, R195 ;  /* 0x000000ffff077224 */ /* 0x002fe200078e00c3 */
[----:B------:R-:W-:Y:S02]  /*4b690*/  MOV R6, R194 ;  /* 0x000000c200067202 */ /* 0x000fe40000000f00 */
[----:B------:R-:W-:Y:S02]  /*4b6a0*/  IADD3.X R13, R13, UR6, RZ, P2, !PT ;  /* 0x000000060d0d7c10 */ /* 0x000fe400097fe4ff */
[----:B--2---:R-:W-:-:S07]  /*4b6b0*/  IADD3 R10, P0, R10, UR4, RZ ;  /* 0x000000040a0a7c10 */ /* 0x004fce000ff1e0ff */
[----:B------:R1:W-:Y:S01]  /*4b6c0*/  LDGSTS.E [R2+0x30000], desc[UR8][R6.64], P1 ;  /* 0x3000000006027fae */ /* 0x0003e20008921848 */
[----:B------:R-:W-:Y:S02]  /*4b6d0*/  IADD3.X R11, R11, UR6, RZ, P0, !PT ;  /* 0x000000060b0b7c10 */ /* 0x000fe400087fe4ff */
[----:B-1----:R-:W-:Y:S01]  /*4b6e0*/  MOV R6, R192 ;  /* 0x000000c000067202 */ /* 0x002fe20000000f00 */
[----:B------:R-:W-:-:S05]  /*4b6f0*/  IMAD.MOV.U32 R7, RZ, RZ, R193 ;  /* 0x000000ffff077224 */ /* 0x000fca00078e00c1 */
[----:B------:R1:W-:Y:S02]  /*4b700*/  LDGSTS.E [R2+0x34000], desc[UR8][R6.64], P1 ;  /* 0x3400000006027fae */ /* 0x0003e40008921848 */
[----:B-1----:R-:W-:Y:S01]  /*4b710*/  MOV R6, R12 ;  /* 0x0000000c00067202 */ /* 0x002fe20000000f00 */
[----:B------:R-:W-:-:S05]  /*4b720*/  IMAD.MOV.U32 R7, RZ, RZ, R13 ;  /* 0x000000ffff077224 */ /* 0x000fca00078e000d */
[----:B------:R1:W-:Y:S01]  /*4b730*/  LDGSTS.E [R2+0x38000], desc[UR8][R6.64], P1 ;  /* 0x3800000006027fae */ /* 0x0003e20008921848 */
[----:B----4-:R-:W-:Y:S02]  /*4b740*/  IADD3 R0, P2, R0, UR4, RZ ;  /* 0x0000000400007c10 */ /* 0x010fe4000ff5e0ff */
[----:B-1----:R-:W-:Y:S01]  /*4b750*/  MOV R6, R10 ;  /* 0x0000000a00067202 */ /* 0x002fe20000000f00 */
[----:B------:R-:W-:Y:S01]  /*4b760*/  IMAD.MOV.U32 R7, RZ, RZ, R11 ;  /* 0x000000ffff077224 */ /* 0x000fe200078e000b */
[----:B------:R1:W-:Y:S04]  /*4b770*/  STL [R1+0x1854], R13 ;  /* 0x0018540d01007387 */ /* 0x0003e80000100800 */
[----:B------:R2:W-:Y:S01]  /*4b780*/  LDGSTS.E [R2+0x3c000], desc[UR8][R6.64], P1 ;  /* 0x3c00000006027fae */ /* 0x0005e20008921848 */
[----:B------:R-:W-:-:S03]  /*4b790*/  IADD3 R8, P1, R8, UR4, RZ ;  /* 0x0000000408087c10 */ /* 0x000fc6000ff3e0ff */
[----:B------:R-:W-:Y:S01]  /*4b7a0*/  STL [R1+0x1860], R10 ;  /* 0x0018600a01007387 */ /* 0x000fe20000100800 */
[----:B------:R-:W-:-:S03]  /*4b7b0*/  IADD3.X R9, R9, UR6, RZ, P1, !PT ;  /* 0x0000000609097c10 */ /* 0x000fc60008ffe4ff */
[----:B------:R-:W-:Y:S04]  /*4b7c0*/  STL [R1+0x185c], R11 ;  /* 0x00185c0b01007387 */ /* 0x000fe80000100800 */
[----:B------:R-:W4:Y:S01]  /*4b7d0*/  LDL.LU.64 R192, [R1+0x900] ;  /* 0x0009000001c07983 */ /* 0x000f220000300a00 */
[----:B---3--:R-:W-:-:S03]  /*4b7e0*/  IADD3.X R3, R3, UR6, RZ, P2, !PT ;  /* 0x0000000603037c10 */ /* 0x008fc600097fe4ff */
[----:B------:R-:W-:Y:S04]  /*4b7f0*/  STL [R1+0x1868], R8 ;  /* 0x0018680801007387 */ /* 0x000fe80000100800 */
[----:B------:R3:W-:Y:S04]  /*4b800*/  STL [R1+0x1864], R9 ;  /* 0x0018640901007387 */ /* 0x0007e80000100800 */
[----:B------:R3:W-:Y:S04]  /*4b810*/  STL [R1+0x1870], R0 ;  /* 0x0018700001007387 */ /* 0x0007e80000100800 */
[----:B------:R-:W4:Y:S01]  /*4b820*/  LDL.LU.64 R202, [R1+0x8f8] ;  /* 0x0008f80001ca7983 */ /* 0x000f220000300a00 */
[----:B------:R-:W-:-:S03]  /*4b830*/  UISETP.GT.AND UP1, UPT, UR16, 0x79, UPT ;  /* 0x000000791000788c */ /* 0x000fc6000bf24270 */
[----:B------:R4:W-:Y:S04]  /*4b840*/  STL [R1+0x186c], R3 ;  /* 0x00186c0301007387 */ /* 0x0009e80000100800 */
[----:B------:R-:W4:Y:S01]  /*4b850*/  LDL.LU.64 R200, [R1+0x8f0] ;  /* 0x0008f00001c87983 */ /* 0x000f220000300a00 */
[----:B------:R-:W-:-:S03]  /*4b860*/  USEL UR12, URZ, 0x4, !UP1 ;  /* 0x000000043f0c7887 */ /* 0x000fc6000c800000 */
[----:B------:R-:W4:Y:S01]  /*4b870*/  LDL.LU.64 R198, [R1+0x8e8] ;  /* 0x0008e80001c67983 */ /* 0x000f220000300a00 */
[----:B------:R-:W-:-:S03]  /*4b880*/  USEL UR12, UR12, URZ, !UP0 ;  /* 0x0000003f0c0c7287 */ /* 0x000fc6000c000000 */
[----:B------:R-:W4:Y:S03]  /*4b890*/  LDL.LU.64 R208, [R1+0x8e0] ;  /* 0x0008e00001d07983 */ /* 0x000f260000300a00 */
[----:B------:R-:W-:Y:S01]  /*4b8a0*/  ISETP.NE.U32.AND P0, PT, RZ, UR12, PT ;  /* 0x0000000cff007c0c */ /* 0x000fe2000bf05070 */
[----:B-1----:R-:W4:Y:S01]  /*4b8b0*/  LDL.LU.64 R12, [R1+0x8d8] ;  /* 0x0008d800010c7983 */ /* 0x002f220000300a00 */
[----:B--2---:R-:W-:Y:S01]  /*4b8c0*/  MOV R6, R8 ;  /* 0x0000000800067202 */ /* 0x004fe20000000f00 */
[----:B------:R-:W-:Y:S02]  /*4b8d0*/  IMAD.MOV.U32 R7, RZ, RZ, R9 ;  /* 0x000000ffff077224 */ /* 0x000fe400078e0009 */
[----:B---3--:R-:W2:Y:S04]  /*4b8e0*/  LDL.LU.64 R8, [R1+0x8d0] ;  /* 0x0008d00001087983 */ /* 0x008ea80000300a00 */
[----:B------:R-:W3:Y:S04]  /*4b8f0*/  LDL.LU R196, [R1+0xcc4] ;  /* 0x000cc40001c47983 */ /* 0x000ee80000300800 */
[----:B------:R-:W3:Y:S04]  /*4b900*/  LDL.LU R194, [R1+0xcc8] ;  /* 0x000cc80001c27983 */ /* 0x000ee80000300800 */
[----:B------:R-:W3:Y:S04]  /*4b910*/  LDL.LU.64 R206, [R1+0x8c8] ;  /* 0x0008c80001ce7983 */ /* 0x000ee80000300a00 */
[----:B------:R1:W-:Y:S02]  /*4b920*/  LDGSTS.E [R2+0x30004], desc[UR8][R6.64], P0 ;  /* 0x3000400006027fae */ /* 0x0003e40008121848 */
[----:B-1----:R-:W-:-:S02]  /*4b930*/  MOV R6, R0 ;  /* 0x0000000000067202 */ /* 0x002fc40000000f00 */
[----:B------:R-:W-:-:S04]  /*4b940*/  IADD3 R11, P1, R204, UR4, RZ ;  /* 0x00000004cc0b7c10 */ /* 0x000fc8000ff3e0ff */
[----:B------:R-:W-:Y:S02]  /*4b950*/  IADD3.X R0, R205, UR6, RZ, P1, !PT ;  /* 0x00000006cd007c10 */ /* 0x000fe40008ffe4ff */
[----:B------:R-:W3:Y:S01]  /*4b960*/  LDL.LU.64 R204, [R1+0x8c0] ;  /* 0x0008c00001cc7983 */ /* 0x000ee20000300a00 */
[----:B------:R-:W-:-:S05]  /*4b970*/  IMAD.MOV.U32 R7, RZ, RZ, R3 ;  /* 0x000000ffff077224 */ /* 0x000fca00078e0003 */
[----:B------:R1:W-:Y:S01]  /*4b980*/  LDGSTS.E [R2+0x34004], desc[UR8][R6.64], P0 ;  /* 0x3400400006027fae */ /* 0x0003e20008121848 */
[----:B------:R-:W-:Y:S01]  /*4b990*/  MOV R210, R11 ;  /* 0x0000000b00d27202 */ /* 0x000fe20000000f00 */
[----:B------:R-:W-:Y:S01]  /*4b9a0*/  IMAD.MOV.U32 R211, RZ, RZ, R0 ;  /* 0x000000ffffd37224 */ /* 0x000fe200078e0000 */
[----:B------:R-:W-:Y:S01]  /*4b9b0*/  UISETP.GT.AND UP1, UPT, UR16, 0x7a, UPT ;  /* 0x0000007a1000788c */ /* 0x000fe2000bf24270 */
[----:B----4-:R-:W-:-:S03]  /*4b9c0*/  IADD3 R10, P1, R192, UR4, RZ ;  /* 0x00000004c00a7c10 */ /* 0x010fc6000ff3e0ff */
[----:B------:R-:W-:Y:S01]  /*4b9d0*/  LDGSTS.E [R2+0x38004], desc[UR8][R210.64], P0 ;  /* 0x38004000d2027fae */ /* 0x000fe20008121848 */
[----:B-1----:R-:W-:Y:S02]  /*4b9e0*/  IADD3.X R6, R193, UR6, RZ, P1, !PT ;  /* 0x00000006c1067c10 */ /* 0x002fe40008ffe4ff */
[----:B------:R-:W-:-:S04]  /*4b9f0*/  IADD3 R193, P1, R202, UR4, RZ ;  /* 0x00000004cac17c10 */ /* 0x000fc8000ff3e0ff */
[----:B------:R-:W-:Y:S02]  /*4ba00*/  IADD3.X R7, R203, UR6, RZ, P1, !PT ;  /* 0x00000006cb077c10 */ /* 0x000fe40008ffe4ff */
        /* <DEDUP_REMOVED lines=8> */
[----:B--2---:R-:W-:-:S04]  /*4ba90*/  IADD3 R13, P1, R8, UR4, RZ ;  /* 0x00000004080d7c10 */ /* 0x004fc8000ff3e0ff */
[----:B------:R-:W-:Y:S02]  /*4baa0*/  IADD3.X R195, R9, UR6, RZ, P1, !PT ;  /* 0x0000000609c37c10 */ /* 0x000fe40008ffe4ff */
[----:B---3--:R-:W-:-:S04]  /*4bab0*/  IADD3 R9, P1, R206, UR4, RZ ;  /* 0x00000004ce097c10 */ /* 0x008fc8000ff3e0ff */
[----:B------:R-:W-:Y:S01]  /*4bac0*/  IADD3.X R12, R207, UR6, RZ, P1, !PT ;  /* 0x00000006cf0c7c10 */ /* 0x000fe20008ffe4ff */
[----:B------:R-:W-:Y:S01]  /*4bad0*/  IMAD.MOV.U32 R208, RZ, RZ, R193 ;  /* 0x000000ffffd07224 */ /* 0x000fe200078e00c1 */
[----:B------:R-:W-:Y:S01]  /*4bae0*/  MOV R11, R6 ;  /* 0x00000006000b7202 */ /* 0x000fe20000000f00 */
        /* <DEDUP_REMOVED lines=8> */
[----:B------:R-:W-:Y:S01]  /*4bb70*/  USEL UR12, URZ, 0x4, !UP1 ;  /* 0x000000043f0c7887 */ /* 0x000fe2000c800000 */
[----:B------:R-:W-:Y:S01]  /*4bb80*/  LDGSTS.E [R2+0x3c004], desc[UR8][R10.64], P0 ;  /* 0x3c0040000a027fae */ /* 0x000fe20008121848 */
[----:B------:R-:W-:-:S04]  /*4bb90*/  IADD3 R3, P1, R204, UR4, RZ ;  /* 0x00000004cc037c10 */ /* 0x000fc8000ff3e0ff */
[----:B------:R-:W-:Y:S02]  /*4bba0*/  IADD3.X R8, R205, UR6, RZ, P1, !PT ;  /* 0x00000006cd087c10 */ /* 0x000fe40008ffe4ff */
[----:B------:R-:W-:-:S04]  /*4bbb0*/  IADD3 R194, P1, R194, UR4, RZ ;  /* 0x00000004c2c27c10 */ /* 0x000fc8000ff3e0ff */
[----:B------:R-:W-:Y:S01]  /*4bbc0*/  IADD3.X R196, R196, UR6, RZ, P1, !PT ;  /* 0x00000006c4c47c10 */ /* 0x000fe20008ffe4ff */
[----:B------:R-:W-:Y:S01]  /*4bbd0*/  STL [R1+0xcc8], R194 ;  /* 0x000cc8c201007387 */ /* 0x000fe20000100800 */
[----:B------:R-:W-:Y:S01]  /*4bbe0*/  MOV R204, R199 ;  /* 0x000000c700cc7202 */ /* 0x000fe20000000f00 */
[----:B------:R-:W-:Y:S02]  /*4bbf0*/  IMAD.MOV.U32 R205, RZ, RZ, R200 ;  /* 0x000000ffffcd7224 */ /* 0x000fe400078e00c8 */
[----:B------:R-:W-:Y:S01]  /*4bc00*/  STL [R1+0xcc4], R196 ;  /* 0x000cc4c401007387 */ /* 0x000fe20000100800 */
[----:B------:R-:W-:-:S03]  /*4bc10*/  MOV R200, R13 ;  /* 0x0000000d00c87202 */ /* 0x000fc60000000f00 */
[----:B------:R-:W-:Y:S01]  /*4bc20*/  STL.64 [R1+0x908], R210 ;  /* 0x000908d201007387 */ /* 0x000fe20000100a00 */
[----:B------:R-:W-:-:S03]  /*4bc30*/  IMAD.MOV.U32 R199, RZ, RZ, R12 ;  /* 0x000000ffffc77224 */ /* 0x000fc600078e000c */
[----:B------:R1:W-:Y:S04]  /*4bc40*/  STL.64 [R1+0x900], R10 ;  /* 0x0009000a01007387 */ /* 0x0003e80000100a00 */
[----:B------:R-:W-:Y:S04]  /*4bc50*/  STL.64 [R1+0x8f8], R208 ;  /* 0x0008f8d001007387 */ /* 0x000fe80000100a00 */
[----:B------:R2:W-:Y:S04]  /*4bc60*/  STL.64 [R1+0x8f0], R192 ;  /* 0x0008f0c001007387 */ /* 0x0005e80000100a00 */
[----:B------:R-:W-:Y:S04]  /*4bc70*/  STL.64 [R1+0x8e8], R206 ;  /* 0x0008e8ce01007387 */ /* 0x000fe80000100a00 */
[----:B------:R-:W-:Y:S01]  /*4bc80*/  STL.64 [R1+0x8e0], R204 ;  /* 0x0008e0cc01007387 */ /* 0x000fe20000100a00 */
[----:B------:R-:W-:-:S03]  /*4bc90*/  MOV R6, R3 ;  /* 0x0000000300067202 */ /* 0x000fc60000000f00 */
[----:B------:R-:W-:Y:S01]  /*4bca0*/  STL.64 [R1+0x8d8], R202 ;  /* 0x0008d8ca01007387 */ /* 0x000fe20000100a00 */
[----:B------:R-:W-:-:S03]  /*4bcb0*/  IMAD.MOV.U32 R7, RZ, RZ, R8 ;  /* 0x000000ffff077224 */ /* 0x000fc600078e0008 */
[----:B------:R-:W-:Y:S04]  /*4bcc0*/  STL.64 [R1+0x8d0], R200 ;  /* 0x0008d0c801007387 */ /* 0x000fe80000100a00 */
[----:B------:R-:W3:Y:S04]  /*4bcd0*/  LDL.LU R13, [R1+0xccc] ;  /* 0x000ccc00010d7983 */ /* 0x000ee80000300800 */
[----:B------:R-:W-:Y:S04]  /*4bce0*/  STL.64 [R1+0x8c8], R198 ;  /* 0x0008c8c601007387 */ /* 0x000fe80000100a00 */
[----:B------:R-:W4:Y:S04]  /*4bcf0*/  LDL.LU R9, [R1+0xcd0] ;  /* 0x000cd00001097983 */ /* 0x000f280000300800 */
[----:B------:R-:W3:Y:S04]  /*4bd00*/  LDL.LU R12, [R1+0xcd4] ;  /* 0x000cd400010c7983 */ /* 0x000ee80000300800 */
[----:B------:R2:W-:Y:S04]  /*4bd10*/  STL.64 [R1+0x8c0], R6 ;  /* 0x0008c00601007387 */ /* 0x0005e80000100a00 */
[----:B------:R-:W3:Y:S01]  /*4bd20*/  LDL.LU R8, [R1+0xcd8] ;  /* 0x000cd80001087983 */ /* 0x000ee20000300800 */
[----:B------:R-:W-:-:S03]  /*4bd30*/  USEL UR12, UR12, URZ, !UP0 ;  /* 0x0000003f0c0c7287 */ /* 0x000fc6000c000000 */
[----:B-1----:R-:W3:Y:S03]  /*4bd40*/  LDL.LU R11, [R1+0xce0] ;  /* 0x000ce000010b7983 */ /* 0x002ee60000300800 */
[----:B------:R-:W-:-:S13]  /*4bd50*/  ISETP.NE.U32.AND P1, PT, RZ, UR12, PT ;  /* 0x0000000cff007c0c */ /* 0x000fda000bf25070 */
[----:B------:R-:W-:Y:S04]  /*4bd60*/  LDGSTS.E [R2+0x30008], desc[UR8][R208.64], P1 ;  /* 0x30008000d0027fae */ /* 0x000fe80008921848 */
[----:B------:R-:W-:Y:S01]  /*4bd70*/  LDGSTS.E [R2+0x34008], desc[UR8][R192.64], P1 ;  /* 0x34008000c0027fae */ /* 0x000fe20008921848 */
[----:B------:R-:W-:Y:S02]  /*4bd80*/  UISETP.GT.AND UP2, UPT, UR16, 0x7b, UPT ;  /* 0x0000007b1000788c */ /* 0x000fe4000bf44270 */
[----:B------:R-:W-:Y:S01]  /*4bd90*/  UISETP.GT.AND UP3, UPT, UR16, 0x1c, UPT ;  /* 0x0000001c1000788c */ /* 0x000fe2000bf64270 */
[----:B------:R-:W-:Y:S04]  /*4bda0*/  LDGSTS.E [R2+0x38008], desc[UR8][R206.64], P1 ;  /* 0x38008000ce027fae */ /* 0x000fe80008921848 */
[----:B--2---:R-:W2:Y:S04]  /*4bdb0*/  LDL.LU R193, [R1+0xcdc] ;  /* 0x000cdc0001c17983 */ /* 0x004ea80000300800 */
[----:B------:R-:W2:Y:S04]  /*4bdc0*/  LDL.LU R3, [R1+0xce8] ;  /* 0x000ce80001037983 */ /* 0x000ea80000300800 */
[----:B------:R-:W2:Y:S04]  /*4bdd0*/  LDL.LU R192, [R1+0xcf0] ;  /* 0x000cf00001c07983 */ /* 0x000ea80000300800 */
[----:B------:R-:W2:Y:S04]  /*4bde0*/  LDL.LU R10, [R1+0xce4] ;  /* 0x000ce400010a7983 */ /* 0x000ea80000300800 */
[----:B------:R-:W2:Y:S01]  /*4bdf0*/  LDL.LU R195, [R1+0xcec] ;  /* 0x000cec0001c37983 */ /* 0x000ea20000300800 */
[----:B------:R-:W-:-:S02]  /*4be00*/  USEL UR13, URZ, 0x4, !UP2 ;  /* 0x000000043f0d7887 */ /* 0x000fc4000d000000 */
[----:B------:R-:W-:Y:S01]  /*4be10*/  USEL UR14, URZ, 0x4, !UP3 ;  /* 0x000000043f0e7887 */ /* 0x000fe2000d800000 */
[----:B------:R-:W-:Y:S01]  /*4be20*/  LDGSTS.E [R2+0x3c008], desc[UR8][R204.64], P1 ;  /* 0x3c008000cc027fae */ /* 0x000fe20008921848 */
[----:B------:R-:W-:Y:S02]  /*4be30*/  USEL UR13, UR13, URZ, !UP0 ;  /* 0x0000003f0d0d7287 */ /* 0x000fe4000c000000 */
[----:B------:R-:W-:-:S04]  /*4be40*/  USEL UR14, UR14, URZ, !UP0 ;  /* 0x0000003f0e0e7287 */ /* 0x000fc8000c000000 */
[----:B------:R-:W-:Y:S02]  /*4be50*/  ISETP.NE.U32.AND P2, PT, RZ, UR13, PT ;  /* 0x0000000dff007c0c */ /* 0x000fe4000bf45070 */
[----:B------:R-:W-:Y:S02]  /*4be60*/  ISETP.NE.U32.AND P3, PT, RZ, UR14, PT ;  /* 0x0000000eff007c0c */ /* 0x000fe4000bf65070 */
[----:B------:R-:W-:-:S04]  /*4be70*/  LOP3.LUT R0, R4, 0x70, RZ, 0x3c, !PT ;  /* 0x0000007004007812 */ /* 0x000fc800078e3cff */
[----:B------:R-:W-:-:S05]  /*4be80*/  IADD3 R0, R0, UR17, RZ ;  /* 0x0000001100007c10 */ /* 0x000fca000fffe0ff */
[----:B------:R-:W-:Y:S04]  /*4be90*/  LDGSTS.E [R2+0x3000c], desc[UR8][R202.64], P2 ;  /* 0x3000c000ca027fae */ /* 0x000fe80009121848 */
[----:B------:R-:W-:Y:S04]  /*4bea0*/  LDGSTS.E [R2+0x3400c], desc[UR8][R200.64], P2 ;  /* 0x3400c000c8027fae */ /* 0x000fe80009121848 */
[----:B------:R-:W-:Y:S04]  /*4beb0*/  LDGSTS.E [R2+0x3800c], desc[UR8][R198.64], P2 ;  /* 0x3800c000c6027fae */ /* 0x000fe80009121848 */
[----:B------:R1:W-:Y:S02]  /*4bec0*/  LDGSTS.E [R2+0x3c00c], desc[UR8][R6.64], P2 ;  /* 0x3c00c00006027fae */ /* 0x0003e40009121848 */
[----:B-1----:R-:W-:Y:S01]  /*4bed0*/  IMAD.MOV.U32 R6, RZ, RZ, R194 ;  /* 0x000000ffff067224 */ /* 0x002fe200078e00c2 */
[----:B------:R-:W-:Y:S01]  /*4bee0*/  MOV R7, R196 ;  /* 0x000000c400077202 */ /* 0x000fe20000000f00 */
[----:B------:R-:W2:Y:S04]  /*4bef0*/  LDL.LU R2, [R1+0xcf8] ;  /* 0x000cf80001027983 */ /* 0x000ea80000300800 */
[----:B------:R1:W-:Y:S01]  /*4bf00*/  LDGSTS.E [R0], desc[UR8][R6.64], P3 ;  /* 0x0000000006007fae */ /* 0x0003e20009921848 */
[----:B----4-:R-:W-:-:S04]  /*4bf10*/  IADD3 R9, P0, R9, UR4, RZ ;  /* 0x0000000409097c10 */ /* 0x010fc8000ff1e0ff */
[----:B---3--:R-:W-:Y:S01]  /*4bf20*/  IADD3.X R13, R13, UR6, RZ, P0, !PT ;  /* 0x000000060d0d7c10 */ /* 0x008fe200087fe4ff */
[----:B------:R3:W-:Y:S01]  /*4bf30*/  STL [R1+0xcd0], R9 ;  /* 0x000cd00901007387 */ /* 0x0007e20000100800 */
[----:B-1----:R-:W-:Y:S01]  /*4bf40*/  IMAD.MOV.U32 R6, RZ, RZ, R9 ;  /* 0x000000ffff067224 */ /* 0x002fe200078e0009 */
[----:B------:R-:W-:Y:S02]  /*4bf50*/  IADD3 R8, P1, R8, UR4, RZ ;  /* 0x0000000408087c10 */ /* 0x000fe4000ff3e0ff */
[----:B------:R1:W-:Y:S04]  /*4bf60*/  STL [R1+0xccc], R13 ;  /* 0x000ccc0d01007387 */ /* 0x0003e80000100800 */
[----:B------:R-:W-:Y:S01]  /*4bf70*/  STL [R1+0xcd8], R8 ;  /* 0x000cd80801007387 */ /* 0x000fe20000100800 */
[----:B------:R-:W-:-:S03]  /*4bf80*/  IADD3.X R12, R12, UR6, RZ, P1, !PT ;  /* 0x000000060c0c7c10 */ /* 0x000fc60008ffe4ff */
[----:B---3--:R-:W3:Y:S01]  /*4bf90*/  LDL.LU R9, [R1+0xcf4] ;  /* 0x000cf40001097983 */ /* 0x008ee20000300800 */
[----:B------:R-:W-:-:S03]  /*4bfa0*/  MOV R7, R13 ;  /* 0x0000000d00077202 */ /* 0x000fc60000000f00 */
[----:B------:R4:W-:Y:S04]  /*4bfb0*/  STL [R1+0xcd4], R12 ;  /* 0x000cd40c01007387 */ /* 0x0009e80000100800 */
[----:B------:R4:W-:Y:S04]  /*4bfc0*/  LDGSTS.E [R0+0x4000], desc[UR8][R6.64], P3 ;  /* 0x0400000006007fae */ /* 0x0009e80009921848 */
[----:B-1----:R-:W3:Y:S01]  /*4bfd0*/  LDL.LU R13, [R1+0xcfc] ;  /* 0x000cfc00010d7983 */ /* 0x002ee20000300800 */
[----:B----4-:R-:W-:-:S03]  /*4bfe0*/  MOV R7, R12 ;  /* 0x0000000c00077202 */ /* 0x010fc60000000f00 */
[----:B------:R-:W4:Y:S01]  /*4bff0*/  LDL.LU R12, [R1+0xd00] ;  /* 0x000d0000010c7983 */ /* 0x000f220000300800 */
[----:B------:R-:W-:-:S03]  /*4c000*/  IMAD.MOV.U32 R6, RZ, RZ, R8 ;  /* 0x000000ffff067224 */ /* 0x000fc600078e0008 */
[----:B------:R-:W4:Y:S04]  /*4c010*/  LDL.LU R194, [R1+0xd04] ;  /* 0x000d040001c27983 */ /* 0x000f280000300800 */
[----:B------:R-:W4:Y:S01]  /*4c020*/  LDL.LU R8, [R1+0xd08] ;  /* 0x000d080001087983 */ /* 0x000f220000300800 */
[----:B------:R-:W-:Y:S02]  /*4c030*/  IADD3 R11, P0, R11, UR4, RZ ;  /* 0x000000040b0b7c10 */ /* 0x000fe4000ff1e0ff */
[----:B--2---:R-:W-:Y:S01]  /*4c040*/  IADD3 R3, P1, R3, UR4, RZ ;  /* 0x0000000403037c10 */ /* 0x004fe2000ff3e0ff */
[----:B------:R1:W-:Y:S01]  /*4c050*/  LDGSTS.E [R0+0x8000], desc[UR8][R6.64], P3 ;  /* 0x0800000006007fae */ /* 0x0003e20009921848 */
[----:B------:R-:W-:Y:S02]  /*4c060*/  IADD3.X R193, R193, UR6, RZ, P0, !PT ;  /* 0x00000006c1c17c10 */ /* 0x000fe400087fe4ff */
[----:B------:R-:W-:Y:S01]  /*4c070*/  IADD3 R192, P2, R192, UR4, RZ ;  /* 0x00000004c0c07c10 */ /* 0x000fe2000ff5e0ff */
[----:B------:R2:W-:Y:S01]  /*4c080*/  STL [R1+0xce0], R11 ;  /* 0x000ce00b01007387 */ /* 0x0005e20000100800 */
[----:B------:R-:W-:-:S03]  /*4c090*/  IADD3.X R10, R10, UR6, RZ, P1, !PT ;  /* 0x000000060a0a7c10 */ /* 0x000fc60008ffe4ff */
[----:B------:R2:W-:Y:S01]  /*4c0a0*/  STL [R1+0xcdc], R193 ;  /* 0x000cdcc101007387 */ /* 0x0005e20000100800 */
[----:B------:R-:W-:Y:S01]  /*4c0b0*/  IADD3.X R195, R195, UR6, RZ, P2, !PT ;  /* 0x00000006c3c37c10 */ /* 0x000fe200097fe4ff */
[----:B-1----:R-:W-:Y:S01]  /*4c0c0*/  IMAD.MOV.U32 R6, RZ, RZ, R11 ;  /* 0x000000ffff067224 */ /* 0x002fe200078e000b */
[----:B------:R-:W-:Y:S01]  /*4c0d0*/  MOV R7, R193 ;  /* 0x000000c100077202 */ /* 0x000fe20000000f00 */
[----:B--2---:R-:W2:Y:S04]  /*4c0e0*/  LDL.LU R11, [R1+0xd10] ;  /* 0x000d1000010b7983 */ /* 0x004ea80000300800 */
[----:B------:R-:W-:Y:S04]  /*4c0f0*/  STL [R1+0xce8], R3 ;  /* 0x000ce80301007387 */ /* 0x000fe80000100800 */
[----:B------:R1:W-:Y:S04]  /*4c100*/  STL [R1+0xce4], R10 ;  /* 0x000ce40a01007387 */ /* 0x0003e80000100800 */
[----:B------:R3:W-:Y:S04]  /*4c110*/  STL [R1+0xcf0], R192 ;  /* 0x000cf0c001007387 */ /* 0x0007e80000100800 */
[----:B------:R1:W-:Y:S04]  /*4c120*/  LDGSTS.E [R0+0xc000], desc[UR8][R6.64], P3 ;  /* 0x0c00000006007fae */ /* 0x0003e80009921848 */
[----:B------:R-:W2:Y:S04]  /*4c130*/  LDL.LU R193, [R1+0xd0c] ;  /* 0x000d0c0001c17983 */ /* 0x000ea80000300800 */
[----:B------:R-:W-:Y:S01]  /*4c140*/  STL [R1+0xcec], R195 ;  /* 0x000cecc301007387 */ /* 0x000fe20000100800 */
[----:B-1----:R-:W-:Y:S01]  /*4c150*/  MOV R7, R10 ;  /* 0x0000000a00077202 */ /* 0x002fe20000000f00 */
[----:B------:R-:W-:-:S02]  /*4c160*/  IMAD.MOV.U32 R6, RZ, RZ, R3 ;  /* 0x000000ffff067224 */ /* 0x000fc400078e0003 */
[----:B------:R-:W2:Y:S04]  /*4c170*/  LDL.LU R10, [R1+0xd14] ;  /* 0x000d1400010a7983 */ /* 0x000ea80000300800 */
[----:B------:R-:W2:Y:S01]  /*4c180*/  LDL.LU R3, [R1+0xd18] ;  /* 0x000d180001037983 */ /* 0x000ea20000300800 */
[----:B------:R-:W-:-:S04]  /*4c190*/  UISETP.GT.AND UP1, UPT, UR16, 0x1d, UPT ;  /* 0x0000001d1000788c */ /* 0x000fc8000bf24270 */
[----:B------:R-:W-:-:S04]  /*4c1a0*/  USEL UR12, URZ, 0x4, !UP1 ;  /* 0x000000043f0c7887 */ /* 0x000fc8000c800000 */
[----:B------:R-:W-:-:S06]  /*4c1b0*/  USEL UR12, UR12, URZ, !UP0 ;  /* 0x0000003f0c0c7287 */ /* 0x000fcc000c000000 */
[----:B------:R-:W-:Y:S02]  /*4c1c0*/  ISETP.NE.U32.AND P0, PT, RZ, UR12, PT ;  /* 0x0000000cff007c0c */ /* 0x000fe4000bf05070 */
[----:B------:R-:W-:-:S05]  /*4c1d0*/  IADD3 R2, P1, R2, UR4, RZ ;  /* 0x0000000402027c10 */ /* 0x000fca000ff3e0ff */
[----:B------:R-:W-:Y:S06]  /*4c1e0*/  STL [R1+0xcf8], R2 ;  /* 0x000cf80201007387 */ /* 0x000fec0000100800 */
[----:B------:R1:W-:Y:S02]  /*4c1f0*/  LDGSTS.E [R0+0x4], desc[UR8][R6.64], P0 ;  /* 0x0000400006007fae */ /* 0x0003e40008121848 */
[----:B-1----:R-:W-:Y:S01]  /*4c200*/  IMAD.MOV.U32 R6, RZ, RZ, R192 ;  /* 0x000000ffff067224 */ /* 0x002fe200078e00c0 */
[----:B------:R-:W-:-:S05]  /*4c210*/  MOV R7, R195 ;  /* 0x000000c300077202 */ /* 0x000fca0000000f00 */
[----:B------:R1:W-:Y:S02]  /*4c220*/  LDGSTS.E [R0+0x4004], desc[UR8][R6.64], P0 ;  /* 0x0400400006007fae */ /* 0x0003e40008121848 */
[----:B-1----:R-:W-:Y:S01]  /*4c230*/  IMAD.MOV.U32 R6, RZ, RZ, R2 ;  /* 0x000000ffff067224 */ /* 0x002fe200078e0002 */
[----:B---3--:R-:W-:-:S04]  /*4c240*/  IADD3.X R9, R9, UR6, RZ, P1, !PT ;  /* 0x0000000609097c10 */ /* 0x008fc80008ffe4ff */
[----:B------:R-:W-:Y:S01]  /*4c250*/  MOV R7, R9 ;  /* 0x0000000900077202 */ /* 0x000fe20000000f00 */
[----:B------:R1:W-:Y:S04]  /*4c260*/  STL [R1+0xcf4], R9 ;  /* 0x000cf40901007387 */ /* 0x0003e80000100800 */
[----:B------:R-:W3:Y:S04]  /*4c270*/  LDL.LU R192, [R1+0xd1c] ;  /* 0x000d1c0001c07983 */ /* 0x000ee80000300800 */
[----:B------:R4:W-:Y:S04]  /*4c280*/  LDGSTS.E [R0+0x8004], desc[UR8][R6.64], P0 ;  /* 0x0800400006007fae */ /* 0x0009e80008121848 */
[----:B-1----:R-:W3:Y:S04]  /*4c290*/  LDL.LU R9, [R1+0xd20] ;  /* 0x000d200001097983 */ /* 0x002ee80000300800 */
[----:B------:R-:W3:Y:S01]  /*4c2a0*/  LDL.LU R2, [R1+0xd28] ;  /* 0x000d280001027983 */ /* 0x000ee20000300800 */
[----:B----4-:R-:W-:-:S04]  /*4c2b0*/  IADD3 R12, P2, R12, UR4, RZ ;  /* 0x000000040c0c7c10 */ /* 0x010fc8000ff5e0ff */
[----:B------:R-:W-:Y:S02]  /*4c2c0*/  IADD3.X R13, R13, UR6, RZ, P2, !PT ;  /* 0x000000060d0d7c10 */ /* 0x000fe400097fe4ff */
[----:B------:R-:W-:Y:S01]  /*4c2d0*/  IADD3 R8, P3, R8, UR4, RZ ;  /* 0x0000000408087c10 */ /* 0x000fe2000ff7e0ff */
[----:B------:R-:W-:Y:S03]  /*4c2e0*/  STL [R1+0xd00], R12 ;  /* 0x000d000c01007387 */ /* 0x000fe60000100800 */
[----:B------:R-:W-:Y:S01]  /*4c2f0*/  IADD3.X R194, R194, UR6, RZ, P3, !PT ;  /* 0x00000006c2c27c10 */ /* 0x000fe20009ffe4ff */
[----:B------:R1:W-:Y:S01]  /*4c300*/  STL [R1+0xcfc], R13 ;  /* 0x000cfc0d01007387 */ /* 0x0003e20000100800 */
[----:B------:R-:W-:-:S03]  /*4c310*/  MOV R7, R13 ;  /* 0x0000000d00077202 */ /* 0x000fc60000000f00 */
[----:B------:R4:W-:Y:S01]  /*4c320*/  STL [R1+0xd08], R8 ;  /* 0x000d080801007387 */ /* 0x0009e20000100800 */
[----:B------:R-:W-:-:S03]  /*4c330*/  IMAD.MOV.U32 R6, RZ, RZ, R12 ;  /* 0x000000ffff067224 */ /* 0x000fc600078e000c */
[----:B-1----:R-:W3:Y:S04]  /*4c340*/  LDL.LU R13, [R1+0xd24] ;  /* 0x000d2400010d7983 */ /* 0x002ee80000300800 */
[----:B------:R-:W-:Y:S04]  /*4c350*/  STL [R1+0xd04], R194 ;  /* 0x000d04c201007387 */ /* 0x000fe80000100800 */
[----:B------:R-:W3:Y:S04]  /*4c360*/  LDL.LU R195, [R1+0xd2c] ;  /* 0x000d2c0001c37983 */ /* 0x000ee80000300800 */
[----:B------:R-:W3:Y:S01]  /*4c370*/  LDL.LU R12, [R1+0xd30] ;  /* 0x000d3000010c7983 */ /* 0x000ee20000300800 */
[----:B------:R-:W-:-:S03]  /*4c380*/  UISETP.GT.AND UP1, UPT, UR16, 0x1e, UPT ;  /* 0x0000001e1000788c */ /* 0x000fc6000bf24270 */
[----:B------:R1:W-:Y:S01]  /*4c390*/  LDGSTS.E [R0+0xc004], desc[UR8][R6.64], P0 ;  /* 0x0c00400006007fae */ /* 0x0003e20008121848 */
[----:B------:R-:W-:-:S04]  /*4c3a0*/  USEL UR12, URZ, 0x4, !UP1 ;  /* 0x000000043f0c7887 */ /* 0x000fc8000c800000 */
[----:B------:R-:W-:Y:S01]  /*4c3b0*/  USEL UR12, UR12, URZ, !UP0 ;  /* 0x0000003f0c0c7287 */ /* 0x000fe2000c000000 */
[----:B--2---:R-:W-:-:S05]  /*4c3c0*/  IADD3 R11, P0, R11, UR4, RZ ;  /* 0x000000040b0b7c10 */ /* 0x004fca000ff1e0ff */
[----:B------:R-:W-:Y:S01]  /*4c3d0*/  ISETP.NE.U32.AND P1, PT, RZ, UR12, PT ;  /* 0x0000000cff007c0c */ /* 0x000fe2000bf25070 */
[----:B-1----:R-:W-:Y:S01]  /*4c3e0*/  IMAD.MOV.U32 R6, RZ, RZ, R8 ;  /* 0x000000ffff067224 */ /* 0x002fe200078e0008 */
[----:B------:R-:W-:Y:S01]  /*4c3f0*/  MOV R7, R194 ;  /* 0x000000c200077202 */ /* 0x000fe20000000f00 */
[----:B----4-:R-:W2:Y:S01]  /*4c400*/  LDL.LU R8, [R1+0xd38] ;  /* 0x000d380001087983 */ /* 0x010ea20000300800 */
[----:B------:R-:W-:-:S03]  /*4c410*/  IADD3.X R193, R193, UR6, RZ, P0, !PT ;  /* 0x00000006c1c17c10 */ /* 0x000fc600087fe4ff */
[----:B------:R1:W-:Y:S01]  /*4c420*/  STL [R1+0xd10], R11 ;  /* 0x000d100b01007387 */ /* 0x0003e20000100800 */
[----:B------:R-:W-:-:S03]  /*4c430*/  IADD3 R3, P2, R3, UR4, RZ ;  /* 0x0000000403037c10 */ /* 0x000fc6000ff5e0ff */
[----:B------:R-:W-:Y:S04]  /*4c440*/  STL [R1+0xd0c], R193 ;  /* 0x000d0cc101007387 */ /* 0x000fe80000100800 */
[----:B------:R4:W-:Y:S04]  /*4c450*/  LDGSTS.E [R0+0x8], desc[UR8][R6.64], P1 ;  /* 0x0000800006007fae */ /* 0x0009e80008921848 */
[----:B------:R-:W-:Y:S01]  /*4c460*/  STL [R1+0xd18], R3 ;  /* 0x000d180301007387 */ /* 0x000fe20000100800 */
[----:B------:R-:W-:Y:S01]  /*4c470*/  IADD3.X R10, R10, UR6, RZ, P2, !PT ;  /* 0x000000060a0a7c10 */ /* 0x000fe200097fe4ff */
[----:B----4-:R-:W-:-:S02]  /*4c480*/  IMAD.MOV.U32 R6, RZ, RZ, R11 ;  /* 0x000000ffff067224 */ /* 0x010fc400078e000b */
[----:B-1----:R-:W4:Y:S01]  /*4c490*/  LDL.LU R11, [R1+0xd34] ;  /* 0x000d3400010b7983 */ /* 0x002f220000300800 */
[----:B------:R-:W-:-:S03]  /*4c4a0*/  MOV R7, R193 ;  /* 0x000000c100077202 */ /* 0x000fc60000000f00 */
[----:B------:R1:W-:Y:S04]  /*4c4b0*/  STL [R1+0xd14], R10 ;  /* 0x000d140a01007387 */ /* 0x0003e80000100800 */
[----:B------:R1:W-:Y:S04]  /*4c4c0*/  LDGSTS.E [R0+0x4008], desc[UR8][R6.64], P1 ;  /* 0x0400800006007fae */ /* 0x0003e80008921848 */
[----:B------:R-:W4:Y:S01]  /*4c4d0*/  LDL.LU R194, [R1+0xd3c] ;  /* 0x000d3c0001c27983 */ /* 0x000f220000300800 */
[----:B-1----:R-:W-:-:S03]  /*4c4e0*/  MOV R7, R10 ;  /* 0x0000000a00077202 */ /* 0x002fc60000000f00 */
[----:B------:R-:W4:Y:S01]  /*4c4f0*/  LDL.LU R10, [R1+0xd40] ;  /* 0x000d4000010a7983 */ /* 0x000f220000300800 */
[----:B------:R-:W-:-:S03]  /*4c500*/  IMAD.MOV.U32 R6, RZ, RZ, R3 ;  /* 0x000000ffff067224 */ /* 0x000fc600078e0003 */
[----:B------:R-:W4:Y:S04]  /*4c510*/  LDL.LU R193, [R1+0x10c4] ;  /* 0x0010c40001c17983 */ /* 0x000f280000300800 */
[----:B------:R-:W4:Y:S04]  /*4c520*/  LDL.LU R3, [R1+0x10c8] ;  /* 0x0010c80001037983 */ /* 0x000f280000300800 */
[----:B------:R1:W-:Y:S01]  /*4c530*/  LDGSTS.E [R0+0x8008], desc[UR8][R6.64], P1 ;  /* 0x0800800006007fae */ /* 0x0003e20008921848 */
[----:B---3--:R-:W-:-:S04]  /*4c540*/  IADD3 R9, P0, R9, UR4, RZ ;  /* 0x0000000409097c10 */ /* 0x008fc8000ff1e0ff */
[----:B------:R-:W-:Y:S01]  /*4c550*/  IADD3.X R192, R192, UR6, RZ, P0, !PT ;  /* 0x00000006c0c07c10 */ /* 0x000fe200087fe4ff */
[----:B-1----:R-:W-:-:S03]  /*4c560*/  IMAD.MOV.U32 R6, RZ, RZ, R9 ;  /* 0x000000ffff067224 */ /* 0x002fc600078e0009 */
[----:B------:R-:W-:-:S05]  /*4c570*/  MOV R7, R192 ;  /* 0x000000c000077202 */ /* 0x000fca0000000f00 */
[----:B------:R1:W-:Y:S01]  /*4c580*/  LDGSTS.E [R0+0xc008], desc[UR8][R6.64], P1 ;  /* 0x0c00800006007fae */ /* 0x0003e20008921848 */
[----:B------:R-:W-:-:S03]  /*4c590*/  IADD3 R2, P1, R2, UR4, RZ ;  /* 0x0000000402027c10 */ /* 0x000fc6000ff3e0ff */
[----:B------:R3:W-:Y:S04]  /*4c5a0*/  STL [R1+0xd20], R9 ;  /* 0x000d200901007387 */ /* 0x0007e80000100800 */
[----:B------:R1:W-:Y:S04]  /*4c5b0*/  STL [R1+0xd1c], R192 ;  /* 0x000d1cc001007387 */ /* 0x0003e80000100800 */
[----:B---3--:R-:W3:Y:S01]  /*4c5c0*/  LDL.LU R9, [R1+0x10d0] ;  /* 0x0010d00001097983 */ /* 0x008ee20000300800 */
[----:B------:R-:W-:-:S03]  /*4c5d0*/  IADD3.X R13, R13, UR6, RZ, P1, !PT ;  /* 0x000000060d0d7c10 */ /* 0x000fc60008ffe4ff */
[----:B------:R-:W-:Y:S01]  /*4c5e0*/  STL [R1+0xd28], R2 ;  /* 0x000d280201007387 */ /* 0x000fe20000100800 */
[----:B------:R-:W-:-:S03]  /*4c5f0*/  IADD3 R12, P2, R12, UR4, RZ ;  /* 0x000000040c0c7c10 */ /* 0x000fc6000ff5e0ff */
        /* <DEDUP_REMOVED lines=13> */
[----:B------:R-:W-:-:S04]  /*4c6d0*/  IADD3 R8, P1, R8, UR4, RZ ;  /* 0x0000000408087c10 */ /* 0x000fc8000ff3e0ff */
[----:B----4-:R-:W-:-:S07]  /*4c6e0*/  IADD3.X R11, R11, UR6, RZ, P1, !PT ;  /* 0x000000060b0b7c10 */ /* 0x010fce0008ffe4ff */
[----:B------:R1:W-:Y:S04]  /*4c6f0*/  LDGSTS.E [R0+0xc], desc[UR8][R6.64], P0 ;  /* 0x0000c00006007fae */ /* 0x0003e80008121848 */
[----:B------:R-:W-:Y:S01]  /*4c700*/  STL [R1+0xd38], R8 ;  /* 0x000d380801007387 */ /* 0x000fe20000100800 */
[----:B-1----:R-:W-:Y:S01]  /*4c710*/  IMAD.MOV.U32 R6, RZ, RZ, R12 ;  /* 0x000000ffff067224 */ /* 0x002fe200078e000c */
[----:B------:R-:W-:Y:S02]  /*4c720*/  MOV R7, R195 ;  /* 0x000000c300077202 */ /* 0x000fe40000000f00 */
[----:B------:R1:W-:Y:S04]  /*4c730*/  STL [R1+0xd34], R11 ;  /* 0x000d340b01007387 */ /* 0x0003e80000100800 */
[----:B------:R4:W-:Y:S04]  /*4c740*/  LDGSTS.E [R0+0x400c], desc[UR8][R6.64], P0 ;  /* 0x0400c00006007fae */ /* 0x0009e80008121848 */
[----:B------:R-:W2:Y:S01]  /*4c750*/  LDL.LU R12, [R1+0x10dc] ;  /* 0x0010dc00010c7983 */ /* 0x000ea20000300800 */
[----:B------:R-:W-:-:S02]  /*4c760*/  IADD3 R10, P2, R10, UR4, RZ ;  /* 0x000000040a0a7c10 */ /* 0x000fc4000ff5e0ff */
[----:B----4-:R-:W-:Y:S02]  /*4c770*/  MOV R7, R11 ;  /* 0x0000000b00077202 */ /* 0x010fe40000000f00 */
[----:B-1----:R-:W4:Y:S01]  /*4c780*/  LDL.LU R11, [R1+0x10e0] ;  /* 0x0010e000010b7983 */ /* 0x002f220000300800 */
[----:B------:R-:W-:Y:S01]  /*4c790*/  IADD3 R3, P3, R3, UR4, RZ ;  /* 0x0000000403037c10 */ /* 0x000fe2000ff7e0ff */
[----:B------:R-:W-:Y:S01]  /*4c7a0*/  IMAD.MOV.U32 R6, RZ, RZ, R8 ;  /* 0x000000ffff067224 */ /* 0x000fe200078e0008 */
[----:B------:R-:W-:Y:S01]  /*4c7b0*/  IADD3.X R194, R194, UR6, RZ, P2, !PT ;  /* 0x00000006c2c27c10 */ /* 0x000fe200097fe4ff */
[----:B------:R-:W4:Y:S01]  /*4c7c0*/  LDL.LU R8, [R1+0x10e8] ;  /* 0x0010e80001087983 */ /* 0x000f220000300800 */
[----:B------:R-:W-:-:S03]  /*4c7d0*/  IADD3.X R193, R193, UR6, RZ, P3, !PT ;  /* 0x00000006c1c17c10 */ /* 0x000fc60009ffe4ff */
[----:B------:R1:W-:Y:S04]  /*4c7e0*/  STL [R1+0xd40], R10 ;  /* 0x000d400a01007387 */ /* 0x0003e80000100800 */
[----:B------:R1:W-:Y:S04]  /*4c7f0*/  LDGSTS.E [R0+0x800c], desc[UR8][R6.64], P0 ;  /* 0x0800c00006007fae */ /* 0x0003e80008121848 */
[----:B------:R1:W-:Y:S04]  /*4c800*/  STL [R1+0xd3c], R194 ;  /* 0x000d3cc201007387 */ /* 0x0003e80000100800 */
[----:B------:R1:W-:Y:S02]  /*4c810*/  STL [R1+0x10c8], R3 ;  /* 0x0010c80301007387 */ /* 0x0003e40000100800 */
[----:B-1----:R-:W-:-:S02]  /*4c820*/  IMAD.MOV.U32 R6, RZ, RZ, R10 ;  /* 0x000000ffff067224 */ /* 0x002fc400078e000a */
[----:B------:R-:W4:Y:S01]  /*4c830*/  LDL.LU R10, [R1+0x10e4] ;  /* 0x0010e400010a7983 */ /* 0x000f220000300800 */
[----:B------:R-:W-:-:S03]  /*4c840*/  MOV R7, R194 ;  /* 0x000000c200077202 */ /* 0x000fc60000000f00 */
[----:B------:R-:W-:Y:S04]  /*4c850*/  STL [R1+0x10c4], R193 ;  /* 0x0010c4c101007387 */ /* 0x000fe80000100800 */
[----:B------:R-:W4:Y:S04]  /*4c860*/  LDL.LU R195, [R1+0x10ec] ;  /* 0x0010ec0001c37983 */ /* 0x000f280000300800 */
[----:B------:R-:W4:Y:S01]  /*4c870*/  LDL.LU R194, [R1+0x10f0] ;  /* 0x0010f00001c27983 */ /* 0x000f220000300800 */
[----:B------:R-:W-:-:S03]  /*4c880*/  UISETP.GT.AND UP1, UPT, UR16, 0x3c, UPT ;  /* 0x0000003c1000788c */ /* 0x000fc6000bf24270 */
[----:B------:R1:W-:Y:S01]  /*4c890*/  LDGSTS.E [R0+0xc00c], desc[UR8][R6.64], P0 ;  /* 0x0c00c00006007fae */ /* 0x0003e20008121848 */
[----:B------:R-:W-:-:S04]  /*4c8a0*/  USEL UR12, URZ, 0x4, !UP1 ;  /* 0x000000043f0c7887 */ /* 0x000fc8000c800000 */
[----:B------:R-:W-:-:S06]  /*4c8b0*/  USEL UR12, UR12, URZ, !UP0 ;  /* 0x0000003f0c0c7287 */ /* 0x000fcc000c000000 */
[----:B------:R-:W-:Y:S01]  /*4c8c0*/  ISETP.NE.U32.AND P1, PT, RZ, UR12, PT ;  /* 0x0000000cff007c0c */ /* 0x000fe2000bf25070 */
[----:B-1----:R-:W-:Y:S01]  /*4c8d0*/  IMAD.MOV.U32 R6, RZ, RZ, R3 ;  /* 0x000000ffff067224 */ /* 0x002fe200078e0003 */
[----:B------:R-:W-:Y:S01]  /*4c8e0*/  MOV R7, R193 ;  /* 0x000000c100077202 */ /* 0x000fe20000000f00 */
[----:B------:R-:W4:Y:S10]  /*4c8f0*/  LDL.LU R3, [R1+0x10f8] ;  /* 0x0010f80001037983 */ /* 0x000f340000300800 */
[----:B------:R1:W-:Y:S01]  /*4c900*/  LDGSTS.E [R0+0x10000], desc[UR8][R6.64], P1 ;  /* 0x1000000006007fae */ /* 0x0003e20008921848 */
[----:B---3--:R-:W-:-:S05]  /*4c910*/  IADD3 R9, P0, R9, UR4, RZ ;  /* 0x0000000409097c10 */ /* 0x008fca000ff1e0ff */
[----:B------:R3:W-:Y:S01]  /*4c920*/  STL [R1+0x10d0], R9 ;  /* 0x0010d00901007387 */ /* 0x0007e20000100800 */
[----:B-1----:R-:W-:Y:S01]  /*4c930*/  IMAD.MOV.U32 R6, RZ, RZ, R9 ;  /* 0x000000ffff067224 */ /* 0x002fe200078e0009 */
[----:B------:R-:W-:-:S05]  /*4c940*/  IADD3.X R192, R192, UR6, RZ, P0, !PT ;  /* 0x00000006c0c07c10 */ /* 0x000fca00087fe4ff */
[----:B------:R1:W-:Y:S01]  /*4c950*/  STL [R1+0x10cc], R192 ;  /* 0x0010ccc001007387 */ /* 0x0003e20000100800 */
[----:B--2---:R-:W-:-:S05]  /*4c960*/  IADD3 R2, P2, R2, UR4, RZ ;  /* 0x0000000402027c10 */ /* 0x004fca000ff5e0ff */
[----:B------:R-:W-:Y:S04]  /*4c970*/  STL [R1+0x10d8], R2 ;  /* 0x0010d80201007387 */ /* 0x000fe80000100800 */
[----:B---3--:R-:W2:Y:S01]  /*4c980*/  LDL.LU R9, [R1+0x10f4] ;  /* 0x0010f40001097983 */ /* 0x008ea20000300800 */
[----:B------:R-:W-:Y:S02]  /*4c990*/  MOV R7, R192 ;  /* 0x000000c000077202 */ /* 0x000fe40000000f00 */
[----:B------:R-:W-:-:S03]  /*4c9a0*/  IADD3.X R13, R13, UR6, RZ, P2, !PT ;  /* 0x000000060d0d7c10 */ /* 0x000fc600097fe4ff */
[----:B------:R3:W-:Y:S04]  /*4c9b0*/  LDGSTS.E [R0+0x14000], desc[UR8][R6.64], P1 ;  /* 0x1400000006007fae */ /* 0x0007e80008921848 */
[----:B------:R1:W-:Y:S04]  /*4c9c0*/  STL [R1+0x10d4], R13 ;  /* 0x0010d40d01007387 */ /* 0x0003e80000100800 */
[----:B------:R-:W2:Y:S01]  /*4c9d0*/  LDL.LU R193, [R1+0x10fc] ;  /* 0x0010fc0001c17983 */ /* 0x000ea20000300800 */
[----:B---3--:R-:W-:Y:S01]  /*4c9e0*/  IMAD.MOV.U32 R6, RZ, RZ, R2 ;  /* 0x000000ffff067224 */ /* 0x008fe200078e0002 */
[----:B------:R-:W-:-:S02]  /*4c9f0*/  MOV R7, R13 ;  /* 0x0000000d00077202 */ /* 0x000fc40000000f00 */
[----:B-1----:R-:W3:Y:S04]  /*4ca00*/  LDL.LU R192, [R1+0x1100] ;  /* 0x0011000001c07983 */ /* 0x002ee80000300800 */
[----:B------:R1:W-:Y:S04]  /*4ca10*/  LDGSTS.E [R0+0x18000], desc[UR8][R6.64], P1 ;  /* 0x1800000006007fae */ /* 0x0003e80008921848 */
[----:B------:R-:W3:Y:S04]  /*4ca20*/  LDL.LU R13, [R1+0x1104] ;  /* 0x00110400010d7983 */ /* 0x000ee80000300800 */
[----:B------:R-:W3:Y:S01]  /*4ca30*/  LDL.LU R2, [R1+0x1108] ;  /* 0x0011080001027983 */ /* 0x000ee20000300800 */
[----:B----4-:R-:W-:-:S04]  /*4ca40*/  IADD3 R11, P0, R11, UR4, RZ ;  /* 0x000000040b0b7c10 */ /* 0x010fc8000ff1e0ff */
[----:B------:R-:W-:Y:S01]  /*4ca50*/  IADD3.X R12, R12, UR6, RZ, P0, !PT ;  /* 0x000000060c0c7c10 */ /* 0x000fe200087fe4ff */
[----:B-1----:R-:W-:-:S03]  /*4ca60*/  IMAD.MOV.U32 R6, RZ, RZ, R11 ;  /* 0x000000ffff067224 */ /* 0x002fc600078e000b */
[----:B------:R-:W-:-:S05]  /*4ca70*/  MOV R7, R12 ;  /* 0x0000000c00077202 */ /* 0x000fca0000000f00 */
[----:B------:R1:W-:Y:S01]  /*4ca80*/  LDGSTS.E [R0+0x1c000], desc[UR8][R6.64], P1 ;  /* 0x1c00000006007fae */ /* 0x0003e20008921848 */
[----:B------:R-:W-:-:S03]  /*4ca90*/  IADD3 R8, P1, R8, UR4, RZ ;  /* 0x0000000408087c10 */ /* 0x000fc6000ff3e0ff */
[----:B------:R4:W-:Y:S04]  /*4caa0*/  STL [R1+0x10e0], R11 ;  /* 0x0010e00b01007387 */ /* 0x0009e80000100800 */
[----:B------:R1:W-:Y:S01]  /*4cab0*/  STL [R1+0x10dc], R12 ;  /* 0x0010dc0c01007387 */ /* 0x0003e20000100800 */
[----:B------:R-:W-:-:S03]  /*4cac0*/  IADD3.X R10, R10, UR6, RZ, P1, !PT ;  /* 0x000000060a0a7c10 */ /* 0x000fc60008ffe4ff */
[----:B----4-:R-:W4:Y:S04]  /*4cad0*/  LDL.LU R11, [R1+0x1110] ;  /* 0x00111000010b7983 */ /* 0x010f280000300800 */
[----:B------:R-:W-:Y:S01]  /*4cae0*/  STL [R1+0x10e8], R8 ;  /* 0x0010e80801007387 */ /* 0x000fe20000100800 */
[----:B------:R-:W-:-:S03]  /*4caf0*/  IADD3 R194, P2, R194, UR4, RZ ;  /* 0x00000004c2c27c10 */ /* 0x000fc6000ff5e0ff */
[----:B------:R1:W-:Y:S01]  /*4cb00*/  STL [R1+0x10e4], R10 ;  /* 0x0010e40a01007387 */ /* 0x0003e20000100800 */
[----:B------:R-:W-:-:S03]  /*4cb10*/  IADD3.X R195, R195, UR6, RZ, P2, !PT ;  /* 0x00000006c3c37c10 */ /* 0x000fc600097fe4ff */
[----:B------:R-:W-:Y:S01]  /*4cb20*/  STL [R1+0x10f0], R194 ;  /* 0x0010f0c201007387 */ /* 0x000fe20000100800 */
[----:B-1----:R-:W-:Y:S01]  /*4cb30*/  MOV R7, R10 ;  /* 0x0000000a00077202 */ /* 0x002fe20000000f00 */
[----:B------:R-:W-:Y:S02]  /*4cb40*/  IMAD.MOV.U32 R6, RZ, RZ, R8 ;  /* 0x000000ffff067224 */ /* 0x000fe400078e0008 */
[----:B------:R-:W4:Y:S04]  /*4cb50*/  LDL.LU R12, [R1+0x110c] ;  /* 0x00110c00010c7983 */ /* 0x000f280000300800 */
[----:B------:R-:W-:Y:S04]  /*4cb60*/  STL [R1+0x10ec], R195 ;  /* 0x0010ecc301007387 */ /* 0x000fe80000100800 */
[----:B------:R-:W4:Y:S04]  /*4cb70*/  LDL.LU R10, [R1+0x1114] ;  /* 0x00111400010a7983 */ /* 0x000f280000300800 */
[----:B------:R-:W4:Y:S01]  /*4cb80*/  LDL.LU R8, [R1+0x1118] ;  /* 0x0011180001087983 */ /* 0x000f220000300800 */
        /* <DEDUP_REMOVED lines=11> */
[----:B--2---:R-:W-:-:S04]  /*4cc40*/  IADD3.X R9, R9, UR6, RZ, P1, !PT ;  /* 0x0000000609097c10 */ /* 0x004fc80008ffe4ff */
[----:B------:R-:W-:Y:S01]  /*4cc50*/  MOV R7, R9 ;  /* 0x0000000900077202 */ /* 0x000fe20000000f00 */
[----:B------:R1:W-:Y:S01]  /*4cc60*/  STL [R1+0x10f4], R9 ;  /* 0x0010f40901007387 */ /* 0x0003e20000100800 */
[----:B------:R-:W-:-:S03]  /*4cc70*/  UISETP.GT.AND UP1, UPT, UR16, 0x3e, UPT ;  /* 0x0000003e1000788c */ /* 0x000fc6000bf24270 */
[----:B------:R2:W-:Y:S04]  /*4cc80*/  LDGSTS.E [R0+0x18004], desc[UR8][R6.64], P0 ;  /* 0x1800400006007fae */ /* 0x0005e80008121848 */
[----:B-1----:R-:W4:Y:S04]  /*4cc90*/  LDL.LU R9, [R1+0x111c] ;  /* 0x00111c0001097983 */ /* 0x002f280000300800 */
[----:B------:R-:W4:Y:S01]  /*4cca0*/  LDL.LU R3, [R1+0x1120] ;  /* 0x0011200001037983 */ /* 0x000f220000300800 */
[----:B---3--:R-:W-:Y:S01]  /*4ccb0*/  IADD3 R192, P2, R192, UR4, RZ ;  /* 0x00000004c0c07c10 */ /* 0x008fe2000ff5e0ff */
[----:B------:R-:W-:-:S03]  /*4ccc0*/  USEL UR12, URZ, 0x4, !UP1 ;  /* 0x000000043f0c7887 */ /* 0x000fc6000c800000 */
[----:B------:R-:W-:Y:S01]  /*4ccd0*/  IADD3.X R193, R193, UR6, RZ, P2, !PT ;  /* 0x00000006c1c17c10 */ /* 0x000fe200097fe4ff */
[----:B--2---:R-:W-:Y:S01]  /*4cce0*/  IMAD.MOV.U32 R6, RZ, RZ, R192 ;  /* 0x000000ffff067224 */ /* 0x004fe200078e00c0 */
[----:B------:R-:W-:Y:S02]  /*4ccf0*/  USEL UR12, UR12, URZ, !UP0 ;  /* 0x0000003f0c0c7287 */ /* 0x000fe4000c000000 */
[----:B------:R-:W-:Y:S02]  /*4cd00*/  MOV R7, R193 ;  /* 0x000000c100077202 */ /* 0x000fe40000000f00 */
[----:B------:R-:W-:Y:S01]  /*4cd10*/  IADD3 R2, P3, R2, UR4, RZ ;  /* 0x0000000402027c10 */ /* 0x000fe2000ff7e0ff */
[----:B------:R-:W-:Y:S03]  /*4cd20*/  STL [R1+0x1100], R192 ;  /* 0x001100c001007387 */ /* 0x000fe60000100800 */
[----:B------:R-:W-:Y:S01]  /*4cd30*/  IADD3.X R13, R13, UR6, RZ, P3, !PT ;  /* 0x000000060d0d7c10 */ /* 0x000fe20009ffe4ff */
[----:B------:R1:W-:Y:S01]  /*4cd40*/  LDGSTS.E [R0+0x1c004], desc[UR8][R6.64], P0 ;  /* 0x1c00400006007fae */ /* 0x0003e20008121848 */
[----:B------:R-:W-:-:S03]  /*4cd50*/  ISETP.NE.U32.AND P1, PT, RZ, UR12, PT ;  /* 0x0000000cff007c0c */ /* 0x000fc6000bf25070 */
[----:B------:R-:W-:Y:S04]  /*4cd60*/  STL [R1+0x10fc], R193 ;  /* 0x0010fcc101007387 */ /* 0x000fe80000100800 */
[----:B------:R2:W-:Y:S04]  /*4cd70*/  STL [R1+0x1108], R2 ;  /* 0x0011080201007387 */ /* 0x0005e80000100800 */
[----:B------:R-:W3:Y:S01]  /*4cd80*/  LDL.LU R196, [R1+0x1128] ;  /* 0x0011280001c47983 */ /* 0x000ee20000300800 */
[----:B-1----:R-:W-:-:S03]  /*4cd90*/  IMAD.MOV.U32 R6, RZ, RZ, R2 ;  /* 0x000000ffff067224 */ /* 0x002fc600078e0002 */
[----:B------:R-:W-:Y:S04]  /*4cda0*/  STL [R1+0x1104], R13 ;  /* 0x0011040d01007387 */ /* 0x000fe80000100800 */
[----:B------:R-:W3:Y:S04]  /*4cdb0*/  LDL.LU R194, [R1+0x1130] ;  /* 0x0011300001c27983 */ /* 0x000ee80000300800 */
[----:B------:R-:W3:Y:S01]  /*4cdc0*/  LDL.LU R197, [R1+0x1124] ;  /* 0x0011240001c57983 */ /* 0x000ee20000300800 */
[----:B------:R-:W-:-:S03]  /*4cdd0*/  MOV R7, R13 ;  /* 0x0000000d00077202 */ /* 0x000fc60000000f00 */
[----:B------:R-:W3:Y:S04]  /*4cde0*/  LDL.LU R195, [R1+0x112c] ;  /* 0x00112c0001c37983 */ /* 0x000ee80000300800 */
[----:B--2---:R-:W2:Y:S04]  /*4cdf0*/  LDL.LU R2, [R1+0x1138] ;  /* 0x0011380001027983 */ /* 0x004ea80000300800 */
[----:B------:R1:W-:Y:S01]  /*4ce00*/  LDGSTS.E [R0+0x10008], desc[UR8][R6.64], P1 ;  /* 0x1000800006007fae */ /* 0x0003e20008921848 */
[----:B----4-:R-:W-:-:S05]  /*4ce10*/  IADD3 R11, P0, R11, UR4, RZ ;  /* 0x000000040b0b7c10 */ /* 0x010fca000ff1e0ff */
[----:B------:R-:W-:Y:S01]  /*4ce20*/  STL [R1+0x1110], R11 ;  /* 0x0011100b01007387 */ /* 0x000fe20000100800 */
[----:B-1----:R-:W-:Y:S01]  /*4ce30*/  IMAD.MOV.U32 R6, RZ, RZ, R11 ;  /* 0x000000ffff067224 */ /* 0x002fe200078e000b */
[----:B------:R-:W-:-:S05]  /*4ce40*/  IADD3.X R12, R12, UR6, RZ, P0, !PT ;  /* 0x000000060c0c7c10 */ /* 0x000fca00087fe4ff */
[----:B------:R-:W-:Y:S01]  /*4ce50*/  STL [R1+0x110c], R12 ;  /* 0x00110c0c01007387 */ /* 0x000fe20000100800 */
[----:B------:R-:W-:-:S05]  /*4ce60*/  IADD3 R8, P2, R8, UR4, RZ ;  /* 0x0000000408087c10 */ /* 0x000fca000ff5e0ff */
[----:B------:R1:W-:Y:S04]  /*4ce70*/  STL [R1+0x1118], R8 ;  /* 0x0011180801007387 */ /* 0x0003e80000100800 */
[----:B------:R-:W4:Y:S01]  /*4ce80*/  LDL.LU R193, [R1+0x1134] ;  /* 0x0011340001c17983 */ /* 0x000f220000300800 */
[----:B------:R-:W-:Y:S02]  /*4ce90*/  IADD3.X R10, R10, UR6, RZ, P2, !PT ;  /* 0x000000060a0a7c10 */ /* 0x000fe400097fe4ff */
[----:B------:R-:W-:-:S03]  /*4cea0*/  MOV R7, R12 ;  /* 0x0000000c00077202 */ /* 0x000fc60000000f00 */
        /* <DEDUP_REMOVED lines=9> */
[----:B------:R-:W-:-:S04]  /*4cf40*/  IADD3 R3, P0, R3, UR4, RZ ;  /* 0x0000000403037c10 */ /* 0x000fc8000ff1e0ff */
[----:B------:R-:W-:Y:S01]  /*4cf50*/  IADD3.X R9, R9, UR6, RZ, P0, !PT ;  /* 0x0000000609097c10 */ /* 0x000fe200087fe4ff */
[----:B------:R-:W-:Y:S03]  /*4cf60*/  STL [R1+0x1120], R3 ;  /* 0x0011200301007387 */ /* 0x000fe60000100800 */
[----:B-1----:R-:W-:Y:S01]  /*4cf70*/  MOV R7, R9 ;  /* 0x0000000900077202 */ /* 0x002fe20000000f00 */
[----:B------:R1:W-:Y:S04]  /*4cf80*/  STL [R1+0x111c], R9 ;  /* 0x00111c0901007387 */ /* 0x0003e80000100800 */
[----:B------:R-:W4:Y:S01]  /*4cf90*/  LDL.LU R11, [R1+0x14cc] ;  /* 0x0014cc00010b7983 */ /* 0x000f220000300800 */
[----:B------:R-:W-:-:S03]  /*4cfa0*/  IMAD.MOV.U32 R6, RZ, RZ, R3 ;  /* 0x000000ffff067224 */ /* 0x000fc600078e0003 */
[----:B-1----:R-:W4:Y:S04]  /*4cfb0*/  LDL.LU R9, [R1+0x14d0] ;  /* 0x0014d00001097983 */ /* 0x002f280000300800 */
[----:B------:R-:W4:Y:S04]  /*4cfc0*/  LDL.LU R10, [R1+0x14d4] ;  /* 0x0014d400010a7983 */ /* 0x000f280000300800 */
[----:B------:R-:W4:Y:S01]  /*4cfd0*/  LDL.LU R3, [R1+0x14d8] ;  /* 0x0014d80001037983 */ /* 0x000f220000300800 */
[----:B------:R-:W-:-:S03]  /*4cfe0*/  UISETP.GT.AND UP1, UPT, UR16, 0x3f, UPT ;  /* 0x0000003f1000788c */ /* 0x000fc6000bf24270 */
[----:B------:R1:W-:Y:S01]  /*4cff0*/  LDGSTS.E [R0+0x1c008], desc[UR8][R6.64], P1 ;  /* 0x1c00800006007fae */ /* 0x0003e20008921848 */
[----:B------:R-:W-:-:S04]  /*4d000*/  USEL UR12, URZ, 0x4, !UP1 ;  /* 0x000000043f0c7887 */ /* 0x000fc8000c800000 */
[----:B------:R-:W-:Y:S01]  /*4d010*/  USEL UR12, UR12, URZ, !UP0 ;  /* 0x0000003f0c0c7287 */ /* 0x000fe2000c000000 */
[----:B---3--:R-:W-:Y:S02]  /*4d020*/  IADD3 R196, P1, R196, UR4, RZ ;  /* 0x00000004c4c47c10 */ /* 0x008fe4000ff3e0ff */
[----:B------:R-:W-:-:S03]  /*4d030*/  IADD3 R194, P2, R194, UR4, RZ ;  /* 0x00000004c2c27c10 */ /* 0x000fc6000ff5e0ff */
[----:B------:R-:W-:Y:S02]  /*4d040*/  ISETP.NE.U32.AND P0, PT, RZ, UR12, PT ;  /* 0x0000000cff007c0c */ /* 0x000fe4000bf05070 */
[----:B------:R-:W-:Y:S01]  /*4d050*/  IADD3.X R197, R197, UR6, RZ, P1, !PT ;  /* 0x00000006c5c57c10 */ /* 0x000fe20008ffe4ff */
[----:B-1----:R-:W-:Y:S01]  /*4d060*/  IMAD.MOV.U32 R6, RZ, RZ, R196 ;  /* 0x000000ffff067224 */ /* 0x002fe200078e00c4 */
[----:B------:R-:W-:Y:S02]  /*4d070*/  IADD3.X R195, R195, UR6, RZ, P2, !PT ;  /* 0x00000006c3c37c10 */ /* 0x000fe400097fe4ff */
[----:B--2---:R-:W-:Y:S01]  /*4d080*/  IADD3 R2, P1, R2, UR4, RZ ;  /* 0x0000000402027c10 */ /* 0x004fe2000ff3e0ff */
[----:B------:R-:W-:Y:S01]  /*4d090*/  STL [R1+0x1128], R196 ;  /* 0x001128c401007387 */ /* 0x000fe20000100800 */
[----:B------:R-:W-:-:S03]  /*4d0a0*/  MOV R7, R197 ;  /* 0x000000c500077202 */ /* 0x000fc60000000f00 */
[----:B------:R-:W-:Y:S04]  /*4d0b0*/  STL [R1+0x1124], R197 ;  /* 0x001124c501007387 */ /* 0x000fe80000100800 */
[----:B------:R-:W-:Y:S04]  /*4d0c0*/  STL [R1+0x1130], R194 ;  /* 0x001130c201007387 */ /* 0x000fe80000100800 */
[----:B------:R1:W-:Y:S04]  /*4d0d0*/  STL [R1+0x112c], R195 ;  /* 0x00112cc301007387 */ /* 0x0003e80000100800 */
[----:B------:R2:W-:Y:S04]  /*4d0e0*/  LDGSTS.E [R0+0x1000c], desc[UR8][R6.64], P0 ;  /* 0x1000c00006007fae */ /* 0x0005e80008121848 */
[----:B------:R3:W-:Y:S01]  /*4d0f0*/  STL [R1+0x1138], R2 ;  /* 0x0011380201007387 */ /* 0x0007e20000100800 */
[----:B--2---:R-:W-:Y:S01]  /*4d100*/  MOV R7, R195 ;  /* 0x000000c300077202 */ /* 0x004fe20000000f00 */
[----:B------:R-:W-:-:S05]  /*4d110*/  IMAD.MOV.U32 R6, RZ, RZ, R194 ;  /* 0x000000ffff067224 */ /* 0x000fca00078e00c2 */
[----:B------:R2:W-:Y:S01]  /*4d120*/  LDGSTS.E [R0+0x1400c], desc[UR8][R6.64], P0 ;  /* 0x1400c00006007fae */ /* 0x0005e20008121848 */
[----:B----4-:R-:W-:-:S05]  /*4d130*/  IADD3.X R193, R193, UR6, RZ, P1, !PT ;  /* 0x00000006c1c17c10 */ /* 0x010fca0008ffe4ff */
[----:B------:R4:W-:Y:S04]  /*4d140*/  STL [R1+0x1134], R193 ;  /* 0x001134c101007387 */ /* 0x0009e80000100800 */
[----:B-1----:R-:W4:Y:S04]  /*4d150*/  LDL.LU R195, [R1+0x14dc] ;  /* 0x0014dc0001c37983 */ /* 0x002f280000300800 */
[----:B------:R-:W4:Y:S01]  /*4d160*/  LDL.LU R194, [R1+0x14e0] ;  /* 0x0014e00001c27983 */ /* 0x000f220000300800 */
[----:B--2---:R-:W-:Y:S01]  /*4d170*/  IMAD.MOV.U32 R6, RZ, RZ, R2 ;  /* 0x000000ffff067224 */ /* 0x004fe200078e0002 */
[----:B------:R-:W-:-:S02]  /*4d180*/  MOV R7, R193 ;  /* 0x000000c100077202 */ /* 0x000fc40000000f00 */
[----:B---3--:R-:W2:Y:S04]  /*4d190*/  LDL.LU R2, [R1+0x14e8] ;  /* 0x0014e80001027983 */ /* 0x008ea80000300800 */
[----:B------:R1:W-:Y:S01]  /*4d1a0*/  LDGSTS.E [R0+0x1800c], desc[UR8][R6.64], P0 ;  /* 0x1800c00006007fae */ /* 0x0003e20008121848 */
[----:B------:R-:W-:-:S04]  /*4d1b0*/  IADD3 R8, P2, R8, UR4, RZ ;  /* 0x0000000408087c10 */ /* 0x000fc8000ff5e0ff */
[----:B------:R-:W-:Y:S02]  /*4d1c0*/  IADD3.X R192, R192, UR6, RZ, P2, !PT ;  /* 0x00000006c0c07c10 */ /* 0x000fe400097fe4ff */
[----:B------:R-:W-:Y:S01]  /*4d1d0*/  IADD3 R12, P3, R12, UR4, RZ ;  /* 0x000000040c0c7c10 */ /* 0x000fe2000ff7e0ff */
[----:B------:R-:W-:Y:S03]  /*4d1e0*/  STL [R1+0x1140], R8 ;  /* 0x0011400801007387 */ /* 0x000fe60000100800 */
[----:B------:R-:W-:Y:S01]  /*4d1f0*/  IADD3.X R13, R13, UR6, RZ, P3, !PT ;  /* 0x000000060d0d7c10 */ /* 0x000fe20009ffe4ff */
[----:B------:R3:W-:Y:S01]  /*4d200*/  STL [R1+0x113c], R192 ;  /* 0x00113cc001007387 */ /* 0x0007e20000100800 */
[----:B-1----:R-:W-:-:S03]  /*4d210*/  MOV R7, R192 ;  /* 0x000000c000077202 */ /* 0x002fc60000000f00 */
[----:B------:R-:W-:Y:S01]  /*4d220*/  STL [R1+0x14c8], R12 ;  /* 0x0014c80c01007387 */ /* 0x000fe20000100800 */
[----:B------:R-:W-:-:S03]  /*4d230*/  IMAD.MOV.U32 R6, RZ, RZ, R8 ;  /* 0x000000ffff067224 */ /* 0x000fc600078e0008 */
[----:B----4-:R-:W4:Y:S04]  /*4d240*/  LDL.LU R193, [R1+0x14e4] ;  /* 0x0014e40001c17983 */ /* 0x010f280000300800 */
[----:B------:R-:W-:Y:S04]  /*4d250*/  STL [R1+0x14c4], R13 ;  /* 0x0014c40d01007387 */ /* 0x000fe80000100800 */
[----:B---3--:R-:W3:Y:S04]  /*4d260*/  LDL.LU R192, [R1+0x14ec] ;  /* 0x0014ec0001c07983 */ /* 0x008ee80000300800 */
[----:B------:R-:W3:Y:S01]  /*4d270*/  LDL.LU R8, [R1+0x14f0] ;  /* 0x0014f00001087983 */ /* 0x000ee20000300800 */
        /* <DEDUP_REMOVED lines=16> */
[----:B------:R-:W3:Y:S04]  /*4d380*/  LDL.LU R9, [R1+0x14f8] ;  /* 0x0014f80001097983 */ /* 0x000ee80000300800 */
[----:B------:R1:W-:Y:S04]  /*4d390*/  STL [R1+0x14d4], R10 ;  /* 0x0014d40a01007387 */ /* 0x0003e80000100800 */
[----:B------:R-:W3:Y:S01]  /*4d3a0*/  LDL.LU R13, [R1+0x14f4] ;  /* 0x0014f400010d7983 */ /* 0x000ee20000300800 */
[----:B------:R-:W-:-:S03]  /*4d3b0*/  MOV R7, R11 ;  /* 0x0000000b00077202 */ /* 0x000fc60000000f00 */
[----:B------:R-:W3:Y:S04]  /*4d3c0*/  LDL.LU R12, [R1+0x14fc] ;  /* 0x0014fc00010c7983 */ /* 0x000ee80000300800 */
[----:B------:R1:W-:Y:S04]  /*4d3d0*/  LDGSTS.E [R0+0x24000], desc[UR8][R6.64], P1 ;  /* 0x2400000006007fae */ /* 0x0003e80008921848 */
[----:B------:R-:W3:Y:S01]  /*4d3e0*/  LDL.LU R11, [R1+0x1500] ;  /* 0x00150000010b7983 */ /* 0x000ee20000300800 */
[----:B-1----:R-:W-:Y:S01]  /*4d3f0*/  IMAD.MOV.U32 R6, RZ, RZ, R3 ;  /* 0x000000ffff067224 */ /* 0x002fe200078e0003 */
[----:B------:R-:W-:-:S02]  /*4d400*/  MOV R7, R10 ;  /* 0x0000000a00077202 */ /* 0x000fc40000000f00 */
[----:B------:R-:W3:Y:S04]  /*4d410*/  LDL.LU R10, [R1+0x1504] ;  /* 0x00150400010a7983 */ /* 0x000ee80000300800 */
[----:B------:R1:W-:Y:S04]  /*4d420*/  LDGSTS.E [R0+0x28000], desc[UR8][R6.64], P1 ;  /* 0x2800000006007fae */ /* 0x0003e80008921848 */
[----:B------:R-:W3:Y:S01]  /*4d430*/  LDL.LU R3, [R1+0x1508] ;  /* 0x0015080001037983 */ /* 0x000ee20000300800 */
[----:B------:R-:W-:-:S04]  /*4d440*/  IADD3 R194, P0, R194, UR4, RZ ;  /* 0x00000004c2c27c10 */ /* 0x000fc8000ff1e0ff */
[----:B------:R-:W-:Y:S01]  /*4d450*/  IADD3.X R195, R195, UR6, RZ, P0, !PT ;  /* 0x00000006c3c37c10 */ /* 0x000fe200087fe4ff */
[----:B-1----:R-:W-:-:S03]  /*4d460*/  IMAD.MOV.U32 R6, RZ, RZ, R194 ;  /* 0x000000ffff067224 */ /* 0x002fc600078e00c2 */
[----:B------:R-:W-:-:S05]  /*4d470*/  MOV R7, R195 ;  /* 0x000000c300077202 */ /* 0x000fca0000000f00 */
[----:B------:R1:W-:Y:S01]  /*4d480*/  LDGSTS.E [R0+0x2c000], desc[UR8][R6.64], P1 ;  /* 0x2c00000006007fae */ /* 0x0003e20008921848 */
[----:B--2---:R-:W-:-:S03]  /*4d490*/  IADD3 R2, P1, R2, UR4, RZ ;  /* 0x0000000402027c10 */ /* 0x004fc6000ff3e0ff */
[----:B------:R-:W-:Y:S04]  /*4d4a0*/  STL [R1+0x14e0], R194 ;  /* 0x0014e0c201007387 */ /* 0x000fe80000100800 */
[----:B------:R-:W-:Y:S04]  /*4d4b0*/  STL [R1+0x14dc], R195 ;  /* 0x0014dcc301007387 */ /* 0x000fe80000100800 */
[----:B------:R2:W-:Y:S01]  /*4d4c0*/  STL [R1+0x14e8], R2 ;  /* 0x0014e80201007387 */ /* 0x0005e20000100800 */
[----:B-1----:R-:W-:Y:S01]  /*4d4d0*/  IMAD.MOV.U32 R6, RZ, RZ, R2 ;  /* 0x000000ffff067224 */ /* 0x002fe200078e0002 */
[----:B----4-:R-:W-:-:S05]  /*4d4e0*/  IADD3.X R193, R193, UR6, RZ, P1, !PT ;  /* 0x00000006c1c17c10 */ /* 0x010fca0008ffe4ff */
[----:B------:R-:W-:Y:S01]  /*4d4f0*/  STL [R1+0x14e4], R193 ;  /* 0x0014e4c101007387 */ /* 0x000fe20000100800 */
[----:B---3--:R-:W-:-:S04]  /*4d500*/  IADD3 R8, P2, R8, UR4, RZ ;  /* 0x0000000408087c10 */ /* 0x008fc8000ff5e0ff */
[----:B------:R-:W-:Y:S01]  /*4d510*/  IADD3.X R192, R192, UR6, RZ, P2, !PT ;  /* 0x00000006c0c07c10 */ /* 0x000fe200097fe4ff */
[----:B------:R1:W-:Y:S04]  /*4d520*/  STL [R1+0x14f0], R8 ;  /* 0x0014f00801007387 */ /* 0x0003e80000100800 */
[----:B--2---:R-:W2:Y:S04]  /*4d530*/  LDL.LU R2, [R1+0x1510] ;  /* 0x0015100001027983 */ /* 0x004ea80000300800 */
[----:B------:R-:W-:Y:S04]  /*4d540*/  STL [R1+0x14ec], R192 ;  /* 0x0014ecc001007387 */ /* 0x000fe80000100800 */
[----:B------:R-:W3:Y:S04]  /*4d550*/  LDL.LU R194, [R1+0x1518] ;  /* 0x0015180001c27983 */ /* 0x000ee80000300800 */
[----:B------:R-:W4:Y:S01]  /*4d560*/  LDL.LU R196, [R1+0x150c] ;  /* 0x00150c0001c47983 */ /* 0x000f220000300800 */
[----:B------:R-:W-:Y:S01]  /*4d570*/  UISETP.GT.AND UP1, UPT, UR16, 0x5d, UPT ;  /* 0x0000005d1000788c */ /* 0x000fe2000bf24270 */
[----:B------:R-:W-:-:S02]  /*4d580*/  MOV R7, R193 ;  /* 0x000000c100077202 */ /* 0x000fc40000000f00 */
[----:B------:R-:W4:Y:S01]  /*4d590*/  LDL.LU R195, [R1+0x1514] ;  /* 0x0015140001c37983 */ /* 0x000f220000300800 */
[----:B------:R-:W-:-:S04]  /*4d5a0*/  USEL UR12, URZ, 0x4, !UP1 ;  /* 0x000000043f0c7887 */ /* 0x000fc8000c800000 */
[----:B------:R-:W-:-:S06]  /*4d5b0*/  USEL UR12, UR12, URZ, !UP0 ;  /* 0x0000003f0c0c7287 */ /* 0x000fcc000c000000 */
[----:B------:R-:W-:-:S13]  /*4d5c0*/  ISETP.NE.U32.AND P0, PT, RZ, UR12, PT ;  /* 0x0000000cff007c0c */ /* 0x000fda000bf05070 */
[----:B------:R1:W-:Y:S02]  /*4d5d0*/  LDGSTS.E [R0+0x20004], desc[UR8][R6.64], P0 ;  /* 0x2000400006007fae */ /* 0x0003e40008121848 */
[----:B-1----:R-:W-:Y:S01]  /*4d5e0*/  IMAD.MOV.U32 R6, RZ, RZ, R8 ;  /* 0x000000ffff067224 */ /* 0x002fe200078e0008 */
[----:B------:R-:W-:Y:S01]  /*4d5f0*/  MOV R7, R192 ;  /* 0x000000c000077202 */ /* 0x000fe20000000f00 */
[----:B------:R-:W4:Y:S04]  /*4d600*/  LDL.LU R8, [R1+0x1520] ;  /* 0x0015200001087983 */ /* 0x000f280000300800 */
[----:B------:R1:W-:Y:S01]  /*4d610*/  LDGSTS.E [R0+0x24004], desc[UR8][R6.64], P0 ;  /* 0x2400400006007fae */ /* 0x0003e20008121848 */
[----:B------:R-:W-:-:S04]  /*4d620*/  IADD3 R9, P1, R9, UR4, RZ ;  /* 0x0000000409097c10 */ /* 0x000fc8000ff3e0ff */
[----:B------:R-:W-:Y:S01]  /*4d630*/  IADD3.X R13, R13, UR6, RZ, P1, !PT ;  /* 0x000000060d0d7c10 */ /* 0x000fe20008ffe4ff */
[----:B------:R1:W-:Y:S02]  /*4d640*/  STL [R1+0x14f8], R9 ;  /* 0x0014f80901007387 */ /* 0x0003e40000100800 */
[----:B-1----:R-:W-:Y:S02]  /*4d650*/  IMAD.MOV.U32 R6, RZ, RZ, R9 ;  /* 0x000000ffff067224 */ /* 0x002fe400078e0009 */
[----:B------:R1:W-:Y:S04]  /*4d660*/  STL [R1+0x14f4], R13 ;  /* 0x0014f40d01007387 */ /* 0x0003e80000100800 */
[----:B------:R-:W4:Y:S01]  /*4d670*/  LDL.LU R9, [R1+0x151c] ;  /* 0x00151c0001097983 */ /* 0x000f220000300800 */
[----:B------:R-:W-:Y:S01]  /*4d680*/  UISETP.GT.AND UP1, UPT, UR16, 0x5e, UPT ;  /* 0x0000005e1000788c */ /* 0x000fe2000bf24270 */
[----:B------:R-:W-:-:S02]  /*4d690*/  IADD3 R11, P2, R11, UR4, RZ ;  /* 0x000000040b0b7c10 */ /* 0x000fc4000ff5e0ff */
[----:B------:R-:W-:Y:S01]  /*4d6a0*/  MOV R7, R13 ;  /* 0x0000000d00077202 */ /* 0x000fe20000000f00 */
[----:B------:R-:W-:Y:S01]  /*4d6b0*/  USEL UR12, URZ, 0x4, !UP1 ;  /* 0x000000043f0c7887 */ /* 0x000fe2000c800000 */
[----:B------:R-:W-:Y:S01]  /*4d6c0*/  IADD3.X R12, R12, UR6, RZ, P2, !PT ;  /* 0x000000060c0c7c10 */ /* 0x000fe200097fe4ff */
[----:B------:R-:W4:Y:S02]  /*4d6d0*/  LDL.LU R192, [R1+0x1528] ;  /* 0x0015280001c07983 */ /* 0x000f240000300800 */
[----:B------:R-:W-:Y:S02]  /*4d6e0*/  USEL UR12, UR12, URZ, !UP0 ;  /* 0x0000003f0c0c7287 */ /* 0x000fe4000c000000 */
[----:B------:R-:W-:Y:S01]  /*4d6f0*/  STL [R1+0x1500], R11 ;  /* 0x0015000b01007387 */ /* 0x000fe20000100800 */
[----:B------:R-:W-:-:S03]  /*4d700*/  IADD3 R3, P3, R3, UR4, RZ ;  /* 0x0000000403037c10 */ /* 0x000fc6000ff7e0ff */
[----:B------:R1:W-:Y:S01]  /*4d710*/  STL [R1+0x14fc], R12 ;  /* 0x0014fc0c01007387 */ /* 0x0003e20000100800 */
[----:B------:R-:W-:-:S03]  /*4d720*/  IADD3.X R10, R10, UR6, RZ, P3, !PT ;  /* 0x000000060a0a7c10 */ /* 0x000fc60009ffe4ff */
[----:B------:R-:W-:Y:S01]  /*4d730*/  STL [R1+0x1508], R3 ;  /* 0x0015080301007387 */ /* 0x000fe20000100800 */
[----:B------:R-:W-:-:S03]  /*4d740*/  ISETP.NE.U32.AND P1, PT, RZ, UR12, PT ;  /* 0x0000000cff007c0c */ /* 0x000fc6000bf25070 */
[----:B------:R1:W-:Y:S04]  /*4d750*/  LDGSTS.E [R0+0x28004], desc[UR8][R6.64], P0 ;  /* 0x2800400006007fae */ /* 0x0003e80008121848 */
[----:B------:R-:W4:Y:S04]  /*4d760*/  LDL.LU R193, [R1+0x1524] ;  /* 0x0015240001c17983 */ /* 0x000f280000300800 */
[----:B------:R1:W-:Y:S02]  /*4d770*/  STL [R1+0x1504], R10 ;  /* 0x0015040a01007387 */ /* 0x0003e40000100800 */
[----:B-1----:R-:W-:Y:S01]  /*4d780*/  IMAD.MOV.U32 R6, RZ, RZ, R11 ;  /* 0x000000ffff067224 */ /* 0x002fe200078e000b */
[----:B------:R-:W-:Y:S01]  /*4d790*/  MOV R7, R12 ;  /* 0x0000000c00077202 */ /* 0x000fe20000000f00 */
[----:B------:R-:W4:Y:S04]  /*4d7a0*/  LDL.LU R13, [R1+0x152c] ;  /* 0x00152c00010d7983 */ /* 0x000f280000300800 */
[----:B------:R-:W4:Y:S04]  /*4d7b0*/  LDL.LU R12, [R1+0x1530] ;  /* 0x00153000010c7983 */ /* 0x000f280000300800 */
[----:B------:R1:W-:Y:S04]  /*4d7c0*/  LDGSTS.E [R0+0x2c004], desc[UR8][R6.64], P0 ;  /* 0x2c00400006007fae */ /* 0x0003e80008121848 */
[----:B------:R-:W4:Y:S01]  /*4d7d0*/  LDL.LU R11, [R1+0x1534] ;  /* 0x00153400010b7983 */ /* 0x000f220000300800 */
[----:B-1----:R-:W-:-:S03]  /*4d7e0*/  MOV R7, R10 ;  /* 0x0000000a00077202 */ /* 0x002fc60000000f00 */
[----:B------:R-:W4:Y:S01]  /*4d7f0*/  LDL.LU R10, [R1+0x1538] ;  /* 0x00153800010a7983 */ /* 0x000f220000300800 */
[----:B------:R-:W-:-:S03]  /*4d800*/  IMAD.MOV.U32 R6, RZ, RZ, R3 ;  /* 0x000000ffff067224 */ /* 0x000fc600078e0003 */
[----:B------:R-:W4:Y:S04]  /*4d810*/  LDL.LU R3, [R1+0x153c] ;  /* 0x00153c0001037983 */ /* 0x000f280000300800 */
[----:B------:R1:W-:Y:S01]  /*4d820*/  LDGSTS.E [R0+0x20008], desc[UR8][R6.64], P1 ;  /* 0x2000800006007fae */ /* 0x0003e20008921848 */
[----:B--2---:R-:W-:-:S05]  /*4d830*/  IADD3 R2, P0, R2, UR4, RZ ;  /* 0x0000000402027c10 */ /* 0x004fca000ff1e0ff */
[----:B------:R2:W-:Y:S01]  /*4d840*/  STL [R1+0x1510], R2 ;  /* 0x0015100201007387 */ /* 0x0005e20000100800 */
[----:B---3--:R-:W-:Y:S02]  /*4d850*/  IADD3 R194, P2, R194, UR4, RZ ;  /* 0x00000004c2c27c10 */ /* 0x008fe4000ff5e0ff */
[----:B----4-:R-:W-:Y:S01]  /*4d860*/  IADD3.X R196, R196, UR6, RZ, P0, !PT ;  /* 0x00000006c4c47c10 */ /* 0x010fe200087fe4ff */
[----:B-1----:R-:W-:-:S04]  /*4d870*/  IMAD.MOV.U32 R6, RZ, RZ, R2 ;  /* 0x000000ffff067224 */ /* 0x002fc800078e0002 */
[----:B------:R1:W-:Y:S04]  /*4d880*/  STL [R1+0x150c], R196 ;  /* 0x00150cc401007387 */ /* 0x0003e80000100800 */
[----:B------:R-:W-:Y:S04]  /*4d890*/  STL [R1+0x1518], R194 ;  /* 0x001518c201007387 */ /* 0x000fe80000100800 */
[----:B--2---:R-:W2:Y:S01]  /*4d8a0*/  LDL.LU R2, [R1+0x1540] ;  /* 0x0015400001027983 */ /* 0x004ea20000300800 */
[----:B------:R-:W-:Y:S02]  /*4d8b0*/  MOV R7, R196 ;  /* 0x000000c400077202 */ /* 0x000fe40000000f00 */
[----:B------:R-:W-:-:S03]  /*4d8c0*/  IADD3.X R195, R195, UR6, RZ, P2, !PT ;  /* 0x00000006c3c37c10 */ /* 0x000fc600097fe4ff */
[----:B------:R3:W-:Y:S04]  /*4d8d0*/  LDGSTS.E [R0+0x24008], desc[UR8][R6.64], P1 ;  /* 0x2400800006007fae */ /* 0x0007e80008921848 */
[----:B------:R-:W-:Y:S04]  /*4d8e0*/  STL [R1+0x1514], R195 ;  /* 0x001514c301007387 */ /* 0x000fe80000100800 */
[----:B-1----:R-:W4:Y:S01]  /*4d8f0*/  LDL.LU.64 R196, [R1+0x8b8] ;  /* 0x0008b80001c47983 */ /* 0x002f220000300a00 */
[----:B---3--:R-:W-:Y:S01]  /*4d900*/  IMAD.MOV.U32 R6, RZ, RZ, R194 ;  /* 0x000000ffff067224 */ /* 0x008fe200078e00c2 */
[----:B------:R-:W-:-:S05]  /*4d910*/  MOV R7, R195 ;  /* 0x000000c300077202 */ /* 0x000fca0000000f00 */
[----:B------:R1:W-:Y:S01]  /*4d920*/  LDGSTS.E [R0+0x28008], desc[UR8][R6.64], P1 ;  /* 0x2800800006007fae */ /* 0x0003e20008921848 */
[----:B------:R-:W-:-:S05]  /*4d930*/  IADD3 R8, P0, R8, UR4, RZ ;  /* 0x0000000408087c10 */ /* 0x000fca000ff1e0ff */
[----:B------:R-:W-:Y:S01]  /*4d940*/  STL [R1+0x1520], R8 ;  /* 0x0015200801007387 */ /* 0x000fe20000100800 */
[----:B-1----:R-:W-:Y:S01]  /*4d950*/  IMAD.MOV.U32 R6, RZ, RZ, R8 ;  /* 0x000000ffff067224 */ /* 0x002fe200078e0008 */
[----:B------:R-:W-:-:S04]  /*4d960*/  IADD3.X R9, R9, UR6, RZ, P0, !PT ;  /* 0x0000000609097c10 */ /* 0x000fc800087fe4ff */
[----:B------:R-:W-:Y:S01]  /*4d970*/  MOV R7, R9 ;  /* 0x0000000900077202 */ /* 0x000fe20000000f00 */
[----:B------:R1:W-:Y:S01]  /*4d980*/  STL [R1+0x151c], R9 ;  /* 0x00151c0901007387 */ /* 0x0003e20000100800 */
[----:B------:R-:W-:-:S03]  /*4d990*/  UISETP.GT.AND UP1, UPT, UR16, 0x5f, UPT ;  /* 0x0000005f1000788c */ /* 0x000fc6000bf24270 */
[----:B------:R3:W-:Y:S04]  /*4d9a0*/  LDGSTS.E [R0+0x2c008], desc[UR8][R6.64], P1 ;  /* 0x2c00800006007fae */ /* 0x0007e80008921848 */
[----:B-1----:R-:W4:Y:S01]  /*4d9b0*/  LDL.LU.64 R8, [R1+0x8b0] ;  /* 0x0008b00001087983 */ /* 0x002f220000300a00 */
[----:B------:R-:W-:-:S04]  /*4d9c0*/  USEL UR12, URZ, 0x4, !UP1 ;  /* 0x000000043f0c7887 */ /* 0x000fc8000c800000 */
[----:B------:R-:W-:Y:S01]  /*4d9d0*/  USEL UR12, UR12, URZ, !UP0 ;  /* 0x0000003f0c0c7287 */ /* 0x000fe2000c000000 */
[----:B------:R-:W-:-:S05]  /*4d9e0*/  IADD3 R192, P1, R192, UR4, RZ ;  /* 0x00000004c0c07c10 */ /* 0x000fca000ff3e0ff */
[----:B------:R-:W-:Y:S01]  /*4d9f0*/  ISETP.NE.U32.AND P0, PT, RZ, UR12, PT ;  /* 0x0000000cff007c0c */ /* 0x000fe2000bf05070 */
[----:B---3--:R-:W-:Y:S01]  /*4da00*/  IMAD.MOV.U32 R6, RZ, RZ, R192 ;  /* 0x000000ffff067224 */ /* 0x008fe200078e00c0 */
[----:B------:R-:W-:-:S04]  /*4da10*/  IADD3.X R193, R193, UR6, RZ, P1, !PT ;  /* 0x00000006c1c17c10 */ /* 0x000fc80008ffe4ff */
[----:B------:R-:W-:-:S07]  /*4da20*/  MOV R7, R193 ;  /* 0x000000c100077202 */ /* 0x000fce0000000f00 */
[----:B------:R1:W-:Y:S01]  /*4da30*/  LDGSTS.E [R0+0x2000c], desc[UR8][R6.64], P0 ;  /* 0x2000c00006007fae */ /* 0x0003e20008121848 */
[----:B------:R-:W-:-:S04]  /*4da40*/  IADD3 R12, P2, R12, UR4, RZ ;  /* 0x000000040c0c7c10 */ /* 0x000fc8000ff5e0ff */
[----:B------:R-:W-:Y:S01]  /*4da50*/  IADD3.X R13, R13, UR6, RZ, P2, !PT ;  /* 0x000000060d0d7c10 */ /* 0x000fe200097fe4ff */
[----:B-1----:R-:W-:-:S03]  /*4da60*/  IMAD.MOV.U32 R6, RZ, RZ, R12 ;  /* 0x000000ffff067224 */ /* 0x002fc600078e000c */
[----:B------:R-:W-:Y:S01]  /*4da70*/  MOV R7, R13 ;  /* 0x0000000d00077202 */ /* 0x000fe20000000f00 */
[----:B------:R-:W-:Y:S04]  /*4da80*/  STL [R1+0x1528], R192 ;  /* 0x001528c001007387 */ /* 0x000fe80000100800 */
[----:B------:R1:W-:Y:S01]  /*4da90*/  LDGSTS.E [R0+0x2400c], desc[UR8][R6.64], P0 ;  /* 0x2400c00006007fae */ /* 0x0003e20008121848 */
[----:B------:R-:W-:-:S04]  /*4daa0*/  IADD3 R10, P1, R10, UR4, RZ ;  /* 0x000000040a0a7c10 */ /* 0x000fc8000ff3e0ff */
[----:B------:R-:W-:Y:S01]  /*4dab0*/  IADD3.X R11, R11, UR6, RZ, P1, !PT ;  /* 0x000000060b0b7c10 */ /* 0x000fe20008ffe4ff */
[----:B------:R-:W-:Y:S01]  /*4dac0*/  STL [R1+0x1524], R193 ;  /* 0x001524c101007387 */ /* 0x000fe20000100800 */
[----:B-1----:R-:W-:Y:S02]  /*4dad0*/  IMAD.MOV.U32 R6, RZ, RZ, R10 ;  /* 0x000000ffff067224 */ /* 0x002fe400078e000a */
[----:B------:R-:W-:Y:S01]  /*4dae0*/  MOV R7, R11 ;  /* 0x0000000b00077202 */ /* 0x000fe20000000f00 */
[----:B------:R-:W-:Y:S04]  /*4daf0*/  STL [R1+0x1530], R12 ;  /* 0x0015300c01007387 */ /* 0x000fe80000100800 */
[----:B------:R-:W3:Y:S04]  /*4db00*/  LDL.LU.64 R194, [R1+0x8a8] ;  /* 0x0008a80001c27983 */ /* 0x000ee80000300a00 */
[----:B------:R1:W-:Y:S04]  /*4db10*/  STL [R1+0x152c], R13 ;  /* 0x00152c0d01007387 */ /* 0x0003e80000100800 */
[----:B------:R-:W-:Y:S04]  /*4db20*/  STL [R1+0x1538], R10 ;  /* 0x0015380a01007387 */ /* 0x000fe80000100800 */
[----:B------:R-:W-:Y:S04]  /*4db30*/  STL [R1+0x1534], R11 ;  /* 0x0015340b01007387 */ /* 0x000fe80000100800 */
[----:B------:R1:W-:Y:S01]  /*4db40*/  LDGSTS.E [R0+0x2800c], desc[UR8][R6.64], P0 ;  /* 0x2800c00006007fae */ /* 0x0003e20008121848 */
[----:B--2---:R-:W-:-:S05]  /*4db50*/  IADD3 R2, P2, R2, UR4, RZ ;  /* 0x0000000402027c10 */ /* 0x004fca000ff5e0ff */
[----:B------:R2:W-:Y:S01]  /*4db60*/  STL [R1+0x1540], R2 ;  /* 0x0015400201007387 */ /* 0x0005e20000100800 */
[----:B-1----:R-:W-:Y:S01]  /*4db70*/  IMAD.MOV.U32 R6, RZ, RZ, R2 ;  /* 0x000000ffff067224 */ /* 0x002fe200078e0002 */
[----:B------:R-:W-:Y:S02]  /*4db80*/  IADD3.X R3, R3, UR6, RZ, P2, !PT ;  /* 0x0000000603037c10 */ /* 0x000fe400097fe4ff */
[----:B------:R-:W3:Y:S01]  /*4db90*/  LDL.LU.64 R12, [R1+0x8a0] ;  /* 0x0008a000010c7983 */ /* 0x000ee20000300a00 */
[----:B--2---:R-:W1:Y:S01]  /*4dba0*/  S2R R2, SR_TID.X ;  /* 0x0000000000027919 */ /* 0x004e620000002100 */
[----:B------:R-:W-:Y:S02]  /*4dbb0*/  MOV R7, R3 ;  /* 0x0000000300077202 */ /* 0x000fe40000000f00 */
[----:B------:R2:W-:Y:S04]  /*4dbc0*/  STL [R1+0x153c], R3 ;  /* 0x00153c0301007387 */ /* 0x0005e80000100800 */
[----:B------:R-:W2:Y:S04]  /*4dbd0*/  LDL.LU.64 R192, [R1+0x898] ;  /* 0x0008980001c07983 */ /* 0x000ea80000300a00 */
[----:B------:R4:W-:Y:S01]  /*4dbe0*/  LDGSTS.E [R0+0x2c00c], desc[UR8][R6.64], P0 ;  /* 0x2c00c00006007fae */ /* 0x0009e20008121848 */
[----:B------:R-:W-:-:S03]  /*4dbf0*/  PLOP3.LUT P1, PT, PT, PT, UP0, 0x80, 0x0 ;  /* 0x000000000000781c */ /* 0x000fc60003f2f008 */
[----:B------:R-:W2:Y:S01]  /*4dc00*/  LDL.LU.64 R10, [R1+0x890] ;  /* 0x00089000010a7983 */ /* 0x000ea20000300a00 */
[----:B-1----:R-:W-:-:S04]  /*4dc10*/  LOP3.LUT R2, R2, 0x7f, RZ, 0xc0, !PT ;  /* 0x0000007f02027812 */ /* 0x002fc800078ec0ff */
[----:B------:R-:W-:-:S04]  /*4dc20*/  ISETP.GE.AND P0, PT, R2, UR16, PT ;  /* 0x0000001002007c0c */ /* 0x000fc8000bf06270 */
[----:B------:R-:W-:-:S04]  /*4dc30*/  SEL R2, RZ, 0x4, P0 ;  /* 0x00000004ff027807 */ /* 0x000fc80000000000 */
[----:B------:R-:W-:Y:S02]  /*4dc40*/  SEL R2, R2, RZ, !P1 ;  /* 0x000000ff02027207 */ /* 0x000fe40004800000 */
[----:B----4-:R-:W-:Y:S02]  /*4dc50*/  IADD3 R211, P1, R196, UR4, RZ ;  /* 0x00000004c4d37c10 */ /* 0x010fe4000ff3e0ff */
[----:B------:R-:W-:Y:S02]  /*4dc60*/  ISETP.NE.U32.AND P0, PT, R2, RZ, PT ;  /* 0x000000ff0200720c */ /* 0x000fe40003f05070 */
[----:B------:R-:W-:Y:S02]  /*4dc70*/  IADD3.X R2, R197, UR6, RZ, P1, !PT ;  /* 0x00000006c5027c10 */ /* 0x000fe40008ffe4ff */
[----:B------:R-:W-:-:S04]  /*4dc80*/  IADD3 R210, P1, R8, UR4, RZ ;  /* 0x0000000408d27c10 */ /* 0x000fc8000ff3e0ff */
[----:B------:R-:W-:Y:S02]  /*4dc90*/  IADD3.X R6, R9, UR6, RZ, P1, !PT ;  /* 0x0000000609067c10 */ /* 0x000fe40008ffe4ff */
[----:B------:R-:W4:Y:S04]  /*4dca0*/  LDL.LU.64 R8, [R1+0x888] ;  /* 0x0008880001087983 */ /* 0x000f280000300a00 */
[----:B------:R-:W4:Y:S04]  /*4dcb0*/  LDL.LU.64 R202, [R1+0x880] ;  /* 0x0008800001ca7983 */ /* 0x000f280000300a00 */
[----:B------:R-:W4:Y:S01]  /*4dcc0*/  LDL.LU.64 R200, [R1+0x878] ;  /* 0x0008780001c87983 */ /* 0x000f220000300a00 */
[----:B---3--:R-:W-:-:S04]  /*4dcd0*/  IADD3 R209, P1, R194, UR4, RZ ;  /* 0x00000004c2d17c10 */ /* 0x008fc8000ff3e0ff */
[----:B------:R-:W-:Y:S02]  /*4dce0*/  IADD3.X R7, R195, UR6, RZ, P1, !PT ;  /* 0x00000006c3077c10 */ /* 0x000fe40008ffe4ff */
[----:B------:R-:W-:-:S04]  /*4dcf0*/  IADD3 R208, P1, R12, UR4, RZ ;  /* 0x000000040cd07c10 */ /* 0x000fc8000ff3e0ff */
[----:B------:R-:W-:Y:S02]  /*4dd00*/  IADD3.X R252, R13, UR6, RZ, P1, !PT ;  /* 0x000000060dfc7c10 */ /* 0x000fe40008ffe4ff */
[----:B------:R-:W3:Y:S01]  /*4dd10*/  LDL.LU.64 R12, [R1+0x870] ;  /* 0x00087000010c7983 */ /* 0x000ee20000300a00 */
[----:B--2---:R-:W-:-:S04]  /*4dd20*/  IADD3 R3, P1, R192, UR4, RZ ;  /* 0x00000004c0037c10 */ /* 0x004fc8000ff3e0ff */
[----:B------:R-:W-:Y:S02]  /*4dd30*/  IADD3.X R221, R193, UR6, RZ, P1, !PT ;  /* 0x00000006c1dd7c10 */ /* 0x000fe40008ffe4ff */
[----:B------:R-:W2:Y:S04]  /*4dd40*/  LDL.LU.64 R192, [R1+0x868] ;  /* 0x0008680001c07983 */ /* 0x000ea80000300a00 */
[----:B------:R-:W2:Y:S01]  /*4dd50*/  LDL.LU.64 R198, [R1+0x860] ;  /* 0x0008600001c67983 */ /* 0x000ea20000300a00 */
[----:B------:R-:W-:-:S03]  /*4dd60*/  IADD3 R206, P1, R10, UR4, RZ ;  /* 0x000000040ace7c10 */ /* 0x000fc6000ff3e0ff */
[----:B------:R-:W2:Y:S01]  /*4dd70*/  LDL.LU.64 R196, [R1+0x858] ;  /* 0x0008580001c47983 */ /* 0x000ea20000300a00 */
[----:B------:R-:W-:-:S03]  /*4dd80*/  IADD3.X R207, R11, UR6, RZ, P1, !PT ;  /* 0x000000060bcf7c10 */ /* 0x000fc60008ffe4ff */
[----:B------:R-:W2:Y:S01]  /*4dd90*/  LDL.LU.64 R10, [R1+0x850] ;  /* 0x00085000010a7983 */ /* 0x000ea20000300a00 */
[----:B----4-:R-:W-:-:S04]  /*4dda0*/  IADD3 R204, P1, R8, UR4, RZ ;  /* 0x0000000408cc7c10 */ /* 0x010fc8000ff3e0ff */
[----:B------:R-:W-:Y:S02]  /*4ddb0*/  IADD3.X R205, R9, UR6, RZ, P1, !PT ;  /* 0x0000000609cd7c10 */ /* 0x000fe40008ffe4ff */
[----:B------:R-:W4:Y:S04]  /*4ddc0*/  LDL.LU.64 R8, [R1+0x848] ;  /* 0x0008480001087983 */ /* 0x000f280000300a00 */
[----:B------:R-:W4:Y:S01]  /*4ddd0*/  LDL.LU.64 R212, [R1+0x840] ;  /* 0x0008400001d47983 */ /* 0x000f220000300a00 */
[----:B------:R-:W-:-:S04]  /*4dde0*/  IADD3 R194, P1, R202, UR4, RZ ;  /* 0x00000004cac27c10 */ /* 0x000fc8000ff3e0ff */
[----:B------:R-:W-:Y:S02]  /*4ddf0*/  IADD3.X R195, R203, UR6, RZ, P1, !PT ;  /* 0x00000006cbc37c10 */ /* 0x000fe40008ffe4ff */
[----:B------:R-:W-:-:S04]  /*4de00*/  IADD3 R202, P1, R200, UR4, RZ ;  /* 0x00000004c8ca7c10 */ /* 0x000fc8000ff3e0ff */
[----:B------:R-:W-:Y:S01]  /*4de10*/  IADD3.X R203, R201, UR6, RZ, P1, !PT ;  /* 0x00000006c9cb7c10 */ /* 0x000fe20008ffe4ff */
[----:B------:R-:W-:Y:S02]  /*4de20*/  UISETP.GT.AND UP1, UPT, UR16, 0x7c, UPT ;  /* 0x0000007c1000788c */ /* 0x000fe4000bf24270 */
[----:B------:R-:W-:Y:S02]  /*4de30*/  UISETP.GT.AND UP2, UPT, UR16, 0x7d, UPT ;  /* 0x0000007d1000788c */ /* 0x000fe4000bf44270 */
[----:B------:R-:W-:Y:S01]  /*4de40*/  USEL UR12, URZ, 0x4, !UP1 ;  /* 0x000000043f0c7887 */ /* 0x000fe2000c800000 */
[----:B------:R-:W-:Y:S01]  /*4de50*/  IMAD.MOV.U32 R214, RZ, RZ, R211 ;  /* 0x000000ffffd67224 */ /* 0x000fe200078e00d3 */
[----:B------:R-:W-:Y:S01]  /*4de60*/  MOV R215, R2 ;  /* 0x0000000200d77202 */ /* 0x000fe20000000f00 */
[----:B------:R-:W-:Y:S02]  /*4de70*/  USEL UR13, URZ, 0x4, !UP2 ;  /* 0x000000043f0d7887 */ /* 0x000fe4000d000000 */
[----:B------:R-:W-:Y:S01]  /*4de80*/  USEL UR12, UR12, URZ, !UP0 ;  /* 0x0000003f0c0c7287 */ /* 0x000fe2000c000000 */
[----:B------:R-:W-:Y:S01]  /*4de90*/  MOV R211, R7 ;  /* 0x0000000700d37202 */ /* 0x000fe20000000f00 */
[----:B------:R-:W-:Y:S01]  /*4dea0*/  UISETP.GT.AND UP3, UPT, UR16, 0x7e, UPT ;  /* 0x0000007e1000788c */ /* 0x000fe2000bf64270 */
[----:B------:R-:W-:Y:S01]  /*4deb0*/  MOV R2, R3 ;  /* 0x0000000300027202 */ /* 0x000fe20000000f00 */
[----:B------:R-:W-:Y:S01]  /*4dec0*/  USEL UR13, UR13, URZ, !UP0 ;  /* 0x0000003f0d0d7287 */ /* 0x000fe2000c000000 */
[----:B------:R-:W-:Y:S01]  /*4ded0*/  STL.64 [R1+0x8b8], R214 ;  /* 0x0008b8d601007387 */ /* 0x000fe20000100a00 */
[----:B------:R-:W-:Y:S01]  /*4dee0*/  IMAD.MOV.U32 R3, RZ, RZ, R221 ;  /* 0x000000ffff037224 */ /* 0x000fe200078e00dd */
[----:B------:R-:W-:-:S03]  /*4def0*/  USEL UR14, URZ, 0x4, !UP3 ;  /* 0x000000043f0e7887 */ /* 0x000fc6000d800000 */
[----:B------:R-:W-:Y:S01]  /*4df00*/  ISETP.NE.U32.AND P2, PT, RZ, UR13, PT ;  /* 0x0000000dff007c0c */ /* 0x000fe2000bf45070 */
[----:B------:R-:W-:Y:S02]  /*4df10*/  USEL UR14, UR14, URZ, !UP0 ;  /* 0x0000003f0e0e7287 */ /* 0x000fe4000c000000 */
[----:B------:R-:W-:-:S04]  /*4df20*/  UISETP.GT.AND UP4, UPT, UR16, 0x7f, UPT ;  /* 0x0000007f1000788c */ /* 0x000fc8000bf84270 */
[----:B------:R-:W-:Y:S01]  /*4df30*/  ISETP.NE.U32.AND P3, PT, RZ, UR14, PT ;  /* 0x0000000eff007c0c */ /* 0x000fe2000bf65070 */
[----:B------:R-:W-:-:S04]  /*4df40*/  USEL UR15, URZ, 0x4, !UP4 ;  /* 0x000000043f0f7887 */ /* 0x000fc8000e000000 */
[----:B------:R-:W-:-:S06]  /*4df50*/  USEL UR15, UR15, URZ, !UP0 ;  /* 0x0000003f0f0f7287 */ /* 0x000fcc000c000000 */
[----:B------:R-:W-:Y:S02]  /*4df60*/  ISETP.NE.U32.AND P4, PT, RZ, UR15, PT ;  /* 0x0000000fff007c0c */ /* 0x000fe4000bf85070 */
[----:B---3--:R-:W-:-:S04]  /*4df70*/  IADD3 R200, P1, R12, UR4, RZ ;  /* 0x000000040cc87c10 */ /* 0x008fc8000ff3e0ff */
[----:B------:R-:W-:Y:S02]  /*4df80*/  IADD3.X R201, R13, UR6, RZ, P1, !PT ;  /* 0x000000060dc97c10 */ /* 0x000fe40008ffe4ff */
[----:B--2---:R-:W-:-:S04]  /*4df90*/  IADD3 R13, P1, R192, UR4, RZ ;  /* 0x00000004c00d7c10 */ /* 0x004fc8000ff3e0ff */
[----:B------:R-:W-:Y:S02]  /*4dfa0*/  IADD3.X R12, R193, UR6, RZ, P1, !PT ;  /* 0x00000006c10c7c10 */ /* 0x000fe40008ffe4ff */
[----:B------:R-:W-:-:S04]  /*4dfb0*/  IADD3 R192, P1, R198, UR4, RZ ;  /* 0x00000004c6c07c10 */ /* 0x000fc8000ff3e0ff */
[----:B------:R-:W-:Y:S02]  /*4dfc0*/  IADD3.X R193, R199, UR6, RZ, P1, !PT ;  /* 0x00000006c7c17c10 */ /* 0x000fe40008ffe4ff */
[----:B------:R-:W-:-:S04]  /*4dfd0*/  IADD3 R198, P1, R196, UR4, RZ ;  /* 0x00000004c4c67c10 */ /* 0x000fc8000ff3e0ff */
[----:B------:R-:W-:Y:S02]  /*4dfe0*/  IADD3.X R199, R197, UR6, RZ, P1, !PT ;  /* 0x00000006c5c77c10 */ /* 0x000fe40008ffe4ff */
[----:B------:R-:W-:-:S04]  /*4dff0*/  IADD3 R196, P1, R10, UR4, RZ ;  /* 0x000000040ac47c10 */ /* 0x000fc8000ff3e0ff */
[----:B------:R-:W-:Y:S01]  /*4e000*/  IADD3.X R197, R11, UR6, RZ, P1, !PT ;  /* 0x000000060bc57c10 */ /* 0x000fe20008ffe4ff */
[----:B------:R-:W-:Y:S01]  /*4e010*/  IMAD.MOV.U32 R7, RZ, RZ, R12 ;  /* 0x000000ffff077224 */ /* 0x000fe200078e000c */
[----:B----4-:R-:W-:-:S04]  /*4e020*/  IADD3 R10, P1, R8, UR4, RZ ;  /* 0x00000004080a7c10 */ /* 0x010fc8000ff3e0ff */
[----:B------:R-:W-:Y:S02]  /*4e030*/  IADD3.X R11, R9, UR6, RZ, P1, !PT ;  /* 0x00000006090b7c10 */ /* 0x000fe40008ffe4ff */
[----:B------:R-:W-:Y:S01]  /*4e040*/  IADD3 R8, P1, R212, UR4, RZ ;  /* 0x00000004d4087c10 */ /* 0x000fe2000ff3e0ff */
[----:B------:R-:W-:-:S03]  /*4e050*/  IMAD.MOV.U32 R212, RZ, RZ, R210 ;  /* 0x000000ffffd47224 */ /* 0x000fc600078e00d2 */
[----:B------:R-:W-:Y:S02]  /*4e060*/  IADD3.X R9, R213, UR6, RZ, P1, !PT ;  /* 0x00000006d5097c10 */ /* 0x000fe40008ffe4ff */
[----:B------:R-:W-:Y:S01]  /*4e070*/  MOV R213, R6 ;  /* 0x0000000600d57202 */ /* 0x000fe20000000f00 */
[----:B------:R-:W-:Y:S02]  /*4e080*/  IMAD.MOV.U32 R210, RZ, RZ, R209 ;  /* 0x000000ffffd27224 */ /* 0x000fe400078e00d1 */
[----:B------:R-:W-:Y:S01]  /*4e090*/  IMAD.MOV.U32 R209, RZ, RZ, R252 ;  /* 0x000000ffffd17224 */ /* 0x000fe200078e00fc */
[----:B------:R-:W-:Y:S01]  /*4e0a0*/  ISETP.NE.U32.AND P1, PT, RZ, UR12, PT ;  /* 0x0000000cff007c0c */ /* 0x000fe2000bf25070 */
[----:B------:R-:W-:Y:S04]  /*4e0b0*/  STL.64 [R1+0x8b0], R212 ;  /* 0x0008b0d401007387 */ /* 0x000fe80000100a00 */
[----:B------:R-:W2:Y:S04]  /*4e0c0*/  LDL.LU R221, [R1+0x2024] ;  /* 0x0020240001dd7983 */ /* 0x000ea80000300800 */
[----:B------:R-:W-:Y:S04]  /*4e0d0*/  STL.64 [R1+0x8a8], R210 ;  /* 0x0008a8d201007387 */ /* 0x000fe80000100a00 */
[----:B------:R-:W-:Y:S01]  /*4e0e0*/  STL.64 [R1+0x8a0], R208 ;  /* 0x0008a0d001007387 */ /* 0x000fe20000100a00 */
[----:B------:R-:W-:-:S03]  /*4e0f0*/  MOV R6, R13 ;  /* 0x0000000d00067202 */ /* 0x000fc60000000f00 */
[----:B------:R1:W-:Y:S04]  /*4e100*/  STL.64 [R1+0x898], R2 ;  /* 0x0008980201007387 */ /* 0x0003e80000100a00 */
[----:B------:R-:W-:Y:S04]  /*4e110*/  STL.64 [R1+0x890], R206 ;  /* 0x000890ce01007387 */ /* 0x000fe80000100a00 */
[----:B------:R-:W-:Y:S04]  /*4e120*/  STL.64 [R1+0x888], R204 ;  /* 0x000888cc01007387 */ /* 0x000fe80000100a00 */
[----:B------:R3:W-:Y:S04]  /*4e130*/  STL.64 [R1+0x880], R194 ;  /* 0x000880c201007387 */ /* 0x0007e80000100a00 */
[----:B------:R-:W-:Y:S04]  /*4e140*/  STL.64 [R1+0x878], R202 ;  /* 0x000878ca01007387 */ /* 0x000fe80000100a00 */
[----:B------:R-:W4:Y:S04]  /*4e150*/  LDL.LU R12, [R1+0x2020] ;  /* 0x00202000010c7983 */ /* 0x000f280000300800 */
[----:B------:R-:W4:Y:S04]  /*4e160*/  LDL.LU R13, [R1+0x201c] ;  /* 0x00201c00010d7983 */ /* 0x000f280000300800 */
[----:B------:R-:W-:Y:S04]  /*4e170*/  STL.64 [R1+0x870], R200 ;  /* 0x000870c801007387 */ /* 0x000fe80000100a00 */
[----:B------:R3:W-:Y:S04]  /*4e180*/  STL.64 [R1+0x868], R6 ;  /* 0x0008680601007387 */ /* 0x0007e80000100a00 */
[----:B------:R3:W-:Y:S04]  /*4e190*/  STL.64 [R1+0x860], R192 ;  /* 0x000860c001007387 */ /* 0x0007e80000100a00 */
[----:B------:R-:W-:Y:S04]  /*4e1a0*/  LDGSTS.E [R0+0x30000], desc[UR8][R214.64], P1 ;  /* 0x30000000d6007fae */ /* 0x000fe80008921848 */
[----:B------:R-:W-:Y:S04]  /*4e1b0*/  STL.64 [R1+0x858], R198 ;  /* 0x000858c601007387 */ /* 0x000fe80000100a00 */
[----:B------:R-:W-:Y:S04]  /*4e1c0*/  LDGSTS.E [R0+0x34000], desc[UR8][R212.64], P1 ;  /* 0x34000000d4007fae */ /* 0x000fe80008921848 */
[----:B------:R-:W-:Y:S04]  /*4e1d0*/  STL.64 [R1+0x850], R196 ;  /* 0x000850c401007387 */ /* 0x000fe80000100a00 */
[----:B------:R-:W-:Y:S04]  /*4e1e0*/  LDGSTS.E [R0+0x38000], desc[UR8][R210.64], P1 ;  /* 0x38000000d2007fae */ /* 0x000fe80008921848 */
[----:B------:R3:W-:Y:S04]  /*4e1f0*/  STL.64 [R1+0x848], R10 ;  /* 0x0008480a01007387 */ /* 0x0007e80000100a00 */
[----:B------:R2:W-:Y:S04]  /*4e200*/  LDGSTS.E [R0+0x3c000], desc[UR8][R208.64], P1 ;  /* 0x3c000000d0007fae */ /* 0x0005e80008921848 */
[----:B------:R3:W-:Y:S04]  /*4e210*/  STL.64 [R1+0x840], R8 ;  /* 0x0008400801007387 */ /* 0x0007e80000100a00 */
[----:B------:R2:W-:Y:S04]  /*4e220*/  LDGSTS.E [R0+0x30004], desc[UR8][R2.64], P2 ;  /* 0x3000400002007fae */ /* 0x0005e80009121848 */
[----:B------:R2:W-:Y:S04]  /*4e230*/  LDGSTS.E [R0+0x34004], desc[UR8][R206.64], P2 ;  /* 0x34004000ce007fae */ /* 0x0005e80009121848 */
[----:B------:R-:W-:Y:S04]  /*4e240*/  LDGSTS.E [R0+0x38004], desc[UR8][R204.64], P2 ;  /* 0x38004000cc007fae */ /* 0x000fe80009121848 */
[----:B-1----:R-:W2:Y:S04]  /*4e250*/  LDL.LU.64 R2, [R1+0x838] ;  /* 0x0008380001027983 */ /* 0x002ea80000300a00 */
[----:B------:R-:W-:Y:S04]  /*4e260*/  LDGSTS.E [R0+0x3c004], desc[UR8][R194.64], P2 ;  /* 0x3c004000c2007fae */ /* 0x000fe80009121848 */
[----:B------:R-:W-:Y:S04]  /*4e270*/  LDGSTS.E [R0+0x30008], desc[UR8][R202.64], P3 ;  /* 0x30008000ca007fae */ /* 0x000fe80009921848 */
[----:B------:R-:W-:Y:S04]  /*4e280*/  LDGSTS.E [R0+0x34008], desc[UR8][R200.64], P3 ;  /* 0x34008000c8007fae */ /* 0x000fe80009921848 */
[----:B---3--:R-:W3:Y:S04]  /*4e290*/  LDL.LU.64 R194, [R1+0x7f8] ;  /* 0x0007f80001c27983 */ /* 0x008ee80000300a00 */
[----:B------:R-:W-:Y:S04]  /*4e2a0*/  LDGSTS.E [R0+0x38008], desc[UR8][R6.64], P3 ;  /* 0x3800800006007fae */ /* 0x000fe80009921848 */
[----:B------:R-:W-:Y:S04]  /*4e2b0*/  LDGSTS.E [R0+0x3c008], desc[UR8][R192.64], P3 ;  /* 0x3c008000c0007fae */ /* 0x000fe80009921848 */
[----:B------:R-:W-:Y:S04]  /*4e2c0*/  LDGSTS.E [R0+0x3000c], desc[UR8][R198.64], P4 ;  /* 0x3000c000c6007fae */ /* 0x000fe8000a121848 */
[----:B------:R-:W4:Y:S04]  /*4e2d0*/  LDL.LU.64 R6, [R1+0x7b8] ;  /* 0x0007b80001067983 */ /* 0x000f280000300a00 */
[----:B------:R-:W4:Y:S04]  /*4e2e0*/  LDL.LU.64 R192, [R1+0x778] ;  /* 0x0007780001c07983 */ /* 0x000f280000300a00 */
[----:B------:R-:W-:Y:S04]  /*4e2f0*/  LDGSTS.E [R0+0x3400c], desc[UR8][R196.64], P4 ;  /* 0x3400c000c4007fae */ /* 0x000fe8000a121848 */
[----:B------:R-:W-:Y:S04]  /*4e300*/  LDGSTS.E [R0+0x3800c], desc[UR8][R10.64], P4 ;  /* 0x3800c0000a007fae */ /* 0x000fe8000a121848 */
[----:B------:R1:W-:Y:S01]  /*4e310*/  LDGSTS.E [R0+0x3c00c], desc[UR8][R8.64], P4 ;  /* 0x3c00c00008007fae */ /* 0x0003e2000a121848 */
[----:B------:R-:W-:-:S03]  /*4e320*/  ULEA UR12, UR61, UR11, 0x10 ;  /* 0x0000000b3d0c7291 */ /* 0x000fc6000f8e803f */
[----:B------:R-:W0:Y:S04]  /*4e330*/  LDGDEPBAR ;  /* 0x00000000000079af */ /* 0x000e280000000000 */
[----:B------:R-:W4:Y:S04]  /*4e340*/  LDL.LU.64 R10, [R1+0x738] ;  /* 0x00073800010a7983 */ /* 0x000f280000300a00 */
[----:B------:R-:W4:Y:S04]  /*4e350*/  LDL.LU.64 R8, [R1+0x6f8] ;  /* 0x0006f80001087983 */ /* 0x000f280000300a00 */
[----:B------:R-:W4:Y:S04]  /*4e360*/  LDL.LU.64 R200, [R1+0x6b8] ;  /* 0x0006b80001c87983 */ /* 0x000f280000300a00 */
[----:B------:R-:W4:Y:S04]  /*4e370*/  LDL.LU.64 R198, [R1+0x678] ;  /* 0x0006780001c67983 */ /* 0x000f280000300a00 */
[----:B------:R-:W4:Y:S01]  /*4e380*/  LDL.LU.64 R196, [R1+0x638] ;  /* 0x0006380001c47983 */ /* 0x000f220000300a00 */
[----:B--2---:R-:W-:-:S04]  /*4e390*/  IADD3 R208, P1, R2, UR5, RZ ;  /* 0x0000000502d07c10 */ /* 0x004fc8000ff3e0ff */
[----:B------:R-:W-:Y:S02]  /*4e3a0*/  IADD3.X R2, R3, UR7, RZ, P1, !PT ;  /* 0x0000000703027c10 */ /* 0x000fe40008ffe4ff */
[----:B---3--:R-:W-:-:S04]  /*4e3b0*/  IADD3 R207, P1, R194, UR5, RZ ;  /* 0x00000005c2cf7c10 */ /* 0x008fc8000ff3e0ff */
[----:B-1----:R-:W-:Y:S02]  /*4e3c0*/  IADD3.X R0, R195, UR7, RZ, P1, !PT ;  /* 0x00000007c3007c10 */ /* 0x002fe40008ffe4ff */
[----:B----4-:R-:W-:-:S04]  /*4e3d0*/  IADD3 R206, P1, R6, UR5, RZ ;  /* 0x0000000506ce7c10 */ /* 0x010fc8000ff3e0ff */
[----:B------:R-:W-:Y:S02]  /*4e3e0*/  IADD3.X R6, R7, UR7, RZ, P1, !PT ;  /* 0x0000000707067c10 */ /* 0x000fe40008ffe4ff */
[----:B------:R-:W-:-:S04]  /*4e3f0*/  IADD3 R205, P1, R192, UR5, RZ ;  /* 0x00000005c0cd7c10 */ /* 0x000fc8000ff3e0ff */
[----:B------:R-:W-:Y:S02]  /*4e400*/  IADD3.X R7, R193, UR7, RZ, P1, !PT ;  /* 0x00000007c1077c10 */ /* 0x000fe40008ffe4ff */
[----:B------:R-:W2:Y:S04]  /*4e410*/  LDL.LU.64 R192, [R1+0x5f8] ;  /* 0x0005f80001c07983 */ /* 0x000ea80000300a00 */
[----:B------:R-:W3:Y:S01]  /*4e420*/  LDL.LU.64 R194, [R1+0x5b8] ;  /* 0x0005b80001c27983 */ /* 0x000ee20000300a00 */
[----:B------:R-:W-:-:S04]  /*4e430*/  IADD3 R204, P1, R10, UR5, RZ ;  /* 0x000000050acc7c10 */ /* 0x000fc8000ff3e0ff */
[----:B------:R-:W-:Y:S02]  /*4e440*/  IADD3.X R252, R11, UR7, RZ, P1, !PT ;  /* 0x000000070bfc7c10 */ /* 0x000fe40008ffe4ff */
[----:B------:R-:W4:Y:S04]  /*4e450*/  LDL.LU.64 R10, [R1+0x578] ;  /* 0x00057800010a7983 */ /* 0x000f280000300a00 */
[----:B------:R-:W4:Y:S01]  /*4e460*/  LDL.LU.64 R210, [R1+0x538] ;  /* 0x0005380001d27983 */ /* 0x000f220000300a00 */
        /* <DEDUP_REMOVED lines=11> */
[----:B------:R-:W-:Y:S01]  /*4e520*/  MOV R212, R208 ;  /* 0x000000d000d47202 */ /* 0x000fe20000000f00 */
[----:B------:R-:W-:Y:S01]  /*4e530*/  IMAD.MOV.U32 R209, RZ, RZ, R6 ;  /* 0x000000ffffd17224 */ /* 0x000fe200078e0006 */
[----:B------:R-:W-:Y:S02]  /*4e540*/  MOV R208, R206 ;  /* 0x000000ce00d07202 */ /* 0x000fe40000000f00 */
[----:B------:R-:W-:Y:S01]  /*4e550*/  MOV R206, R205 ;  /* 0x000000cd00ce7202 */ /* 0x000fe20000000f00 */
[----:B------:R-:W-:Y:S01]  /*4e560*/  STL.64 [R1+0x838], R212 ;  /* 0x000838d401007387 */ /* 0x000fe20000100a00 */
[----:B------:R-:W-:Y:S01]  /*4e570*/  MOV R205, R252 ;  /* 0x000000fc00cd7202 */ /* 0x000fe20000000f00 */
[----:B------:R-:W-:Y:S01]  /*4e580*/  IMAD.U32 R2, RZ, RZ, UR12 ;  /* 0x0000000cff027e24 */ /* 0x000fe2000f8e00ff */
[----:B--2---:R-:W-:-:S04]  /*4e590*/  IADD3 R196, P1, R192, UR5, RZ ;  /* 0x00000005c0c47c10 */ /* 0x004fc8000ff3e0ff */
[----:B------:R-:W-:Y:S02]  /*4e5a0*/  IADD3.X R197, R193, UR7, RZ, P1, !PT ;  /* 0x00000007c1c57c10 */ /* 0x000fe40008ffe4ff */
[----:B---3--:R-:W-:-:S04]  /*4e5b0*/  IADD3 R192, P1, R194, UR5, RZ ;  /* 0x00000005c2c07c10 */ /* 0x008fc8000ff3e0ff */
[----:B------:R-:W-:Y:S02]  /*4e5c0*/  IADD3.X R193, R195, UR7, RZ, P1, !PT ;  /* 0x00000007c3c17c10 */ /* 0x000fe40008ffe4ff */
[----:B----4-:R-:W-:-:S04]  /*4e5d0*/  IADD3 R194, P1, R10, UR5, RZ ;  /* 0x000000050ac27c10 */ /* 0x010fc8000ff3e0ff */
[----:B------:R-:W-:Y:S02]  /*4e5e0*/  IADD3.X R195, R11, UR7, RZ, P1, !PT ;  /* 0x000000070bc37c10 */ /* 0x000fe40008ffe4ff */
[----:B------:R-:W-:Y:S02]  /*4e5f0*/  IADD3 R10, P1, R210, UR5, RZ ;  /* 0x00000005d20a7c10 */ /* 0x000fe4000ff3e0ff */
[----:B------:R-:W-:Y:S02]  /*4e600*/  MOV R210, R207 ;  /* 0x000000cf00d27202 */ /* 0x000fe40000000f00 */
[----:B------:R-:W-:Y:S01]  /*4e610*/  IADD3.X R11, R211, UR7, RZ, P1, !PT ;  /* 0x00000007d30b7c10 */ /* 0x000fe20008ffe4ff */
[----:B------:R-:W-:Y:S02]  /*4e620*/  IMAD.MOV.U32 R211, RZ, RZ, R0 ;  /* 0x000000ffffd37224 */ /* 0x000fe400078e0000 */
[----:B------:R-:W-:-:S03]  /*4e630*/  IMAD.MOV.U32 R207, RZ, RZ, R7 ;  /* 0x000000ffffcf7224 */ /* 0x000fc600078e0007 */
[----:B------:R-:W-:Y:S04]  /*4e640*/  STL.64 [R1+0x7f8], R210 ;  /* 0x0007f8d201007387 */ /* 0x000fe80000100a00 */
[----:B------:R-:W-:Y:S01]  /*4e650*/  STL.64 [R1+0x7b8], R208 ;  /* 0x0007b8d001007387 */ /* 0x000fe20000100a00 */
[----:B------:R-:W-:-:S03]  /*4e660*/  IADD3 R0, R5, 0x100000, R2 ;  /* 0x0010000005007810 */ /* 0x000fc60007ffe002 */
[----:B------:R-:W-:Y:S04]  /*4e670*/  STL.64 [R1+0x778], R206 ;  /* 0x000778ce01007387 */ /* 0x000fe80000100a00 */
[----:B------:R-:W-:Y:S04]  /*4e680*/  STL.64 [R1+0x738], R204 ;  /* 0x000738cc01007387 */ /* 0x000fe80000100a00 */
[----:B------:R-:W-:Y:S04]  /*4e690*/  STL.64 [R1+0x6f8], R202 ;  /* 0x0006f8ca01007387 */ /* 0x000fe80000100a00 */
[----:B------:R1:W-:Y:S04]  /*4e6a0*/  STL.64 [R1+0x6b8], R8 ;  /* 0x0006b80801007387 */ /* 0x0003e80000100a00 */
[----:B------:R-:W-:Y:S04]  /*4e6b0*/  STL.64 [R1+0x678], R200 ;  /* 0x000678c801007387 */ /* 0x000fe80000100a00 */
[----:B------:R-:W-:Y:S04]  /*4e6c0*/  STL.64 [R1+0x638], R198 ;  /* 0x000638c601007387 */ /* 0x000fe80000100a00 */
[----:B------:R2:W-:Y:S04]  /*4e6d0*/  STL.64 [R1+0x5f8], R196 ;  /* 0x0005f8c401007387 */ /* 0x0005e80000100a00 */
[----:B------:R3:W-:Y:S04]  /*4e6e0*/  STL.64 [R1+0x5b8], R192 ;  /* 0x0005b8c001007387 */ /* 0x0007e80000100a00 */
[----:B------:R-:W-:Y:S04]  /*4e6f0*/  STL.64 [R1+0x578], R194 ;  /* 0x000578c201007387 */ /* 0x000fe80000100a00 */
[----:B------:R-:W-:Y:S04]  /*4e700*/  LDGSTS.E [R0], desc[UR8][R212.64], P0 ;  /* 0x00000000d4007fae */ /* 0x000fe80008121848 */
[----:B------:R4:W-:Y:S04]  /*4e710*/  STL.64 [R1+0x538], R10 ;  /* 0x0005380a01007387 */ /* 0x0009e80000100a00 */
[----:B------:R-:W-:Y:S04]  /*4e720*/  LDGSTS.E [R0+0x400], desc[UR8][R210.64], P0 ;  /* 0x00400000d2007fae */ /* 0x000fe80008121848 */
[----:B------:R4:W-:Y:S04]  /*4e730*/  LDGSTS.E [R0+0x800], desc[UR8][R208.64], P0 ;  /* 0x00800000d0007fae */ /* 0x0009e80008121848 */
[----:B------:R-:W4:Y:S04]  /*4e740*/  LDL.LU.64 R6, [R1+0x830] ;  /* 0x0008300001067983 */ /* 0x000f280000300a00 */
[----:B------:R-:W-:Y:S04]  /*4e750*/  LDGSTS.E [R0+0xc00], desc[UR8][R206.64], P0 ;  /* 0x00c00000ce007fae */ /* 0x000fe80008121848 */
[----:B------:R-:W-:Y:S04]  /*4e760*/  LDGSTS.E [R0+0x1000], desc[UR8][R204.64], P0 ;  /* 0x01000000cc007fae */ /* 0x000fe80008121848 */
[----:B------:R-:W-:Y:S04]  /*4e770*/  LDGSTS.E [R0+0x1400], desc[UR8][R202.64], P0 ;  /* 0x01400000ca007fae */ /* 0x000fe80008121848 */
[----:B------:R-:W-:Y:S04]  /*4e780*/  LDGSTS.E [R0+0x1800], desc[UR8][R8.64], P0 ;  /* 0x0180000008007fae */ /* 0x000fe80008121848 */
[----:B------:R-:W-:Y:S04]  /*4e790*/  LDGSTS.E [R0+0x1c00], desc[UR8][R200.64], P0 ;  /* 0x01c00000c8007fae */ /* 0x000fe80008121848 */
[----:B------:R-:W-:Y:S04]  /*4e7a0*/  LDGSTS.E [R0+0x2000], desc[UR8][R198.64], P0 ;  /* 0x02000000c6007fae */ /* 0x000fe80008121848 */
[----:B-1----:R-:W4:Y:S04]  /*4e7b0*/  LDL.LU.64 R8, [R1+0x7f0] ;  /* 0x0007f00001087983 */ /* 0x002f280000300a00 */
[----:B------:R-:W-:Y:S04]  /*4e7c0*/  LDGSTS.E [R0+0x2400], desc[UR8][R196.64], P0 ;  /* 0x02400000c4007fae */ /* 0x000fe80008121848 */
[----:B------:R-:W-:Y:S04]  /*4e7d0*/  LDGSTS.E [R0+0x2800], desc[UR8][R192.64], P0 ;  /* 0x02800000c0007fae */ /* 0x000fe80008121848 */
[----:B------:R-:W-:Y:S04]  /*4e7e0*/  LDGSTS.E [R0+0x2c00], desc[UR8][R194.64], P0 ;  /* 0x02c00000c2007fae */ /* 0x000fe80008121848 */
[----:B--2---:R-:W2:Y:S04]  /*4e7f0*/  LDL.LU.64 R196, [R1+0x7b0] ;  /* 0x0007b00001c47983 */ /* 0x004ea80000300a00 */
[----:B---3--:R-:W3:Y:S04]  /*4e800*/  LDL.LU.64 R192, [R1+0x770] ;  /* 0x0007700001c07983 */ /* 0x008ee80000300a00 */
[----:B------:R-:W-:Y:S04]  /*4e810*/  LDGSTS.E [R0+0x3000], desc[UR8][R10.64], P0 ;  /* 0x030000000a007fae */ /* 0x000fe80008121848 */
[----:B----4-:R-:W4:Y:S01]  /*4e820*/  LDL.LU.64 R10, [R1+0x730] ;  /* 0x00073000010a7983 */ /* 0x010f220000300a00 */
[----:B------:R-:W-:-:S03]  /*4e830*/  IADD3 R214, P1, R250, UR5, RZ ;  /* 0x00000005fad67c10 */ /* 0x000fc6000ff3e0ff */
[----:B------:R-:W4:Y:S01]  /*4e840*/  LDL.LU.64 R194, [R1+0x6f0] ;  /* 0x0006f00001c27983 */ /* 0x000f220000300a00 */
[----:B------:R-:W-:Y:S02]  /*4e850*/  IADD3.X R250, R251, UR7, RZ, P1, !PT ;  /* 0x00000007fbfa7c10 */ /* 0x000fe40008ffe4ff */
[----:B------:R-:W-:Y:S01]  /*4e860*/  IADD3 R3, P1, R234, UR5, RZ ;  /* 0x00000005ea037c10 */ /* 0x000fe2000ff3e0ff */
[----:B------:R-:W4:Y:S03]  /*4e870*/  LDL.LU.64 R200, [R1+0x6b0] ;  /* 0x0006b00001c87983 */ /* 0x000f260000300a00 */
[----:B------:R-:W-:Y:S01]  /*4e880*/  IADD3.X R234, R235, UR7, RZ, P1, !PT ;  /* 0x00000007ebea7c10 */ /* 0x000fe20008ffe4ff */
[----:B------:R-:W-:Y:S01]  /*4e890*/  IMAD.MOV.U32 R219, RZ, RZ, R218 ;  /* 0x000000ffffdb7224 */ /* 0x000fe200078e00da */
[----:B------:R-:W-:Y:S01]  /*4e8a0*/  MOV R251, R250 ;  /* 0x000000fa00fb7202 */ /* 0x000fe20000000f00 */
[----:B------:R-:W-:Y:S01]  /*4e8b0*/  IMAD.MOV.U32 R250, RZ, RZ, R214 ;  /* 0x000000fffffa7224 */ /* 0x000fe200078e00d6 */
[----:B------:R-:W-:Y:S01]  /*4e8c0*/  MOV R235, R234 ;  /* 0x000000ea00eb7202 */ /* 0x000fe20000000f00 */
[----:B------:R-:W-:Y:S01]  /*4e8d0*/  IMAD.MOV.U32 R234, RZ, RZ, R3 ;  /* 0x000000ffffea7224 */ /* 0x000fe200078e0003 */
[----:B------:R-:W-:Y:S01]  /*4e8e0*/  MOV R218, R215 ;  /* 0x000000d700da7202 */ /* 0x000fe20000000f00 */
[----:B------:R-:W4:Y:S04]  /*4e8f0*/  LDL.LU.64 R198, [R1+0x670] ;  /* 0x0006700001c67983 */ /* 0x000f280000300a00 */
[----:B------:R-:W-:Y:S04]  /*4e900*/  LDGSTS.E [R0+0x3400], desc[UR8][R250.64], P0 ;  /* 0x03400000fa007fae */ /* 0x000fe80008121848 */
[----:B------:R-:W-:Y:S04]  /*4e910*/  LDGSTS.E [R0+0x3800], desc[UR8][R234.64], P0 ;  /* 0x03800000ea007fae */ /* 0x000fe80008121848 */
[----:B------:R1:W-:Y:S01]  /*4e920*/  LDGSTS.E [R0+0x3c00], desc[UR8][R218.64], P0 ;  /* 0x03c00000da007fae */ /* 0x0003e20008121848 */
[----:B------:R-:W-:-:S04]  /*4e930*/  IADD3 R209, P1, R6, UR5, RZ ;  /* 0x0000000506d17c10 */ /* 0x000fc8000ff3e0ff */
[----:B------:R-:W-:Y:S02]  /*4e940*/  IADD3.X R6, R7, UR7, RZ, P1, !PT ;  /* 0x0000000707067c10 */ /* 0x000fe40008ffe4ff */
[----:B------:R-:W-:-:S04]  /*4e950*/  IADD3 R208, P1, R8, UR5, RZ ;  /* 0x0000000508d07c10 */ /* 0x000fc8000ff3e0ff */
[----:B-1----:R-:W-:Y:S02]  /*4e960*/  IADD3.X R0, R9, UR7, RZ, P1, !PT ;  /* 0x0000000709007c10 */ /* 0x002fe40008ffe4ff */
[----:B------:R-:W4:Y:S01]  /*4e970*/  LDL.LU.64 R8, [R1+0x630] ;  /* 0x0006300001087983 */ /* 0x000f220000300a00 */
[----:B--2---:R-:W-:-:S04]  /*4e980*/  IADD3 R207, P1, R196, UR5, RZ ;  /* 0x00000005c4cf7c10 */ /* 0x004fc8000ff3e0ff */
[----:B------:R-:W-:Y:S02]  /*4e990*/  IADD3.X R7, R197, UR7, RZ, P1, !PT ;  /* 0x00000007c5077c10 */ /* 0x000fe40008ffe4ff */
[----:B------:R-:W2:Y:S01]  /*4e9a0*/  LDL.LU.64 R196, [R1+0x5f0] ;  /* 0x0005f00001c47983 */ /* 0x000ea20000300a00 */
[----:B---3--:R-:W-:-:S04]  /*4e9b0*/  IADD3 R206, P1, R192, UR5, RZ ;  /* 0x00000005c0ce7c10 */ /* 0x008fc8000ff3e0ff */
[----:B------:R-:W-:Y:S02]  /*4e9c0*/  IADD3.X R252, R193, UR7, RZ, P1, !PT ;  /* 0x00000007c1fc7c10 */ /* 0x000fe40008ffe4ff */
[----:B------:R-:W3:Y:S01]  /*4e9d0*/  LDL.LU.64 R192, [R1+0x5b0] ;  /* 0x0005b00001c07983 */ /* 0x000ee20000300a00 */
[----:B----4-:R-:W-:-:S04]  /*4e9e0*/  IADD3 R204, P1, R10, UR5, RZ ;  /* 0x000000050acc7c10 */ /* 0x010fc8000ff3e0ff */
        /* <DEDUP_REMOVED lines=13> */
[----:B------:R-:W-:-:S04]  /*4eac0*/  IADD3 R213, P1, R216, UR5, RZ ;  /* 0x00000005d8d57c10 */ /* 0x000fc8000ff3e0ff */
        /* <DEDUP_REMOVED lines=8> */
[----:B------:R-:W-:Y:S01]  /*4eb50*/  IMAD.MOV.U32 R211, RZ, RZ, R6 ;  /* 0x000000ffffd37224 */ /* 0x000fe200078e0006 */
[----:B------:R-:W-:Y:S01]  /*4eb60*/  MOV R209, R0 ;  /* 0x0000000000d17202 */ /* 0x000fe20000000f00 */
[----:B------:R-:W-:Y:S01]  /*4eb70*/  IMAD.MOV.U32 R6, RZ, RZ, R207 ;  /* 0x000000ffff067224 */ /* 0x000fe200078e00cf */
[----:B------:R-:W-:-:S02]  /*4eb80*/  MOV R207, R252 ;  /* 0x000000fc00cf7202 */ /* 0x000fc40000000f00 */
[----:B------:R-:W-:Y:S01]  /*4eb90*/  STL.64 [R1+0x830], R210 ;  /* 0x000830d201007387 */ /* 0x000fe20000100a00 */
[----:B------:R-:W-:-:S03]  /*4eba0*/  LOP3.LUT R0, R5, 0x10, RZ, 0x3c, !PT ;  /* 0x0000001005007812 */ /* 0x000fc600078e3cff */
[----:B------:R-:W-:Y:S01]  /*4ebb0*/  STL.64 [R1+0x7f0], R208 ;  /* 0x0007f0d001007387 */ /* 0x000fe20000100a00 */
[----:B------:R-:W-:-:S03]  /*4ebc0*/  IADD3 R0, R0, 0x100000, R2 ;  /* 0x0010000000007810 */ /* 0x000fc60007ffe002 */
[----:B------:R1:W-:Y:S04]  /*4ebd0*/  STL.64 [R1+0x7b0], R6 ;  /* 0x0007b00601007387 */ /* 0x0003e80000100a00 */
[----:B------:R-:W-:Y:S04]  /*4ebe0*/  STL.64 [R1+0x770], R206 ;  /* 0x000770ce01007387 */ /* 0x000fe80000100a00 */
[----:B------:R-:W-:Y:S04]  /*4ebf0*/  STL.64 [R1+0x730], R204 ;  /* 0x000730cc01007387 */ /* 0x000fe80000100a00 */
[----:B------:R-:W-:Y:S04]  /*4ec00*/  STL.64 [R1+0x6f0], R202 ;  /* 0x0006f0ca01007387 */ /* 0x000fe80000100a00 */
[----:B------:R2:W-:Y:S04]  /*4ec10*/  STL.64 [R1+0x6b0], R194 ;  /* 0x0006b0c201007387 */ /* 0x0005e80000100a00 */
[----:B------:R-:W-:Y:S04]  /*4ec20*/  STL.64 [R1+0x670], R200 ;  /* 0x000670c801007387 */ /* 0x000fe80000100a00 */
[----:B------:R-:W-:Y:S04]  /*4ec30*/  STL.64 [R1+0x630], R198 ;  /* 0x000630c601007387 */ /* 0x000fe80000100a00 */
[----:B------:R3:W-:Y:S04]  /*4ec40*/  STL.64 [R1+0x5f0], R8 ;  /* 0x0005f00801007387 */ /* 0x0007e80000100a00 */
[----:B------:R-:W-:Y:S04]  /*4ec50*/  STL.64 [R1+0x5b0], R196 ;  /* 0x0005b0c401007387 */ /* 0x000fe80000100a00 */
[----:B------:R-:W-:Y:S04]  /*4ec60*/  LDGSTS.E [R0+0x80], desc[UR8][R210.64], P0 ;  /* 0x00080000d2007fae */ /* 0x000fe80008121848 */
[----:B------:R4:W-:Y:S04]  /*4ec70*/  STL.64 [R1+0x570], R192 ;  /* 0x000570c001007387 */ /* 0x0009e80000100a00 */
[----:B------:R4:W-:Y:S04]  /*4ec80*/  LDGSTS.E [R0+0x480], desc[UR8][R208.64], P0 ;  /* 0x00480000d0007fae */ /* 0x0009e80008121848 */
[----:B------:R4:W-:Y:S04]  /*4ec90*/  STL.64 [R1+0x530], R10 ;  /* 0x0005300a01007387 */ /* 0x0009e80000100a00 */
[----:B------:R4:W-:Y:S04]  /*4eca0*/  LDGSTS.E [R0+0x880], desc[UR8][R6.64], P0 ;  /* 0x0088000006007fae */ /* 0x0009e80008121848 */
[----:B------:R-:W-:Y:S04]  /*4ecb0*/  LDGSTS.E [R0+0xc80], desc[UR8][R206.64], P0 ;  /* 0x00c80000ce007fae */ /* 0x000fe80008121848 */
[----:B------:R-:W-:Y:S04]  /*4ecc0*/  LDGSTS.E [R0+0x1080], desc[UR8][R204.64], P0 ;  /* 0x01080000cc007fae */ /* 0x000fe80008121848 */
[----:B-1----:R-:W4:Y:S04]  /*4ecd0*/  LDL.LU.64 R6, [R1+0x828] ;  /* 0x0008280001067983 */ /* 0x002f280000300a00 */
[----:B------:R-:W-:Y:S04]  /*4ece0*/  LDGSTS.E [R0+0x1480], desc[UR8][R202.64], P0 ;  /* 0x01480000ca007fae */ /* 0x000fe80008121848 */
[----:B------:R-:W-:Y:S04]  /*4ecf0*/  LDGSTS.E [R0+0x1880], desc[UR8][R194.64], P0 ;  /* 0x01880000c2007fae */ /* 0x000fe80008121848 */
[----:B------:R-:W-:Y:S04]  /*4ed00*/  LDGSTS.E [R0+0x1c80], desc[UR8][R200.64], P0 ;  /* 0x01c80000c8007fae */ /* 0x000fe80008121848 */
[----:B------:R-:W-:Y:S04]  /*4ed10*/  LDGSTS.E [R0+0x2080], desc[UR8][R198.64], P0 ;  /* 0x02080000c6007fae */ /* 0x000fe80008121848 */
[----:B--2---:R-:W2:Y:S04]  /*4ed20*/  LDL.LU.64 R194, [R1+0x7e8] ;  /* 0x0007e80001c27983 */ /* 0x004ea80000300a00 */
[----:B------:R-:W-:Y:S04]  /*4ed30*/  LDGSTS.E [R0+0x2480], desc[UR8][R8.64], P0 ;  /* 0x0248000008007fae */ /* 0x000fe80008121848 */
[----:B------:R-:W-:Y:S04]  /*4ed40*/  LDGSTS.E [R0+0x2880], desc[UR8][R196.64], P0 ;  /* 0x02880000c4007fae */ /* 0x000fe80008121848 */
[----:B------:R-:W-:Y:S04]  /*4ed50*/  LDGSTS.E [R0+0x2c80], desc[UR8][R192.64], P0 ;  /* 0x02c80000c0007fae */ /* 0x000fe80008121848 */
[----:B---3--:R-:W3:Y:S01]  /*4ed60*/  LDL.LU.64 R8, [R1+0x7a8] ;  /* 0x0007a80001087983 */ /* 0x008ee20000300a00 */
[----:B------:R-:W-:-:S03]  /*4ed70*/  IADD3 R212, P1, R248, UR5, RZ ;  /* 0x00000005f8d47c10 */ /* 0x000fc6000ff3e0ff */
[----:B------:R-:W-:Y:S04]  /*4ed80*/  LDGSTS.E [R0+0x3080], desc[UR8][R10.64], P0 ;  /* 0x030800000a007fae */ /* 0x000fe80008121848 */
[----:B----4-:R-:W4:Y:S01]  /*4ed90*/  LDL.LU.64 R192, [R1+0x768] ;  /* 0x0007680001c07983 */ /* 0x010f220000300a00 */
[----:B------:R-:W-:-:S03]  /*4eda0*/  IADD3.X R248, R249, UR7, RZ, P1, !PT ;  /* 0x00000007f9f87c10 */ /* 0x000fc60008ffe4ff */
[----:B------:R-:W4:Y:S01]  /*4edb0*/  LDL.LU.64 R202, [R1+0x728] ;  /* 0x0007280001ca7983 */ /* 0x000f220000300a00 */
[----:B------:R-:W-:-:S03]  /*4edc0*/  IADD3 R3, P1, R232, UR5, RZ ;  /* 0x00000005e8037c10 */ /* 0x000fc6000ff3e0ff */
[----:B------:R-:W4:Y:S01]  /*4edd0*/  LDL.LU.64 R10, [R1+0x6e8] ;  /* 0x0006e800010a7983 */ /* 0x000f220000300a00 */
[----:B------:R-:W-:Y:S01]  /*4ede0*/  IADD3.X R232, R233, UR7, RZ, P1, !PT ;  /* 0x00000007e9e87c10 */ /* 0x000fe20008ffe4ff */
[----:B------:R-:W-:Y:S01]  /*4edf0*/  IMAD.MOV.U32 R249, RZ, RZ, R248 ;  /* 0x000000fffff97224 */ /* 0x000fe200078e00f8 */
[----:B------:R-:W-:Y:S01]  /*4ee00*/  MOV R248, R212 ;  /* 0x000000d400f87202 */ /* 0x000fe20000000f00 */
[----:B------:R-:W4:Y:S01]  /*4ee10*/  LDL.LU.64 R200, [R1+0x6a8] ;  /* 0x0006a80001c87983 */ /* 0x000f220000300a00 */
[----:B------:R-:W-:Y:S02]  /*4ee20*/  IMAD.MOV.U32 R217, RZ, RZ, R216 ;  /* 0x000000ffffd97224 */ /* 0x000fe400078e00d8 */
[----:B------:R-:W-:Y:S01]  /*4ee30*/  IMAD.MOV.U32 R233, RZ, RZ, R232 ;  /* 0x000000ffffe97224 */ /* 0x000fe200078e00e8 */
[----:B------:R-:W-:Y:S01]  /*4ee40*/  MOV R232, R3 ;  /* 0x0000000300e87202 */ /* 0x000fe20000000f00 */
[----:B------:R-:W4:Y:S01]  /*4ee50*/  LDL.LU.64 R198, [R1+0x668] ;  /* 0x0006680001c67983 */ /* 0x000f220000300a00 */
[----:B------:R-:W-:-:S03]  /*4ee60*/  MOV R216, R213 ;  /* 0x000000d500d87202 */ /* 0x000fc60000000f00 */
[----:B------:R-:W-:Y:S04]  /*4ee70*/  LDGSTS.E [R0+0x3480], desc[UR8][R248.64], P0 ;  /* 0x03480000f8007fae */ /* 0x000fe80008121848 */
[----:B------:R-:W-:Y:S04]  /*4ee80*/  LDGSTS.E [R0+0x3880], desc[UR8][R232.64], P0 ;  /* 0x03880000e8007fae */ /* 0x000fe80008121848 */
[----:B------:R1:W-:Y:S01]  /*4ee90*/  LDGSTS.E [R0+0x3c80], desc[UR8][R216.64], P0 ;  /* 0x03c80000d8007fae */ /* 0x0003e20008121848 */
[----:B------:R-:W-:-:S04]  /*4eea0*/  IADD3 R209, P1, R6, UR5, RZ ;  /* 0x0000000506d17c10 */ /* 0x000fc8000ff3e0ff */
[----:B------:R-:W-:Y:S02]  /*4eeb0*/  IADD3.X R6, R7, UR7, RZ, P1, !PT ;  /* 0x0000000707067c10 */ /* 0x000fe40008ffe4ff */
[----:B--2---:R-:W-:-:S04]  /*4eec0*/  IADD3 R208, P1, R194, UR5, RZ ;  /* 0x00000005c2d07c10 */ /* 0x004fc8000ff3e0ff */
[----:B-1----:R-:W-:Y:S02]  /*4eed0*/  IADD3.X R0, R195, UR7, RZ, P1, !PT ;  /* 0x00000007c3007c10 */ /* 0x002fe40008ffe4ff */
[----:B------:R-:W2:Y:S04]  /*4eee0*/  LDL.LU.64 R194, [R1+0x628] ;  /* 0x0006280001c27983 */ /* 0x000ea80000300a00 */
        /* <DEDUP_REMOVED lines=24> */
[----:B------:R-:W-:Y:S01]  /*4f070*/  IADD3 R192, P1, R210, UR5, RZ ;  /* 0x00000005d2c07c10 */ /* 0x000fe2000ff3e0ff */
[----:B------:R-:W-:-:S03]  /*4f080*/  IMAD.MOV.U32 R210, RZ, RZ, R209 ;  /* 0x000000ffffd27224 */ /* 0x000fc600078e00d1 */
[----:B------:R-:W-:Y:S01]  /*4f090*/  IADD3.X R193, R211, UR7, RZ, P1, !PT ;  /* 0x00000007d3c17c10 */ /* 0x000fe20008ffe4ff */
[----:B------:R-:W-:Y:S01]  /*4f0a0*/  IMAD.MOV.U32 R209, RZ, RZ, R0 ;  /* 0x000000ffffd17224 */ /* 0x000fe200078e0000 */
[----:B------:R-:W-:Y:S02]  /*4f0b0*/  MOV R211, R6 ;  /* 0x0000000600d37202 */ /* 0x000fe40000000f00 */
[----:B------:R-:W-:Y:S01]  /*4f0c0*/  MOV R6, R207 ;  /* 0x000000cf00067202 */ /* 0x000fe20000000f00 */
[----:B------:R-:W-:Y:S01]  /*4f0d0*/  IMAD.MOV.U32 R207, RZ, RZ, R252 ;  /* 0x000000ffffcf7224 */ /* 0x000fe200078e00fc */
[----:B------:R-:W-:Y:S01]  /*4f0e0*/  LOP3.LUT R0, R5, 0x20, RZ, 0x3c, !PT ;  /* 0x0000002005007812 */ /* 0x000fe200078e3cff */
[----:B------:R-:W-:Y:S04]  /*4f0f0*/  STL.64 [R1+0x828], R210 ;  /* 0x000828d201007387 */ /* 0x000fe80000100a00 */
        /* <DEDUP_REMOVED lines=31> */
[----:B------:R-:W-:Y:S02]  /*4f2f0*/  IADD3.X R246, R247, UR7, RZ, P1, !PT ;  /* 0x00000007f7f67c10 */ /* 0x000fe40008ffe4ff */
[----:B------:R-:W-:Y:S01]  /*4f300*/  IADD3 R212, P1, R230, UR5, RZ ;  /* 0x00000005e6d47c10 */ /* 0x000fe2000ff3e0ff */
[----:B------:R-:W4:Y:S03]  /*4f310*/  LDL.LU.64 R202, [R1+0x720] ;  /* 0x0007200001ca7983 */ /* 0x000f260000300a00 */
[----:B------:R-:W-:Y:S01]  /*4f320*/  IADD3.X R230, R231, UR7, RZ, P1, !PT ;  /* 0x00000007e7e67c10 */ /* 0x000fe20008ffe4ff */
[----:B------:R-:W4:Y:S01]  /*4f330*/  LDL.LU.64 R192, [R1+0x6e0] ;  /* 0x0006e00001c07983 */ /* 0x000f220000300a00 */
[----:B------:R-:W-:-:S02]  /*4f340*/  IADD3 R3, P1, R22, UR5, RZ ;  /* 0x0000000516037c10 */ /* 0x000fc4000ff3e0ff */
[----:B------:R-:W-:Y:S01]  /*4f350*/  MOV R247, R246 ;  /* 0x000000f600f77202 */ /* 0x000fe20000000f00 */
[----:B------:R-:W4:Y:S01]  /*4f360*/  LDL.LU.64 R200, [R1+0x6a0] ;  /* 0x0006a00001c87983 */ /* 0x000f220000300a00 */
[----:B------:R-:W-:Y:S01]  /*4f370*/  IADD3.X R22, R23, UR7, RZ, P1, !PT ;  /* 0x0000000717167c10 */ /* 0x000fe20008ffe4ff */
[----:B------:R-:W-:Y:S01]  /*4f380*/  IMAD.MOV.U32 R246, RZ, RZ, R213 ;  /* 0x000000fffff67224 */ /* 0x000fe200078e00d5 */
[----:B------:R-:W-:Y:S01]  /*4f390*/  MOV R231, R230 ;  /* 0x000000e600e77202 */ /* 0x000fe20000000f00 */
[----:B------:R-:W-:Y:S01]  /*4f3a0*/  IMAD.MOV.U32 R230, RZ, RZ, R212 ;  /* 0x000000ffffe67224 */ /* 0x000fe200078e00d4 */
[----:B------:R-:W-:Y:S01]  /*4f3b0*/  MOV R23, R22 ;  /* 0x0000001600177202 */ /* 0x000fe20000000f00 */
[----:B------:R-:W-:Y:S01]  /*4f3c0*/  IMAD.MOV.U32 R22, RZ, RZ, R3 ;  /* 0x000000ffff167224 */ /* 0x000fe200078e0003 */
[----:B------:R-:W4:Y:S04]  /*4f3d0*/  LDL.LU.64 R198, [R1+0x660] ;  /* 0x0006600001c67983 */ /* 0x000f280000300a00 */
        /* <DEDUP_REMOVED lines=77> */
[----:B------:R-:W-:Y:S01]  /*4f8b0*/  IADD3 R3, P1, R20, UR5, RZ ;  /* 0x0000000514037c10 */ /* 0x000fe2000ff3e0ff */
[----:B------:R-:W-:-:S02]  /*4f8c0*/  IMAD.MOV.U32 R245, RZ, RZ, R244 ;  /* 0x000000fffff57224 */ /* 0x000fc400078e00f4 */
[----:B------:R-:W4:Y:S01]  /*4f8d0*/  LDL.LU.64 R200, [R1+0x698] ;  /* 0x0006980001c87983 */ /* 0x000f220000300a00 */
[----:B------:R-:W-:Y:S01]  /*4f8e0*/  IADD3.X R20, R21, UR7, RZ, P1, !PT ;  /* 0x0000000715147c10 */ /* 0x000fe20008ffe4ff */
[----:B------:R-:W-:Y:S01]  /*4f8f0*/  IMAD.MOV.U32 R229, RZ, RZ, R228 ;  /* 0x000000ffffe57224 */ /* 0x000fe200078e00e4 */
[----:B------:R-:W-:Y:S01]  /*4f900*/  MOV R244, R213 ;  /* 0x000000d500f47202 */ /* 0x000fe20000000f00 */
[----:B------:R-:W4:Y:S01]  /*4f910*/  LDL.LU.64 R198, [R1+0x658] ;  /* 0x0006580001c67983 */ /* 0x000f220000300a00 */
[----:B------:R-:W-:Y:S01]  /*4f920*/  MOV R228, R212 ;  /* 0x000000d400e47202 */ /* 0x000fe20000000f00 */
[----:B------:R-:W-:Y:S01]  /*4f930*/  IMAD.MOV.U32 R21, RZ, RZ, R20 ;  /* 0x000000ffff157224 */ /* 0x000fe200078e0014 */
[----:B------:R-:W-:Y:S01]  /*4f940*/  MOV R20, R3 ;  /* 0x0000000300147202 */ /* 0x000fe20000000f00 */
        /* <DEDUP_REMOVED lines=176> */
[----:B------:R1:W-:Y:S04]  /*50450*/  LDGSTS.E [R0+0x3e80], desc[UR8][R16.64], P0 ;  /* 0x03e8000010007fae */ /* 0x0003e80008121848 */
[----:B------:R-:W4:Y:S01]  /*50460*/  LDL.LU.64 R196, [R1+0x608] ;  /* 0x0006080001c47983 */ /* 0x000f220000300a00 */
[----:B------:R-:W-:-:S04]  /*50470*/  IADD3 R209, P1, R6, UR5, RZ ;  /* 0x0000000506d17c10 */ /* 0x000fc8000ff3e0ff */
[----:B------:R-:W-:Y:S02]  /*50480*/  IADD3.X R6, R7, UR7, RZ, P1, !PT ;  /* 0x0000000707067c10 */ /* 0x000fe40008ffe4ff */
[----:B--2---:R-:W-:-:S04]  /*50490*/  IADD3 R208, P1, R194, UR5, RZ ;  /* 0x00000005c2d07c10 */ /* 0x004fc8000ff3e0ff */
[----:B-1----:R-:W-:Y:S02]  /*504a0*/  IADD3.X R0, R195, UR7, RZ, P1, !PT ;  /* 0x00000007c3007c10 */ /* 0x002fe40008ffe4ff */
[----:B---3--:R-:W-:-:S04]  /*504b0*/  IADD3 R207, P1, R8, UR5, RZ ;  /* 0x0000000508cf7c10 */ /* 0x008fc8000ff3e0ff */
[----:B------:R-:W-:Y:S02]  /*504c0*/  IADD3.X R7, R9, UR7, RZ, P1, !PT ;  /* 0x0000000709077c10 */ /* 0x000fe40008ffe4ff */
[----:B------:R-:W2:Y:S01]  /*504d0*/  LDL.LU.64 R8, [R1+0x5c8] ;  /* 0x0005c80001087983 */ /* 0x000ea20000300a00 */
[----:B----4-:R-:W-:-:S03]  /*504e0*/  IADD3 R206, P1, R192, UR5, RZ ;  /* 0x00000005c0ce7c10 */ /* 0x010fc6000ff3e0ff */
[----:B------:R-:W3:Y:S01]  /*504f0*/  LDL.LU.64 R194, [R1+0x588] ;  /* 0x0005880001c27983 */ /* 0x000ee20000300a00 */
[----:B------:R-:W-:-:S03]  /*50500*/  IADD3.X R252, R193, UR7, RZ, P1, !PT ;  /* 0x00000007c1fc7c10 */ /* 0x000fc60008ffe4ff */
        /* <DEDUP_REMOVED lines=33> */
[----:B------:R-:W-:Y:S04]  /*50720*/  STL.64 [R1+0x688], R200 ;  /* 0x000688c801007387 */ /* 0x000fe80000100a00 */
[----:B------:R2:W-:Y:S04]  /*50730*/  STL.64 [R1+0x648], R10 ;  /* 0x0006480a01007387 */ /* 0x0005e80000100a00 */
[----:B------:R-:W-:Y:S04]  /*50740*/  STL.64 [R1+0x608], R198 ;  /* 0x000608c601007387 */ /* 0x000fe80000100a00 */
[----:B------:R-:W-:Y:S04]  /*50750*/  STL.64 [R1+0x5c8], R196 ;  /* 0x0005c8c401007387 */ /* 0x000fe80000100a00 */
[----:B------:R3:W-:Y:S04]  /*50760*/  STL.64 [R1+0x588], R8 ;  /* 0x0005880801007387 */ /* 0x0007e80000100a00 */
[----:B------:R-:W-:Y:S04]  /*50770*/  LDGSTS.E [R0+0x300], desc[UR8][R210.64], P0 ;  /* 0x00300000d2007fae */ /* 0x000fe80008121848 */
[----:B------:R-:W-:Y:S04]  /*50780*/  STL.64 [R1+0x548], R194 ;  /* 0x000548c201007387 */ /* 0x000fe80000100a00 */
[----:B------:R-:W-:Y:S04]  /*50790*/  LDGSTS.E [R0+0x700], desc[UR8][R208.64], P0 ;  /* 0x00700000d0007fae */ /* 0x000fe80008121848 */
[----:B------:R4:W-:Y:S04]  /*507a0*/  STL.64 [R1+0x508], R192 ;  /* 0x000508c001007387 */ /* 0x0009e80000100a00 */
[----:B------:R-:W-:Y:S04]  /*507b0*/  LDGSTS.E [R0+0xb00], desc[UR8][R6.64], P0 ;  /* 0x00b0000006007fae */ /* 0x000fe80008121848 */
[----:B------:R-:W-:Y:S04]  /*507c0*/  LDGSTS.E [R0+0xf00], desc[UR8][R206.64], P0 ;  /* 0x00f00000ce007fae */ /* 0x000fe80008121848 */
[----:B------:R-:W-:Y:S04]  /*507d0*/  LDGSTS.E [R0+0x1300], desc[UR8][R204.64], P0 ;  /* 0x01300000cc007fae */ /* 0x000fe80008121848 */
[----:B-1----:R-:W4:Y:S04]  /*507e0*/  LDL.LU.64 R6, [R1+0x800] ;  /* 0x0008000001067983 */ /* 0x002f280000300a00 */
[----:B------:R-:W-:Y:S04]  /*507f0*/  LDGSTS.E [R0+0x1700], desc[UR8][R202.64], P0 ;  /* 0x01700000ca007fae */ /* 0x000fe80008121848 */
[----:B------:R-:W-:Y:S04]  /*50800*/  LDGSTS.E [R0+0x1b00], desc[UR8][R200.64], P0 ;  /* 0x01b00000c8007fae */ /* 0x000fe80008121848 */
[----:B------:R-:W-:Y:S04]  /*50810*/  LDGSTS.E [R0+0x1f00], desc[UR8][R10.64], P0 ;  /* 0x01f000000a007fae */ /* 0x000fe80008121848 */
[----:B------:R-:W-:Y:S04]  /*50820*/  LDGSTS.E [R0+0x2300], desc[UR8][R198.64], P0 ;  /* 0x02300000c6007fae */ /* 0x000fe80008121848 */
[----:B------:R1:W-:Y:S04]  /*50830*/  LDGSTS.E [R0+0x2700], desc[UR8][R196.64], P0 ;  /* 0x02700000c4007fae */ /* 0x0003e80008121848 */
[----:B--2---:R-:W2:Y:S04]  /*50840*/  LDL.LU.64 R10, [R1+0x7c0] ;  /* 0x0007c000010a7983 */ /* 0x004ea80000300a00 */
[----:B------:R-:W-:Y:S04]  /*50850*/  LDGSTS.E [R0+0x2b00], desc[UR8][R8.64], P0 ;  /* 0x02b0000008007fae */ /* 0x000fe80008121848 */
[----:B------:R-:W-:Y:S04]  /*50860*/  LDGSTS.E [R0+0x2f00], desc[UR8][R194.64], P0 ;  /* 0x02f00000c2007fae */ /* 0x000fe80008121848 */
[----:B------:R-:W-:Y:S04]  /*50870*/  LDGSTS.E [R0+0x3300], desc[UR8][R192.64], P0 ;  /* 0x03300000c0007fae */ /* 0x000fe80008121848 */
[----:B---3--:R-:W3:Y:S04]  /*50880*/  LDL.LU.64 R8, [R1+0x780] ;  /* 0x0007800001087983 */ /* 0x008ee80000300a00 */
[----:B----4-:R-:W4:Y:S01]  /*50890*/  LDL.LU.64 R192, [R1+0x740] ;  /* 0x0007400001c07983 */ /* 0x010f220000300a00 */
[----:B------:R-:W-:-:S03]  /*508a0*/  IADD3 R213, P1, R238, UR5, RZ ;  /* 0x00000005eed57c10 */ /* 0x000fc6000ff3e0ff */
[----:B------:R-:W4:Y:S01]  /*508b0*/  LDL.LU.64 R206, [R1+0x700] ;  /* 0x0007000001ce7983 */ /* 0x000f220000300a00 */
[----:B------:R-:W-:Y:S02]  /*508c0*/  IADD3.X R238, R239, UR7, RZ, P1, !PT ;  /* 0x00000007efee7c10 */ /* 0x000fe40008ffe4ff */
[----:B------:R-:W-:Y:S01]  /*508d0*/  IADD3 R212, P1, R222, UR5, RZ ;  /* 0x00000005ded47c10 */ /* 0x000fe2000ff3e0ff */
[----:B------:R-:W4:Y:S03]  /*508e0*/  LDL.LU.64 R208, [R1+0x6c0] ;  /* 0x0006c00001d07983 */ /* 0x000f260000300a00 */
[----:B------:R-:W-:Y:S01]  /*508f0*/  IADD3.X R222, R223, UR7, RZ, P1, !PT ;  /* 0x00000007dfde7c10 */ /* 0x000fe20008ffe4ff */
[----:B------:R-:W4:Y:S01]  /*50900*/  LDL.LU.64 R210, [R1+0x680] ;  /* 0x0006800001d27983 */ /* 0x000f220000300a00 */
[----:B------:R-:W-:Y:S02]  /*50910*/  IADD3 R3, P1, R14, UR5, RZ ;  /* 0x000000050e037c10 */ /* 0x000fe4000ff3e0ff */
[----:B------:R-:W-:Y:S01]  /*50920*/  MOV R239, R238 ;  /* 0x000000ee00ef7202 */ /* 0x000fe20000000f00 */
[----:B------:R-:W-:Y:S01]  /*50930*/  IMAD.MOV.U32 R238, RZ, RZ, R213 ;  /* 0x000000ffffee7224 */ /* 0x000fe200078e00d5 */
[----:B------:R-:W-:Y:S01]  /*50940*/  MOV R223, R222 ;  /* 0x000000de00df7202 */ /* 0x000fe20000000f00 */
[----:B------:R-:W-:Y:S01]  /*50950*/  IMAD.MOV.U32 R222, RZ, RZ, R212 ;  /* 0x000000ffffde7224 */ /* 0x000fe200078e00d4 */
[----:B------:R-:W-:Y:S01]  /*50960*/  IADD3.X R14, R15, UR7, RZ, P1, !PT ;  /* 0x000000070f0e7c10 */ /* 0x000fe20008ffe4ff */
[----:B------:R-:W4:Y:S04]  /*50970*/  LDL.LU.64 R212, [R1+0x640] ;  /* 0x0006400001d47983 */ /* 0x000f280000300a00 */
[----:B------:R-:W4:Y:S04]  /*50980*/  LDL.LU.64 R214, [R1+0x600] ;  /* 0x0006000001d67983 */ /* 0x000f280000300a00 */
[----:B------:R-:W-:Y:S01]  /*50990*/  LDGSTS.E [R0+0x3700], desc[UR8][R238.64], P0 ;  /* 0x03700000ee007fae */ /* 0x000fe20008121848 */
[----:B-1----:R-:W-:-:S03]  /*509a0*/  IADD3 R196, P1, R6, UR5, RZ ;  /* 0x0000000506c47c10 */ /* 0x002fc6000ff3e0ff */
[----:B------:R-:W-:Y:S01]  /*509b0*/  LDGSTS.E [R0+0x3b00], desc[UR8][R222.64], P0 ;  /* 0x03b00000de007fae */ /* 0x000fe20008121848 */
[----:B------:R-:W-:Y:S02]  /*509c0*/  IADD3.X R6, R7, UR7, RZ, P1, !PT ;  /* 0x0000000707067c10 */ /* 0x000fe40008ffe4ff */
        /* <DEDUP_REMOVED lines=21> */
[----:B------:R-:W-:Y:S02]  /*50b20*/  MOV R197, R6 ;  /* 0x0000000600c57202 */ /* 0x000fe40000000f00 */
[----:B------:R-:W-:Y:S02]  /*50b30*/  MOV R201, R252 ;  /* 0x000000fc00c97202 */ /* 0x000fe40000000f00 */
[----:B------:R-:W-:Y:S01]  /*50b40*/  MOV R15, R14 ;  /* 0x0000000e000f7202 */ /* 0x000fe20000000f00 */
[----:B------:R1:W-:Y:S01]  /*50b50*/  STL.64 [R1+0x800], R196 ;  /* 0x000800c401007387 */ /* 0x0003e20000100a00 */
[----:B------:R-:W-:-:S03]  /*50b60*/  IMAD.MOV.U32 R14, RZ, RZ, R3 ;  /* 0x000000ffff0e7224 */ /* 0x000fc600078e0003 */
[----:B------:R1:W-:Y:S04]  /*50b70*/  STL.64 [R1+0x7c0], R198 ;  /* 0x0007c0c601007387 */ /* 0x0003e80000100a00 */
[----:B------:R1:W-:Y:S04]  /*50b80*/  STL.64 [R1+0x780], R200 ;  /* 0x000780c801007387 */ /* 0x0003e80000100a00 */
[----:B------:R1:W-:Y:S04]  /*50b90*/  STL.64 [R1+0x740], R202 ;  /* 0x000740ca01007387 */ /* 0x0003e80000100a00 */
[----:B------:R1:W-:Y:S04]  /*50ba0*/  STL.64 [R1+0x700], R204 ;  /* 0x000700cc01007387 */ /* 0x0003e80000100a00 */
[----:B------:R1:W-:Y:S04]  /*50bb0*/  STL.64 [R1+0x6c0], R206 ;  /* 0x0006c0ce01007387 */ /* 0x0003e80000100a00 */
[----:B------:R1:W-:Y:S04]  /*50bc0*/  STL.64 [R1+0x680], R208 ;  /* 0x000680d001007387 */ /* 0x0003e80000100a00 */
[----:B------:R1:W-:Y:S04]  /*50bd0*/  LDGSTS.E [R0+0x3f00], desc[UR8][R14.64], P0 ;  /* 0x03f000000e007fae */ /* 0x0003e80008121848 */
[----:B------:R4:W-:Y:S04]  /*50be0*/  STL.64 [R1+0x640], R210 ;  /* 0x000640d201007387 */ /* 0x0009e80000100a00 */
[----:B------:R4:W-:Y:S01]  /*50bf0*/  STL.64 [R1+0x600], R212 ;  /* 0x000600d401007387 */ /* 0x0009e20000100a00 */
[----:B-1----:R-:W-:-:S04]  /*50c00*/  LOP3.LUT R0, R5, 0x70, RZ, 0x3c, !PT ;  /* 0x0000007005007812 */ /* 0x002fc800078e3cff */
[----:B------:R-:W-:-:S05]  /*50c10*/  IADD3 R0, R0, 0x100000, R2 ;  /* 0x0010000000007810 */ /* 0x000fca0007ffe002 */
[----:B------:R1:W-:Y:S04]  /*50c20*/  LDGSTS.E [R0+0x380], desc[UR8][R196.64], P0 ;  /* 0x00380000c4007fae */ /* 0x0003e80008121848 */
[----:B------:R1:W-:Y:S04]  /*50c30*/  LDGSTS.E [R0+0x780], desc[UR8][R198.64], P0 ;  /* 0x00780000c6007fae */ /* 0x0003e80008121848 */
[----:B------:R1:W-:Y:S04]  /*50c40*/  LDGSTS.E [R0+0xb80], desc[UR8][R200.64], P0 ;  /* 0x00b80000c8007fae */ /* 0x0003e80008121848 */
[----:B------:R1:W-:Y:S04]  /*50c50*/  LDGSTS.E [R0+0xf80], desc[UR8][R202.64], P0 ;  /* 0x00f80000ca007fae */ /* 0x0003e80008121848 */
[----:B------:R1:W-:Y:S04]  /*50c60*/  LDGSTS.E [R0+0x1380], desc[UR8][R204.64], P0 ;  /* 0x01380000cc007fae */ /* 0x0003e80008121848 */
[----:B------:R1:W-:Y:S04]  /*50c70*/  LDGSTS.E [R0+0x1780], desc[UR8][R206.64], P0 ;  /* 0x01780000ce007fae */ /* 0x0003e80008121848 */
[----:B------:R1:W-:Y:S04]  /*50c80*/  LDGSTS.E [R0+0x1b80], desc[UR8][R208.64], P0 ;  /* 0x01b80000d0007fae */ /* 0x0003e80008121848 */
[----:B------:R1:W-:Y:S04]  /*50c90*/  LDGSTS.E [R0+0x1f80], desc[UR8][R210.64], P0 ;  /* 0x01f80000d2007fae */ /* 0x0003e80008121848 */
[----:B------:R1:W-:Y:S01]  /*50ca0*/  LDGSTS.E [R0+0x2380], desc[UR8][R212.64], P0 ;  /* 0x02380000d4007fae */ /* 0x0003e20008121848 */
[----:B--2---:R-:W-:-:S04]  /*50cb0*/  IADD3 R214, P1, R10, UR5, RZ ;  /* 0x000000050ad67c10 */ /* 0x004fc8000ff3e0ff */
[----:B------:R-:W-:-:S05]  /*50cc0*/  IADD3.X R215, R11, UR7, RZ, P1, !PT ;  /* 0x000000070bd77c10 */ /* 0x000fca0008ffe4ff */
[----:B------:R1:W-:Y:S01]  /*50cd0*/  LDGSTS.E [R0+0x2780], desc[UR8][R214.64], P0 ;  /* 0x02780000d6007fae */ /* 0x0003e20008121848 */
[----:B---3--:R-:W-:-:S04]  /*50ce0*/  IADD3 R10, P1, R8, UR5, RZ ;  /* 0x00000005080a7c10 */ /* 0x008fc8000ff3e0ff */
[----:B------:R-:W-:Y:S02]  /*50cf0*/  IADD3.X R11, R9, UR7, RZ, P1, !PT ;  /* 0x00000007090b7c10 */ /* 0x000fe40008ffe4ff */
[----:B----4-:R-:W-:-:S03]  /*50d00*/  IADD3 R8, P1, R192, UR5, RZ ;  /* 0x00000005c0087c10 */ /* 0x010fc6000ff3e0ff */
[----:B------:R1:W-:Y:S01]  /*50d10*/  LDGSTS.E [R0+0x2b80], desc[UR8][R10.64], P0 ;  /* 0x02b800000a007fae */ /* 0x0003e20008121848 */
[----:B------:R-:W-:Y:S02]  /*50d20*/  IADD3.X R9, R193, UR7, RZ, P1, !PT ;  /* 0x00000007c1097c10 */ /* 0x000fe40008ffe4ff */
[----:B------:R-:W-:-:S03]  /*50d30*/  IADD3 R193, P1, R194, UR5, RZ ;  /* 0x00000005c2c17c10 */ /* 0x000fc6000ff3e0ff */
[----:B------:R1:W-:Y:S01]  /*50d40*/  LDGSTS.E [R0+0x2f80], desc[UR8][R8.64], P0 ;  /* 0x02f8000008007fae */ /* 0x0003e20008121848 */
[----:B------:R-:W-:Y:S02]  /*50d50*/  IADD3.X R192, R195, UR7, RZ, P1, !PT ;  /* 0x00000007c3c07c10 */ /* 0x000fe40008ffe4ff */
[----:B------:R-:W-:-:S04]  /*50d60*/  IADD3 R194, P1, R236, UR5, RZ ;  /* 0x00000005ecc27c10 */ /* 0x000fc8000ff3e0ff */
[----:B------:R-:W-:Y:S02]  /*50d70*/  IADD3.X R236, R237, UR7, RZ, P1, !PT ;  /* 0x00000007edec7c10 */ /* 0x000fe40008ffe4ff */
[----:B------:R-:W-:-:S04]  /*50d80*/  IADD3 R195, P1, R220, UR5, RZ ;  /* 0x00000005dcc37c10 */ /* 0x000fc8000ff3e0ff */
[----:B------:R-:W-:Y:S02]  /*50d90*/  IADD3.X R220, R221, UR7, RZ, P1, !PT ;  /* 0x00000007dddc7c10 */ /* 0x000fe40008ffe4ff */
[----:B------:R-:W-:Y:S01]  /*50da0*/  IADD3 R3, P1, R12, UR5, RZ ;  /* 0x000000050c037c10 */ /* 0x000fe2000ff3e0ff */
[----:B------:R-:W-:Y:S01]  /*50db0*/  IMAD.MOV.U32 R6, RZ, RZ, R193 ;  /* 0x000000ffff067224 */ /* 0x000fe200078e00c1 */
[----:B------:R-:W-:Y:S01]  /*50dc0*/  MOV R7, R192 ;  /* 0x000000c000077202 */ /* 0x000fe20000000f00 */
[----:B------:R-:W-:Y:S01]  /*50dd0*/  IMAD.MOV.U32 R237, RZ, RZ, R236 ;  /* 0x000000ffffed7224 */ /* 0x000fe200078e00ec */
[----:B------:R-:W-:Y:S01]  /*50de0*/  IADD3.X R12, R13, UR7, RZ, P1, !PT ;  /* 0x000000070d0c7c10 */ /* 0x000fe20008ffe4ff */
[----:B------:R1:W5:Y:S01]  /*50df0*/  LDL.LU R192, [R1+0x2018] ;  /* 0x0020180001c07983 */ /* 0x0003620000300800 */
[----:B------:R-:W-:Y:S01]  /*50e00*/  MOV R236, R194 ;  /* 0x000000c200ec7202 */ /* 0x000fe20000000f00 */
[----:B------:R-:W-:Y:S02]  /*50e10*/  IMAD.MOV.U32 R221, RZ, RZ, R220 ;  /* 0x000000ffffdd7224 */ /* 0x000fe400078e00dc */
[----:B------:R1:W5:Y:S01]  /*50e20*/  LDL.LU R193, [R1+0x2014] ;  /* 0x0020140001c17983 */ /* 0x0003620000300800 */
[----:B------:R-:W-:-:S03]  /*50e30*/  MOV R220, R195 ;  /* 0x000000c300dc7202 */ /* 0x000fc60000000f00 */
[----:B------:R2:W-:Y:S01]  /*50e40*/  STL.64 [R1+0x5c0], R214 ;  /* 0x0005c0d601007387 */ /* 0x0005e20000100a00 */
[----:B------:R-:W-:-:S03]  /*50e50*/  IMAD.MOV.U32 R13, RZ, RZ, R12 ;  /* 0x000000ffff0d7224 */ /* 0x000fc600078e000c */
[----:B------:R1:W5:Y:S01]  /*50e60*/  LDL.LU R194, [R1+0x2010] ;  /* 0x0020100001c27983 */ /* 0x0003620000300800 */
[----:B------:R-:W-:-:S03]  /*50e70*/  MOV R12, R3 ;  /* 0x00000003000c7202 */ /* 0x000fc60000000f00 */
[----:B------:R3:W-:Y:S04]  /*50e80*/  STL.64 [R1+0x580], R10 ;  /* 0x0005800a01007387 */ /* 0x0007e80000100a00 */
[----:B------:R1:W5:Y:S04]  /*50e90*/  LDL.LU R195, [R1+0x200c] ;  /* 0x00200c0001c37983 */ /* 0x0003680000300800 */
[----:B------:R4:W-:Y:S04]  /*50ea0*/  STL.64 [R1+0x540], R8 ;  /* 0x0005400801007387 */ /* 0x0009e80000100a00 */
[----:B------:R1:W5:Y:S04]  /*50eb0*/  LDL.LU R3, [R1+0x2008] ;  /* 0x0020080001037983 */ /* 0x0003680000300800 */
[----:B------:R1:W-:Y:S04]  /*50ec0*/  STL.64 [R1+0x500], R6 ;  /* 0x0005000601007387 */ /* 0x0003e80000100a00 */
[----:B------:R1:W5:Y:S04]  /*50ed0*/  LDL.LU.64 R196, [R1+0x2000] ;  /* 0x0020000001c47983 */ /* 0x0003680000300a00 */
        /* <DEDUP_REMOVED lines=8> */
[----:B--2---:R1:W5:Y:S04]  /*50f60*/  LDL.LU.64 R214, [R1+0x1fb8] ;  /* 0x001fb80001d67983 */ /* 0x0043680000300a00 */
[----:B---3--:R1:W5:Y:S04]  /*50f70*/  LDL.LU.64 R10, [R1+0x1fb0] ;  /* 0x001fb000010a7983 */ /* 0x0083680000300a00 */
[----:B----4-:R1:W5:Y:S01]  /*50f80*/  LDL.LU.64 R8, [R1+0x1fa8] ;  /* 0x001fa80001087983 */ /* 0x0103620000300a00 */
[----:B------:R-:W-:-:S03]  /*50f90*/  UIADD3 UR10, UR10, 0x1, URZ ;  /* 0x000000010a0a7890 */ /* 0x000fc6000fffe03f */
[----:B------:R1:W-:Y:S01]  /*50fa0*/  LDGSTS.E [R0+0x3380], desc[UR8][R6.64], P0 ;  /* 0x0338000006007fae */ /* 0x0003e20008121848 */
[----:B------:R-:W-:-:S03]  /*50fb0*/  UISETP.NE.U32.AND UP0, UPT, UR10, UR42, UPT ;  /* 0x0000002a0a00728c */ /* 0x000fc6000bf05070 */
[----:B------:R1:W-:Y:S04]  /*50fc0*/  LDGSTS.E [R0+0x3780], desc[UR8][R236.64], P0 ;  /* 0x03780000ec007fae */ /* 0x0003e80008121848 */
[----:B------:R1:W-:Y:S04]  /*50fd0*/  LDGSTS.E [R0+0x3b80], desc[UR8][R220.64], P0 ;  /* 0x03b80000dc007fae */ /* 0x0003e80008121848 */
[----:B------:R1:W-:Y:S01]  /*50fe0*/  LDGSTS.E [R0+0x3f80], desc[UR8][R12.64], P0 ;  /* 0x03f800000c007fae */ /* 0x0003e20008121848 */
[----:B------:R-:W-:-:S03]  /*50ff0*/  PLOP3.LUT P0, PT, PT, PT, UP0, 0x80, 0x0 ;  /* 0x000000000000781c */ /* 0x000fc60003f0f008 */
[----:B------:R-:W0:Y:S10]  /*51000*/  LDGDEPBAR ;  /* 0x00000000000079af */ /* 0x000e340000000000 */
[----:B-1----:R-:W-:Y:S05]  /*51010*/  @P0 BRA `(.L_x_1) ;  /* 0xfffffe4c00300947 */ /* 0x002fea000383ffff */
.L_x_0:
[----:B------:R-:W2:Y:S01]  /*51020*/  LDL.LU R12, [R1+0x400] ;  /* 0x00040000010c7983 */ /* 0x000ea20000300800 */
[----:B------:R-:W-:-:S04]  /*51030*/  DEPBAR.LE SB0, 0x0 ;  /* 0x000080000000791a */ /* 0x000fc80000000000 */
[----:B------:R-:W2:Y:S01]  /*51040*/  LDL.LU R13, [R1+0x408] ;  /* 0x00040800010d7983 */ /* 0x000ea20000300800 */
[----:B------:R-:W-:Y:S01]  /*51050*/  ULDC UR5, c[0x0][0x22c] ;  /* 0x00008b0000057ab9 */ /* 0x000fe20000000800 */
[----:B------:R-:W1:Y:S01]  /*51060*/  LDC R240, c[0x0][0x244] ;  /* 0x00009100fff07b82 */ /* 0x000e620000000800 */
[----:B------:R-:W-:Y:S01]  /*51070*/  ULDC.64 UR6, c[0x0][0x220] ;  /* 0x0000880000067ab9 */ /* 0x000fe20000000a00 */
[----:B------:R-:W2:Y:S01]  /*51080*/  LDL.LU R14, [R1+0x300] ;  /* 0x00030000010e7983 */ /* 0x000ea20000300800 */
[----:B------:R-:W-:Y:S01]  /*51090*/  ULDC UR4, c[0x0][0x22c] ;  /* 0x00008b0000047ab9 */ /* 0x000fe20000000800 */
[----:B------:R-:W-:Y:S01]  /*510a0*/  ULDC.64 UR24, c[0x0][0x228] ;  /* 0x00008a0000187ab9 */ /* 0x000fe20000000a00 */
[----:B------:R-:W-:Y:S01]  /*510b0*/  ULDC UR28, c[0x0][0x248] ;  /* 0x00009200001c7ab9 */ /* 0x000fe20000000800 */
[----:B------:R-:W2:Y:S01]  /*510c0*/  LDL.LU R15, [R1+0x308] ;  /* 0x00030800010f7983 */ /* 0x000ea20000300800 */
[----:B------:R-:W-:Y:S01]  /*510d0*/  ULDC.64 UR14, c[0x0][0x228] ;  /* 0x00008a00000e7ab9 */ /* 0x000fe20000000a00 */
[----:B------:R-:W-:Y:S01]  /*510e0*/  ULDC.64 UR12, c[0x0][0x228] ;  /* 0x00008a00000c7ab9 */ /* 0x000fe20000000a00 */
[----:B------:R-:W-:Y:S01]  /*510f0*/  ULDC.64 UR22, c[0x0][0x228] ;  /* 0x00008a0000167ab9 */ /* 0x000fe20000000a00 */
[----:B------:R-:W3:Y:S01]  /*51100*/  S2R R0, SR_TID.X ;  /* 0x0000000000007919 */ /* 0x000ee20000002100 */
[----:B------:R-:W-:Y:S01]  /*51110*/  ULDC.64 UR20, c[0x0][0x228] ;  /* 0x00008a0000147ab9 */ /* 0x000fe20000000a00 */
[----:B------:R-:W-:Y:S01]  /*51120*/  ULDC.64 UR18, c[0x0][0x228] ;  /* 0x00008a0000127ab9 */ /* 0x000fe20000000a00 */
[----:B------:R-:W-:Y:S01]  /*51130*/  ULDC.64 UR16, c[0x0][0x228] ;  /* 0x00008a0000107ab9 */ /* 0x000fe20000000a00 */
[----:B------:R-:W4:Y:S01]  /*51140*/  S2R R6, SR_TID.X ;  /* 0x0000000000067919 */ /* 0x000f220000002100 */
[----:B------:R-:W-:Y:S01]  /*51150*/  ULDC.64 UR26, c[0x0][0x228] ;  /* 0x00008a00001a7ab9 */ /* 0x000fe20000000a00 */
[C---:B---3-5:R-:W-:Y:S01]  /*51160*/  IMAD.SHL.U32 R4, R0.reuse, 0x10, RZ ;  /* 0x0000001000047824 */ /* 0x068fe200078e00ff */
[----:B------:R-:W-:-:S02]  /*51170*/  SHF.L.U32 R2, R0, 0x6, RZ ;  /* 0x0000000600027819 */ /* 0x000fc400000006ff */
[----:B------:R-:W-:Y:S02]  /*51180*/  LOP3.LUT R5, R0, 0x60, RZ, 0xc0, !PT ;  /* 0x0000006000057812 */ /* 0x000fe400078ec0ff */
[----:B------:R-:W-:Y:S02]  /*51190*/  LOP3.LUT R4, R4, 0xf0, RZ, 0xc0, !PT ;  /* 0x000000f004047812 */ /* 0x000fe400078ec0ff */
[----:B------:R-:W-:Y:S02]  /*511a0*/  LOP3.LUT R2, R2, 0x400, RZ, 0xc0, !PT ;  /* 0x0000040002027812 */ /* 0x000fe400078ec0ff */
[----:B----4-:R-:W-:Y:S02]  /*511b0*/  LOP3.LUT R6, R6, 0x7f, RZ, 0xc0, !PT ;  /* 0x0000007f06067812 */ /* 0x010fe400078ec0ff */
[----:B------:R-:W-:Y:S01]  /*511c0*/  IADD3 R0, R2, UR11, R4 ;  /* 0x0000000b02007c10 */ /* 0x000fe2000fffe004 */
[C---:B------:R-:W-:Y:S01]  /*511d0*/  VIADD R2, R3.reuse, 0x1 ;  /* 0x0000000103027836 */ /* 0x040fe20000000000 */
[----:B------:R-:W-:-:S02]  /*511e0*/  IADD3 R4, R3, 0x2, RZ ;  /* 0x0000000203047810 */ /* 0x000fc40007ffe0ff */
[----:B------:R-:W-:Y:S01]  /*511f0*/  LEA R252, R6, UR11, 0x4 ;  /* 0x0000000b06fc7c11 */ /* 0x000fe2000f8e20ff */
[----:B------:R-:W-:Y:S01]  /*51200*/  BAR.SYNC.DEFER_BLOCKING 0x0 ;  /* 0x0000000000007b1d */ /* 0x000fe20000010000 */
[----:B------:R-:W-:Y:S01]  /*51210*/  IMAD R0, R5, 0x8, R0 ;  /* 0x0000000805007824 */ /* 0x000fe200078e0200 */
[----:B------:R-:W-:Y:S02]  /*51220*/  ISETP.GE.AND P2, PT, R4, UR5, PT ;  /* 0x0000000504007c0c */ /* 0x000fe4000bf46270 */
[----:B------:R-:W-:Y:S02]  /*51230*/  ISETP.GE.AND P3, PT, R2, UR4, PT ;  /* 0x0000000402007c0c */ /* 0x000fe4000bf66270 */
[----:B------:R-:W-:Y:S01]  /*51240*/  ULDC.64 UR4, c[0x0][0x228] ;  /* 0x00008a0000047ab9 */ /* 0x000fe20000000a00 */
[----:B------:R-:W-:Y:S01]  /*51250*/  IMAD R244, R3, UR28, RZ ;  /* 0x0000001c03f47c24 */ /* 0x000fe2000f8e02ff */
[----:B------:R-:W3:Y:S01]  /*51260*/  LDL.LU R4, [R1+0x200] ;  /* 0x0002000001047983 */ /* 0x000ee20000300800 */
[----:B------:R-:W-:-:S03]  /*51270*/  ULDC.64 UR10, c[0x0][0x228] ;  /* 0x00008a00000a7ab9 */ /* 0x000fc60000000a00 */
[----:B------:R-:W3:Y:S04]  /*51280*/  LDL.LU R5, [R1+0x208] ;  /* 0x0002080001057983 */ /* 0x000ee80000300800 */
[----:B------:R-:W3:Y:S04]  /*51290*/  LDL.LU R6, [R1+0x100] ;  /* 0x0001000001067983 */ /* 0x000ee80000300800 */
[----:B------:R-:W3:Y:S04]  /*512a0*/  LDL.LU R7, [R1+0x108] ;  /* 0x0001080001077983 */ /* 0x000ee80000300800 */
[----:B--2---:R-:W-:Y:S01]  /*512b0*/  STSM.16.M88.4 [R0], R12 ;  /* 0x0000000c00007844 */ /* 0x004fe20000000200 */
[----:B------:R-:W-:Y:S06]  /*512c0*/  BAR.SYNC.DEFER_BLOCKING 0x0 ;  /* 0x0000000000007b1d */ /* 0x000fec0000010000 */
[----:B------:R-:W2:Y:S02]  /*512d0*/  LDS.128 R16, [R252] ;  /* 0x00000000fc107984 */ /* 0x000ea40000000c00 */
[----:B------:R-:W-:Y:S06]  /*512e0*/  BAR.SYNC.DEFER_BLOCKING 0x0 ;  /* 0x0000000000007b1d */ /* 0x000fec0000010000 */
[----:B--2---:R-:W-:Y:S04]  /*512f0*/  STL [R1+0x504], R17 ;  /* 0x0005041101007387 */ /* 0x004fe80000100800 */
[----:B------:R-:W-:Y:S04]  /*51300*/  STL.64 [R1+0x508], R18 ;  /* 0x0005081201007387 */ /* 0x000fe80000100a00 */
[----:B------:R-:W2:Y:S04]  /*51310*/  LDL.LU R12, [R1] ;  /* 0x00000000010c7983 */ /* 0x000ea80000300800 */
[----:B------:R-:W2:Y:S04]  /*51320*/  LDL.LU R13, [R1+0x8] ;  /* 0x00000800010d7983 */ /* 0x000ea80000300800 */
[----:B---3--:R-:W-:Y:S01]  /*51330*/  STSM.16.M88.4 [R0], R4 ;  /* 0x0000000400007844 */ /* 0x008fe20000000200 */
[----:B------:R-:W-:Y:S01]  /*51340*/  MOV R246, R16 ;  /* 0x0000001000f67202 */ /* 0x000fe20000000f00 */
[----:B------:R-:W-:Y:S01]  /*51350*/  BAR.SYNC.DEFER_BLOCKING 0x0 ;  /* 0x0000000000007b1d */ /* 0x000fe20000010000 */
[----:B------:R-:W-:Y:S01]  /*51360*/  IMAD.MOV.U32 R14, RZ, RZ, R152 ;  /* 0x000000ffff0e7224 */ /* 0x000fe200078e0098 */
[----:B------:R-:W-:-:S04]  /*51370*/  MOV R15, R154 ;  /* 0x0000009a000f7202 */ /* 0x000fc80000000f00 */
[----:B------:R-:W3:Y:S02]  /*51380*/  LDS.128 R16, [R252] ;  /* 0x00000000fc107984 */ /* 0x000ee40000000c00 */
[----:B------:R-:W-:Y:S06]  /*51390*/  BAR.SYNC.DEFER_BLOCKING 0x0 ;  /* 0x0000000000007b1d */ /* 0x000fec0000010000 */
[----:B---3--:R-:W-:Y:S04]  /*513a0*/  STL [R1+0x524], R17 ;  /* 0x0005241101007387 */ /* 0x008fe80000100800 */
[----:B------:R-:W-:Y:S04]  /*513b0*/  STL.64 [R1+0x528], R18 ;  /* 0x0005281201007387 */ /* 0x000fe80000100a00 */
[----:B--2---:R-:W-:Y:S01]  /*513c0*/  STSM.16.M88.4 [R0], R12 ;  /* 0x0000000c00007844 */ /* 0x004fe20000000200 */
[----:B------:R-:W-:Y:S06]  /*513d0*/  BAR.SYNC.DEFER_BLOCKING 0x0 ;  /* 0x0000000000007b1d */ /* 0x000fec0000010000 */
[----:B------:R-:W2:Y:S04]  /*513e0*/  LDS.128 R12, [R252] ;  /* 0x00000000fc0c7984 */ /* 0x000ea80000000c00 */
[----:B--2---:R2:W-:Y:S04]  /*513f0*/  STL.64 [R1+0x510], R12 ;  /* 0x0005100c01007387 */ /* 0x0045e80000100a00 */
[----:B------:R3:W-:Y:S04]  /*51400*/  STL.64 [R1+0x518], R14 ;  /* 0x0005180e01007387 */ /* 0x0007e80000100a00 */
[----:B--2---:R-:W2:Y:S04]  /*51410*/  LDL.LU R12, [R1+0x404] ;  /* 0x00040400010c7983 */ /* 0x004ea80000300800 */
[----:B------:R-:W2:Y:S04]  /*51420*/  LDL.LU R13, [R1+0x40c] ;  /* 0x00040c00010d7983 */ /* 0x000ea80000300800 */
[----:B---3--:R-:W2:Y:S04]  /*51430*/  LDL.LU R14, [R1+0x304] ;  /* 0x00030400010e7983 */ /* 0x008ea80000300800 */
[----:B------:R-:W2:Y:S01]  /*51440*/  LDL.LU R15, [R1+0x30c] ;  /* 0x00030c00010f7983 */ /* 0x000ea20000300800 */
[----:B------:R-:W-:Y:S01]  /*51450*/  BAR.SYNC.DEFER_BLOCKING 0x0 ;  /* 0x0000000000007b1d */ /* 0x000fe20000010000 */
[----:B------:R-:W-:Y:S01]  /*51460*/  IMAD.MOV.U32 R4, RZ, RZ, R88 ;  /* 0x000000ffff047224 */ /* 0x000fe200078e0058 */
[----:B------:R-:W-:Y:S01]  /*51470*/  MOV R5, R90 ;  /* 0x0000005a00057202 */ /* 0x000fe20000000f00 */
[----:B------:R-:W-:Y:S01]  /*51480*/  IMAD.MOV.U32 R6, RZ, RZ, R24 ;  /* 0x000000ffff067224 */ /* 0x000fe200078e0018 */
[----:B------:R-:W-:-:S05]  /*51490*/  MOV R7, R26 ;  /* 0x0000001a00077202 */ /* 0x000fca0000000f00 */
[----:B------:R3:W-:Y:S01]  /*514a0*/  STSM.16.M88.4 [R0], R4 ;  /* 0x0000000400007844 */ /* 0x0007e20000000200 */
[----:B------:R-:W-:Y:S01]  /*514b0*/  IMAD.MOV.U32 R245, RZ, RZ, R16 ;  /* 0x000000fffff57224 */ /* 0x000fe200078e0010 */
[----:B------:R-:W-:Y:S06]  /*514c0*/  BAR.SYNC.DEFER_BLOCKING 0x0 ;  /* 0x0000000000007b1d */ /* 0x000fec0000010000 */
[----:B---3--:R-:W3:Y:S04]  /*514d0*/  LDL.LU R4, [R1+0x204] ;  /* 0x0002040001047983 */ /* 0x008ee80000300800 */
[----:B------:R-:W3:Y:S04]  /*514e0*/  LDL.LU R5, [R1+0x20c] ;  /* 0x00020c0001057983 */ /* 0x000ee80000300800 */
[----:B------:R-:W3:Y:S04]  /*514f0*/  LDL.LU R6, [R1+0x104] ;  /* 0x0001040001067983 */ /* 0x000ee80000300800 */
[----:B------:R-:W4:Y:S01]  /*51500*/  LDS.128 R16, [R252] ;  /* 0x00000000fc107984 */ /* 0x000f220000000c00 */
[----:B------:R-:W-:Y:S06]  /*51510*/  BAR.SYNC.DEFER_BLOCKING 0x0 ;  /* 0x0000000000007b1d */ /* 0x000fec0000010000 */
[----:B------:R-:W3:Y:S04]  /*51520*/  LDL.LU R7, [R1+0x10c] ;  /* 0x00010c0001077983 */ /* 0x000ee80000300800 */
[----:B----4-:R-:W-:Y:S04]  /*51530*/  STL.64 [R1+0x300], R16 ;  /* 0x0003001001007387 */ /* 0x010fe80000100a00 */
[----:B------:R-:W-:Y:S04]  /*51540*/  STL.64 [R1+0x308], R18 ;  /* 0x0003081201007387 */ /* 0x000fe80000100a00 */
[----:B--2---:R-:W-:Y:S01]  /*51550*/  STSM.16.M88.4 [R0], R12 ;  /* 0x0000000c00007844 */ /* 0x004fe20000000200 */
[----:B------:R-:W-:Y:S06]  /*51560*/  BAR.SYNC.DEFER_BLOCKING 0x0 ;  /* 0x0000000000007b1d */ /* 0x000fec0000010000 */
[----:B------:R-:W2:Y:S02]  /*51570*/  LDS.128 R12, [R252] ;  /* 0x00000000fc0c7984 */ /* 0x000ea40000000c00 */
[----:B------:R-:W-:Y:S06]  /*51580*/  BAR.SYNC.DEFER_BLOCKING 0x0 ;  /* 0x0000000000007b1d */ /* 0x000fec0000010000 */
[----:B--2---:R2:W-:Y:S04]  /*51590*/  STL.64 [R1+0x200], R12 ;  /* 0x0002000c01007387 */ /* 0x0045e80000100a00 */
[----:B------:R4:W-:Y:S04]  /*515a0*/  STL.64 [R1+0x208], R14 ;  /* 0x0002080e01007387 */ /* 0x0009e80000100a00 */
[----:B--2---:R-:W2:Y:S04]  /*515b0*/  LDL.LU R12, [R1+0x4] ;  /* 0x00000400010c7983 */ /* 0x004ea80000300800 */
[----:B------:R-:W2:Y:S04]  /*515c0*/  LDL.LU R13, [R1+0xc] ;  /* 0x00000c00010d7983 */ /* 0x000ea80000300800 */
[----:B---3--:R-:W-:Y:S01]  /*515d0*/  STSM.16.M88.4 [R0], R4 ;  /* 0x0000000400007844 */ /* 0x008fe20000000200 */
[----:B------:R-:W-:Y:S01]  /*515e0*/  BAR.SYNC.DEFER_BLOCKING 0x0 ;  /* 0x0000000000007b1d */ /* 0x000fe20000010000 */
[----:B----4-:R-:W-:Y:S01]  /*515f0*/  MOV R14, R153 ;  /* 0x00000099000e7202 */ /* 0x010fe20000000f00 */
[----:B------:R-:W-:-:S04]  /*51600*/  IMAD.MOV.U32 R15, RZ, RZ, R155 ;  /* 0x000000ffff0f7224 */ /* 0x000fc800078e009b */
[----:B------:R-:W3:Y:S02]  /*51610*/  LDS.128 R16, [R252] ;  /* 0x00000000fc107984 */ /* 0x000ee40000000c00 */
[----:B------:R-:W-:Y:S06]  /*51620*/  BAR.SYNC.DEFER_BLOCKING 0x0 ;  /* 0x0000000000007b1d */ /* 0x000fec0000010000 */
[----:B---3--:R-:W-:Y:S04]  /*51630*/  STL.64 [R1+0x100], R16 ;  /* 0x0001001001007387 */ /* 0x008fe80000100a00 */
[----:B------:R-:W-:Y:S04]  /*51640*/  STL.64 [R1+0x108], R18 ;  /* 0x0001081201007387 */ /* 0x000fe80000100a00 */
[----:B--2---:R-:W-:Y:S01]  /*51650*/  STSM.16.M88.4 [R0], R12 ;  /* 0x0000000c00007844 */ /* 0x004fe20000000200 */
[----:B------:R-:W-:Y:S06]  /*51660*/  BAR.SYNC.DEFER_BLOCKING 0x0 ;  /* 0x0000000000007b1d */ /* 0x000fec0000010000 */
[----:B------:R-:W2:Y:S04]  /*51670*/  LDS.128 R12, [R252] ;  /* 0x00000000fc0c7984 */ /* 0x000ea80000000c00 */
[----:B--2---:R2:W-:Y:S04]  /*51680*/  STL.64 [R1], R12 ;  /* 0x0000000c01007387 */ /* 0x0045e80000100a00 */
[----:B------:R3:W-:Y:S04]  /*51690*/  STL.64 [R1+0x8], R14 ;  /* 0x0000080e01007387 */ /* 0x0007e80000100a00 */
[----:B--2---:R-:W2:Y:S04]  /*516a0*/  LDL.LU R12, [R1+0x410] ;  /* 0x00041000010c7983 */ /* 0x004ea80000300800 */
[----:B------:R-:W2:Y:S04]  /*516b0*/  LDL.LU R13, [R1+0x418] ;  /* 0x00041800010d7983 */ /* 0x000ea80000300800 */
[----:B---3--:R-:W2:Y:S04]  /*516c0*/  LDL.LU R14, [R1+0x310] ;  /* 0x00031000010e7983 */ /* 0x008ea80000300800 */
[----:B------:R-:W2:Y:S01]  /*516d0*/  LDL.LU R15, [R1+0x318] ;  /* 0x00031800010f7983 */ /* 0x000ea20000300800 */
[----:B------:R-:W-:Y:S01]  /*516e0*/  BAR.SYNC.DEFER_BLOCKING 0x0 ;  /* 0x0000000000007b1d */ /* 0x000fe20000010000 */
[----:B------:R-:W-:Y:S01]  /*516f0*/  MOV R4, R89 ;  /* 0x0000005900047202 */ /* 0x000fe20000000f00 */
[----:B------:R-:W-:Y:S01]  /*51700*/  IMAD.MOV.U32 R5, RZ, RZ, R91 ;  /* 0x000000ffff057224 */ /* 0x000fe200078e005b */
[----:B------:R-:W-:Y:S01]  /*51710*/  MOV R6, R25 ;  /* 0x0000001900067202 */ /* 0x000fe20000000f00 */
[----:B------:R-:W-:-:S05]  /*51720*/  IMAD.MOV.U32 R7, RZ, RZ, R27 ;  /* 0x000000ffff077224 */ /* 0x000fca00078e001b */
[----:B------:R3:W-:Y:S01]  /*51730*/  STSM.16.M88.4 [R0], R4 ;  /* 0x0000000400007844 */ /* 0x0007e20000000200 */
[----:B------:R-:W-:Y:S06]  /*51740*/  BAR.SYNC.DEFER_BLOCKING 0x0 ;  /* 0x0000000000007b1d */ /* 0x000fec0000010000 */
[----:B---3--:R-:W3:Y:S04]  /*51750*/  LDL.LU R4, [R1+0x210] ;  /* 0x0002100001047983 */ /* 0x008ee80000300800 */
[----:B------:R-:W3:Y:S04]  /*51760*/  LDL.LU R5, [R1+0x218] ;  /* 0x0002180001057983 */ /* 0x000ee80000300800 */
[----:B------:R-:W3:Y:S04]  /*51770*/  LDL.LU R6, [R1+0x110] ;  /* 0x0001100001067983 */ /* 0x000ee80000300800 */
[----:B------:R-:W4:Y:S01]  /*51780*/  LDS.128 R248, [R252] ;  /* 0x00000000fcf87984 */ /* 0x000f220000000c00 */
[----:B------:R-:W-:Y:S06]  /*51790*/  BAR.SYNC.DEFER_BLOCKING 0x0 ;  /* 0x0000000000007b1d */ /* 0x000fec0000010000 */
[----:B------:R-:W3:Y:S04]  /*517a0*/  LDL.LU R7, [R1+0x118] ;  /* 0x0001180001077983 */ /* 0x000ee80000300800 */
[----:B----4-:R-:W-:Y:S04]  /*517b0*/  STL [R1+0x1fb8], R249 ;  /* 0x001fb8f901007387 */ /* 0x010fe80000100800 */
[----:B------:R-:W-:Y:S04]  /*517c0*/  STL [R1+0x1fb4], R250 ;  /* 0x001fb4fa01007387 */ /* 0x000fe80000100800 */
[----:B------:R-:W-:Y:S04]  /*517d0*/  STL [R1+0x1fb0], R251 ;  /* 0x001fb0fb01007387 */ /* 0x000fe80000100800 */
        /* <DEDUP_REMOVED lines=635> */
[----:B------:R-:W3:Y:S04]  /*53f90*/  LDL.LU R7, [R1+0x198] ;  /* 0x0001980001077983 */ /* 0x000ee80000300800 */
[----:B------:R-:W4:Y:S01]  /*53fa0*/  LDS.128 R236, [R252] ;  /* 0x00000000fcec7984 */ /* 0x000f220000000c00 */
[----:B------:R-:W-:Y:S06]  /*53fb0*/  BAR.SYNC.DEFER_BLOCKING 0x0 ;  /* 0x0000000000007b1d */ /* 0x000fec0000010000 */
[----:B----4-:R-:W-:Y:S04]  /*53fc0*/  STL [R1+0x1fac], R238 ;  /* 0x001facee01007387 */ /* 0x010fe80000100800 */
[----:B------:R-:W-:Y:S04]  /*53fd0*/  STL [R1+0x1fa8], R239 ;  /* 0x001fa8ef01007387 */ /* 0x000fe80000100800 */
[----:B--2---:R2:W-:Y:S01]  /*53fe0*/  STSM.16.M88.4 [R0], R12 ;  /* 0x0000000c00007844 */ /* 0x0045e20000000200 */
[----:B------:R-:W-:Y:S06]  /*53ff0*/  BAR.SYNC.DEFER_BLOCKING 0x0 ;  /* 0x0000000000007b1d */ /* 0x000fec0000010000 */
[----:B--2---:R-:W2:Y:S04]  /*54000*/  LDL.LU R12, [R1+0x90] ;  /* 0x00009000010c7983 */ /* 0x004ea80000300800 */
[----:B------:R-:W2:Y:S04]  /*54010*/  LDL.LU R13, [R1+0x98] ;  /* 0x00009800010d7983 */ /* 0x000ea80000300800 */
[----:B------:R-:W4:Y:S01]  /*54020*/  LDS.128 R232, [R252] ;  /* 0x00000000fce87984 */ /* 0x000f220000000c00 */
[----:B------:R-:W-:Y:S06]  /*54030*/  BAR.SYNC.DEFER_BLOCKING 0x0 ;  /* 0x0000000000007b1d */ /* 0x000fec0000010000 */
[----:B---3--:R3:W-:Y:S02]  /*54040*/  STSM.16.M88.4 [R0], R4 ;  /* 0x0000000400007844 */ /* 0x0087e40000000200 */
[----:B------:R-:W-:Y:S01]  /*54050*/  BAR.SYNC.DEFER_BLOCKING 0x0 ;  /* 0x0000000000007b1d */ /* 0x000fe20000010000 */
[----:B------:R-:W-:Y:S01]  /*54060*/  MOV R14, R188 ;  /* 0x000000bc000e7202 */ /* 0x000fe20000000f00 */
[----:B------:R-:W-:-:S04]  /*54070*/  IMAD.MOV.U32 R15, RZ, RZ, R190 ;  /* 0x000000ffff0f7224 */ /* 0x000fc800078e00be */
[----:B------:R-:W4:Y:S02]  /*54080*/  LDS.128 R228, [R252] ;  /* 0x00000000fce47984 */ /* 0x000f240000000c00 */
[----:B------:R-:W-:Y:S01]  /*54090*/  BAR.SYNC.DEFER_BLOCKING 0x0 ;  /* 0x0000000000007b1d */ /* 0x000fe20000010000 */
[----:B---3--:R-:W-:Y:S01]  /*540a0*/  MOV R4, R124 ;  /* 0x0000007c00047202 */ /* 0x008fe20000000f00 */
[----:B------:R-:W-:Y:S01]  /*540b0*/  IMAD.MOV.U32 R5, RZ, RZ, R126 ;  /* 0x000000ffff057224 */ /* 0x000fe200078e007e */
[----:B------:R-:W-:Y:S01]  /*540c0*/  MOV R6, R60 ;  /* 0x0000003c00067202 */ /* 0x000fe20000000f00 */
[----:B------:R-:W-:Y:S02]  /*540d0*/  IMAD.MOV.U32 R7, RZ, RZ, R62 ;  /* 0x000000ffff077224 */ /* 0x000fe400078e003e */
[----:B--2---:R-:W-:Y:S02]  /*540e0*/  STSM.16.M88.4 [R0], R12 ;  /* 0x0000000c00007844 */ /* 0x004fe40000000200 */
[----:B------:R-:W-:Y:S06]  /*540f0*/  BAR.SYNC.DEFER_BLOCKING 0x0 ;  /* 0x0000000000007b1d */ /* 0x000fec0000010000 */
[----:B------:R-:W2:Y:S02]  /*54100*/  LDS.128 R220, [R252] ;  /* 0x00000000fcdc7984 */ /* 0x000ea40000000c00 */
[----:B------:R-:W-:Y:S06]  /*54110*/  BAR.SYNC.DEFER_BLOCKING 0x0 ;  /* 0x0000000000007b1d */ /* 0x000fec0000010000 */
[----:B------:R3:W-:Y:S02]  /*54120*/  STSM.16.M88.4 [R0], R4 ;  /* 0x0000000400007844 */ /* 0x0007e40000000200 */
[----:B------:R-:W-:Y:S06]  /*54130*/  BAR.SYNC.DEFER_BLOCKING 0x0 ;  /* 0x0000000000007b1d */ /* 0x000fec0000010000 */
[----:B---3--:R-:W3:Y:S04]  /*54140*/  LDL.LU R4, [R1+0x494] ;  /* 0x0004940001047983 */ /* 0x008ee80000300800 */
[----:B------:R-:W3:Y:S04]  /*54150*/  LDL.LU R5, [R1+0x49c] ;  /* 0x00049c0001057983 */ /* 0x000ee80000300800 */
[----:B------:R-:W3:Y:S04]  /*54160*/  LDL.LU R6, [R1+0x394] ;  /* 0x0003940001067983 */ /* 0x000ee80000300800 */
[----:B------:R-:W3:Y:S04]  /*54170*/  LDL.LU R7, [R1+0x39c] ;  /* 0x00039c0001077983 */ /* 0x000ee80000300800 */
[----:B------:R-:W4:Y:S04]  /*54180*/  LDL.LU R12, [R1+0x294] ;  /* 0x00029400010c7983 */ /* 0x000f280000300800 */
[----:B------:R-:W4:Y:S04]  /*54190*/  LDL.LU R13, [R1+0x29c] ;  /* 0x00029c00010d7983 */ /* 0x000f280000300800 */
[----:B------:R-:W4:Y:S04]  /*541a0*/  LDL.LU R14, [R1+0x194] ;  /* 0x00019400010e7983 */ /* 0x000f280000300800 */
[----:B------:R-:W4:Y:S04]  /*541b0*/  LDL.LU R15, [R1+0x19c] ;  /* 0x00019c00010f7983 */ /* 0x000f280000300800 */
[----:B------:R-:W2:Y:S01]  /*541c0*/  LDS.128 R184, [R252] ;  /* 0x00000000fcb87984 */ /* 0x000ea20000000c00 */
[----:B------:R-:W-:Y:S06]  /*541d0*/  BAR.SYNC.DEFER_BLOCKING 0x0 ;  /* 0x0000000000007b1d */ /* 0x000fec0000010000 */
[----:B---3--:R-:W-:Y:S02]  /*541e0*/  STSM.16.M88.4 [R0], R4 ;  /* 0x0000000400007844 */ /* 0x008fe40000000200 */
[----:B------:R-:W-:Y:S06]  /*541f0*/  BAR.SYNC.DEFER_BLOCKING 0x0 ;  /* 0x0000000000007b1d */ /* 0x000fec0000010000 */
[----:B------:R-:W3:Y:S02]  /*54200*/  LDS.128 R4, [R252] ;  /* 0x00000000fc047984 */ /* 0x000ee40000000c00 */
[----:B------:R-:W-:Y:S06]  /*54210*/  BAR.SYNC.DEFER_BLOCKING 0x0 ;  /* 0x0000000000007b1d */ /* 0x000fec0000010000 */
[----:B----4-:R4:W-:Y:S02]  /*54220*/  STSM.16.M88.4 [R0], R12 ;  /* 0x0000000c00007844 */ /* 0x0109e40000000200 */
[----:B------:R-:W-:Y:S06]  /*54230*/  BAR.SYNC.DEFER_BLOCKING 0x0 ;  /* 0x0000000000007b1d */ /* 0x000fec0000010000 */
[----:B----4-:R-:W4:Y:S04]  /*54240*/  LDL.LU R12, [R1+0x94] ;  /* 0x00009400010c7983 */ /* 0x010f280000300800 */
[----:B------:R-:W4:Y:S04]  /*54250*/  LDL.LU R13, [R1+0x9c] ;  /* 0x00009c00010d7983 */ /* 0x000f280000300800 */
[----:B------:R-:W3:Y:S01]  /*54260*/  LDS.128 R24, [R252] ;  /* 0x00000000fc187984 */ /* 0x000ee20000000c00 */
[----:B------:R-:W-:Y:S01]  /*54270*/  MOV R14, R189 ;  /* 0x000000bd000e7202 */ /* 0x000fe20000000f00 */
[----:B------:R-:W-:Y:S01]  /*54280*/  IMAD.MOV.U32 R15, RZ, RZ, R191 ;  /* 0x000000ffff0f7224 */ /* 0x000fe200078e00bf */
[----:B------:R-:W-:Y:S01]  /*54290*/  BAR.SYNC.DEFER_BLOCKING 0x0 ;  /* 0x0000000000007b1d */ /* 0x000fe20000010000 */
[----:B------:R-:W-:Y:S01]  /*542a0*/  MOV R16, R125 ;  /* 0x0000007d00107202 */ /* 0x000fe20000000f00 */
[----:B------:R-:W-:Y:S01]  /*542b0*/  IMAD.MOV.U32 R17, RZ, RZ, R127 ;  /* 0x000000ffff117224 */ /* 0x000fe200078e007f */
[----:B------:R-:W-:Y:S01]  /*542c0*/  MOV R18, R61 ;  /* 0x0000003d00127202 */ /* 0x000fe20000000f00 */
[----:B------:R-:W-:-:S02]  /*542d0*/  IMAD.MOV.U32 R19, RZ, RZ, R63 ;  /* 0x000000ffff137224 */ /* 0x000fc400078e003f */
[----:B----4-:R-:W-:Y:S02]  /*542e0*/  STSM.16.M88.4 [R0], R12 ;  /* 0x0000000c00007844 */ /* 0x010fe40000000200 */
[----:B------:R-:W-:Y:S06]  /*542f0*/  BAR.SYNC.DEFER_BLOCKING 0x0 ;  /* 0x0000000000007b1d */ /* 0x000fec0000010000 */
[----:B------:R-:W4:Y:S02]  /*54300*/  LDS.128 R32, [R252] ;  /* 0x00000000fc207984 */ /* 0x000f240000000c00 */
[----:B------:R-:W-:Y:S06]  /*54310*/  BAR.SYNC.DEFER_BLOCKING 0x0 ;  /* 0x0000000000007b1d */ /* 0x000fec0000010000 */
[----:B------:R1:W-:Y:S02]  /*54320*/  STSM.16.M88.4 [R0], R16 ;  /* 0x0000001000007844 */ /* 0x0003e40000000200 */
[----:B------:R-:W-:Y:S06]  /*54330*/  BAR.SYNC.DEFER_BLOCKING 0x0 ;  /* 0x0000000000007b1d */ /* 0x000fec0000010000 */
[----:B-1----:R-:W2:Y:S04]  /*54340*/  LDL.LU R16, [R1+0x4a0] ;  /* 0x0004a00001107983 */ /* 0x002ea80000300800 */
[----:B------:R-:W2:Y:S04]  /*54350*/  LDL.LU R17, [R1+0x4a8] ;  /* 0x0004a80001117983 */ /* 0x000ea80000300800 */
[----:B------:R-:W2:Y:S04]  /*54360*/  LDL.LU R18, [R1+0x3a0] ;  /* 0x0003a00001127983 */ /* 0x000ea80000300800 */
[----:B------:R-:W2:Y:S04]  /*54370*/  LDL.LU R19, [R1+0x3a8] ;  /* 0x0003a80001137983 */ /* 0x000ea80000300800 */
[----:B------:R-:W3:Y:S04]  /*54380*/  LDL.LU R12, [R1+0x2a0] ;  /* 0x0002a000010c7983 */ /* 0x000ee80000300800 */
[----:B------:R-:W3:Y:S04]  /*54390*/  LDL.LU R13, [R1+0x2a8] ;  /* 0x0002a800010d7983 */ /* 0x000ee80000300800 */
[----:B------:R-:W3:Y:S04]  /*543a0*/  LDL.LU R14, [R1+0x1a0] ;  /* 0x0001a000010e7983 */ /* 0x000ee80000300800 */
[----:B------:R-:W3:Y:S04]  /*543b0*/  LDL.LU R15, [R1+0x1a8] ;  /* 0x0001a800010f7983 */ /* 0x000ee80000300800 */
[----:B------:R-:W1:Y:S01]  /*543c0*/  LDS.128 R28, [R252] ;  /* 0x00000000fc1c7984 */ /* 0x000e620000000c00 */
[----:B------:R-:W-:Y:S06]  /*543d0*/  BAR.SYNC.DEFER_BLOCKING 0x0 ;  /* 0x0000000000007b1d */ /* 0x000fec0000010000 */
[----:B--2---:R-:W-:Y:S02]  /*543e0*/  STSM.16.M88.4 [R0], R16 ;  /* 0x0000001000007844 */ /* 0x004fe40000000200 */
[----:B------:R-:W-:Y:S06]  /*543f0*/  BAR.SYNC.DEFER_BLOCKING 0x0 ;  /* 0x0000000000007b1d */ /* 0x000fec0000010000 */
[----:B------:R-:W2:Y:S02]  /*54400*/  LDS.128 R20, [R252] ;  /* 0x00000000fc147984 */ /* 0x000ea40000000c00 */
[----:B------:R-:W-:Y:S06]  /*54410*/  BAR.SYNC.DEFER_BLOCKING 0x0 ;  /* 0x0000000000007b1d */ /* 0x000fec0000010000 */
[----:B---3--:R3:W-:Y:S02]  /*54420*/  STSM.16.M88.4 [R0], R12 ;  /* 0x0000000c00007844 */ /* 0x0087e40000000200 */
[----:B------:R-:W-:Y:S06]  /*54430*/  BAR.SYNC.DEFER_BLOCKING 0x0 ;  /* 0x0000000000007b1d */ /* 0x000fec0000010000 */
[----:B---3--:R-:W3:Y:S04]  /*54440*/  LDL.LU R12, [R1+0xa0] ;  /* 0x0000a000010c7983 */ /* 0x008ee80000300800 */
[----:B------:R-:W3:Y:S04]  /*54450*/  LDL.LU R13, [R1+0xa8] ;  /* 0x0000a800010d7983 */ /* 0x000ee80000300800 */
[----:B------:R-:W2:Y:S01]  /*54460*/  LDS.128 R16, [R252] ;  /* 0x00000000fc107984 */ /* 0x000ea20000000c00 */
[----:B------:R-:W-:Y:S01]  /*54470*/  MOV R14, R192 ;  /* 0x000000c0000e7202 */ /* 0x000fe20000000f00 */
[----:B------:R-:W-:Y:S01]  /*54480*/  IMAD.MOV.U32 R15, RZ, RZ, R194 ;  /* 0x000000ffff0f7224 */ /* 0x000fe200078e00c2 */
[----:B------:R-:W-:Y:S01]  /*54490*/  BAR.SYNC.DEFER_BLOCKING 0x0 ;  /* 0x0000000000007b1d */ /* 0x000fe20000010000 */
[----:B------:R-:W-:Y:S01]  /*544a0*/  MOV R36, R128 ;  /* 0x0000008000247202 */ /* 0x000fe20000000f00 */
[----:B------:R-:W-:Y:S01]  /*544b0*/  IMAD.MOV.U32 R37, RZ, RZ, R130 ;  /* 0x000000ffff257224 */ /* 0x000fe200078e0082 */
[----:B------:R-:W-:Y:S01]  /*544c0*/  MOV R38, R64 ;  /* 0x0000004000267202 */ /* 0x000fe20000000f00 */
[----:B------:R-:W-:-:S02]  /*544d0*/  IMAD.MOV.U32 R39, RZ, RZ, R66 ;  /* 0x000000ffff277224 */ /* 0x000fc400078e0042 */
[----:B---3--:R-:W-:Y:S02]  /*544e0*/  STSM.16.M88.4 [R0], R12 ;  /* 0x0000000c00007844 */ /* 0x008fe40000000200 */
[----:B------:R-:W-:Y:S06]  /*544f0*/  BAR.SYNC.DEFER_BLOCKING 0x0 ;  /* 0x0000000000007b1d */ /* 0x000fec0000010000 */
[----:B------:R-:W3:Y:S02]  /*54500*/  LDS.128 R12, [R252] ;  /* 0x00000000fc0c7984 */ /* 0x000ee40000000c00 */
[----:B------:R-:W-:Y:S06]  /*54510*/  BAR.SYNC.DEFER_BLOCKING 0x0 ;  /* 0x0000000000007b1d */ /* 0x000fec0000010000 */
[----:B------:R4:W-:Y:S02]  /*54520*/  STSM.16.M88.4 [R0], R36 ;  /* 0x0000002400007844 */ /* 0x0009e40000000200 */
[----:B------:R-:W-:Y:S06]  /*54530*/  BAR.SYNC.DEFER_BLOCKING 0x0 ;  /* 0x0000000000007b1d */ /* 0x000fec0000010000 */
[----:B----4-:R-:W4:Y:S04]  /*54540*/  LDL.LU R36, [R1+0x4a4] ;  /* 0x0004a40001247983 */ /* 0x010f280000300800 */
[----:B------:R-:W4:Y:S04]  /*54550*/  LDL.LU R37, [R1+0x4ac] ;  /* 0x0004ac0001257983 */ /* 0x000f280000300800 */
[----:B------:R-:W4:Y:S04]  /*54560*/  LDL.LU R38, [R1+0x3a4] ;  /* 0x0003a40001267983 */ /* 0x000f280000300800 */
[----:B------:R-:W4:Y:S04]  /*54570*/  LDL.LU R39, [R1+0x3ac] ;  /* 0x0003ac0001277983 */ /* 0x000f280000300800 */
[----:B------:R-:W2:Y:S04]  /*54580*/  LDL.LU R44, [R1+0x2a4] ;  /* 0x0002a400012c7983 */ /* 0x000ea80000300800 */
[----:B------:R-:W2:Y:S04]  /*54590*/  LDL.LU R45, [R1+0x2ac] ;  /* 0x0002ac00012d7983 */ /* 0x000ea80000300800 */
[----:B------:R-:W2:Y:S04]  /*545a0*/  LDL.LU R46, [R1+0x1a4] ;  /* 0x0001a400012e7983 */ /* 0x000ea80000300800 */
[----:B------:R-:W2:Y:S04]  /*545b0*/  LDL.LU R47, [R1+0x1ac] ;  /* 0x0001ac00012f7983 */ /* 0x000ea80000300800 */
[----:B------:R-:W3:Y:S01]  /*545c0*/  LDS.128 R40, [R252] ;  /* 0x00000000fc287984 */ /* 0x000ee20000000c00 */
[----:B------:R-:W-:Y:S06]  /*545d0*/  BAR.SYNC.DEFER_BLOCKING 0x0 ;  /* 0x0000000000007b1d */ /* 0x000fec0000010000 */
[----:B----4-:R-:W-:Y:S02]  /*545e0*/  STSM.16.M88.4 [R0], R36 ;  /* 0x0000002400007844 */ /* 0x010fe40000000200 */
[----:B------:R-:W-:Y:S06]  /*545f0*/  BAR.SYNC.DEFER_BLOCKING 0x0 ;  /* 0x0000000000007b1d */ /* 0x000fec0000010000 */
[----:B------:R-:W4:Y:S02]  /*54600*/  LDS.128 R36, [R252] ;  /* 0x00000000fc247984 */ /* 0x000f240000000c00 */
[----:B------:R-:W-:Y:S06]  /*54610*/  BAR.SYNC.DEFER_BLOCKING 0x0 ;  /* 0x0000000000007b1d */ /* 0x000fec0000010000 */
[----:B--2---:R2:W-:Y:S04]  /*54620*/  STSM.16.M88.4 [R0], R44 ;  /* 0x0000002c00007844 */ /* 0x0045e80000000200 */
[----:B--2---:R-:W2:Y:S04]  /*54630*/  LDL.LU R44, [R1+0xa4] ;  /* 0x0000a400012c7983 */ /* 0x004ea80000300800 */
[----:B------:R-:W2:Y:S01]  /*54640*/  LDL.LU R45, [R1+0xac] ;  /* 0x0000ac00012d7983 */ /* 0x000ea20000300800 */
[----:B------:R-:W-:Y:S01]  /*54650*/  MOV R50, R65 ;  /* 0x0000004100327202 */ /* 0x000fe20000000f00 */
[----:B------:R-:W-:Y:S01]  /*54660*/  IMAD.MOV.U32 R51, RZ, RZ, R67 ;  /* 0x000000ffff337224 */ /* 0x000fe200078e0043 */
[----:B------:R-:W-:Y:S01]  /*54670*/  BAR.SYNC.DEFER_BLOCKING 0x0 ;  /* 0x0000000000007b1d */ /* 0x000fe20000010000 */
[----:B------:R-:W-:Y:S01]  /*54680*/  MOV R46, R193 ;  /* 0x000000c1002e7202 */ /* 0x000fe20000000f00 */
[----:B------:R-:W-:-:S04]  /*54690*/  IMAD.MOV.U32 R47, RZ, RZ, R195 ;  /* 0x000000ffff2f7224 */ /* 0x000fc800078e00c3 */
[----:B------:R-:W3:Y:S04]  /*546a0*/  LDL.LU R52, [R1+0x4b0] ;  /* 0x0004b00001347983 */ /* 0x000ee80000300800 */
[----:B------:R-:W3:Y:S04]  /*546b0*/  LDL.LU R53, [R1+0x4b8] ;  /* 0x0004b80001357983 */ /* 0x000ee80000300800 */
[----:B------:R-:W3:Y:S04]  /*546c0*/  LDL.LU R54, [R1+0x3b0] ;  /* 0x0003b00001367983 */ /* 0x000ee80000300800 */
[----:B------:R-:W3:Y:S04]  /*546d0*/  LDL.LU R55, [R1+0x3b8] ;  /* 0x0003b80001377983 */ /* 0x000ee80000300800 */
[----:B------:R-:W4:Y:S01]  /*546e0*/  LDS.128 R64, [R252] ;  /* 0x00000000fc407984 */ /* 0x000f220000000c00 */
[----:B------:R-:W-:Y:S01]  /*546f0*/  BAR.SYNC.DEFER_BLOCKING 0x0 ;  /* 0x0000000000007b1d */ /* 0x000fe20000010000 */
[----:B------:R-:W-:Y:S01]  /*54700*/  MOV R48, R129 ;  /* 0x0000008100307202 */ /* 0x000fe20000000f00 */
[----:B------:R-:W-:-:S04]  /*54710*/  IMAD.MOV.U32 R49, RZ, RZ, R131 ;  /* 0x000000ffff317224 */ /* 0x000fc800078e0083 */
[----:B--2---:R-:W-:Y:S02]  /*54720*/  STSM.16.M88.4 [R0], R44 ;  /* 0x0000002c00007844 */ /* 0x004fe40000000200 */
[----:B------:R-:W-:Y:S06]  /*54730*/  BAR.SYNC.DEFER_BLOCKING 0x0 ;  /* 0x0000000000007b1d */ /* 0x000fec0000010000 */
[----:B------:R-:W2:Y:S02]  /*54740*/  LDS.128 R60, [R252] ;  /* 0x00000000fc3c7984 */ /* 0x000ea40000000c00 */
[----:B------:R-:W-:Y:S06]  /*54750*/  BAR.SYNC.DEFER_BLOCKING 0x0 ;  /* 0x0000000000007b1d */ /* 0x000fec0000010000 */
[----:B------:R1:W-:Y:S02]  /*54760*/  STSM.16.M88.4 [R0], R48 ;  /* 0x0000003000007844 */ /* 0x0003e40000000200 */
[----:B------:R-:W-:Y:S06]  /*54770*/  BAR.SYNC.DEFER_BLOCKING 0x0 ;  /* 0x0000000000007b1d */ /* 0x000fec0000010000 */
[----:B-1----:R-:W4:Y:S04]  /*54780*/  LDL.LU R48, [R1+0x2b0] ;  /* 0x0002b00001307983 */ /* 0x002f280000300800 */
[----:B------:R-:W4:Y:S04]  /*54790*/  LDL.LU R49, [R1+0x2b8] ;  /* 0x0002b80001317983 */ /* 0x000f280000300800 */
[----:B------:R-:W4:Y:S04]  /*547a0*/  LDL.LU R50, [R1+0x1b0] ;  /* 0x0001b00001327983 */ /* 0x000f280000300800 */
[----:B------:R-:W4:Y:S04]  /*547b0*/  LDL.LU R51, [R1+0x1b8] ;  /* 0x0001b80001337983 */ /* 0x000f280000300800 */
[----:B------:R-:W1:Y:S01]  /*547c0*/  LDS.128 R56, [R252] ;  /* 0x00000000fc387984 */ /* 0x000e620000000c00 */
        /* <DEDUP_REMOVED lines=23> */
[----:B--2---:R-:W2:Y:S04]  /*54940*/  LDL.LU R88, [R1+0x4b4] ;  /* 0x0004b40001587983 */ /* 0x004ea80000300800 */
[----:B------:R-:W2:Y:S04]  /*54950*/  LDL.LU R89, [R1+0x4bc] ;  /* 0x0004bc0001597983 */ /* 0x000ea80000300800 */
[----:B------:R-:W2:Y:S04]  /*54960*/  LDL.LU R90, [R1+0x3b4] ;  /* 0x0003b400015a7983 */ /* 0x000ea80000300800 */
[----:B------:R-:W2:Y:S04]  /*54970*/  LDL.LU R91, [R1+0x3bc] ;  /* 0x0003bc00015b7983 */ /* 0x000ea80000300800 */
[----:B------:R-:W3:Y:S04]  /*54980*/  LDL.LU R96, [R1+0x2b4] ;  /* 0x0002b40001607983 */ /* 0x000ee80000300800 */
[----:B------:R-:W3:Y:S04]  /*54990*/  LDL.LU R97, [R1+0x2bc] ;  /* 0x0002bc0001617983 */ /* 0x000ee80000300800 */
[----:B------:R-:W3:Y:S04]  /*549a0*/  LDL.LU R98, [R1+0x1b4] ;  /* 0x0001b40001627983 */ /* 0x000ee80000300800 */
[----:B------:R-:W3:Y:S04]  /*549b0*/  LDL.LU R99, [R1+0x1bc] ;  /* 0x0001bc0001637983 */ /* 0x000ee80000300800 */
[----:B------:R-:W4:Y:S01]  /*549c0*/  LDS.128 R92, [R252] ;  /* 0x00000000fc5c7984 */ /* 0x000f220000000c00 */
[----:B------:R-:W-:Y:S06]  /*549d0*/  BAR.SYNC.DEFER_BLOCKING 0x0 ;  /* 0x0000000000007b1d */ /* 0x000fec0000010000 */
[----:B--2---:R-:W-:Y:S02]  /*549e0*/  STSM.16.M88.4 [R0], R88 ;  /* 0x0000005800007844 */ /* 0x004fe40000000200 */
[----:B------:R-:W-:Y:S06]  /*549f0*/  BAR.SYNC.DEFER_BLOCKING 0x0 ;  /* 0x0000000000007b1d */ /* 0x000fec0000010000 */
[----:B------:R-:W2:Y:S02]  /*54a00*/  LDS.128 R88, [R252] ;  /* 0x00000000fc587984 */ /* 0x000ea40000000c00 */
[----:B------:R-:W-:Y:S06]  /*54a10*/  BAR.SYNC.DEFER_BLOCKING 0x0 ;  /* 0x0000000000007b1d */ /* 0x000fec0000010000 */
[----:B---3--:R3:W-:Y:S01]  /*54a20*/  STSM.16.M88.4 [R0], R96 ;  /* 0x0000006000007844 */ /* 0x0087e20000000200 */
[----:B------:R-:W-:Y:S01]  /*54a30*/  MOV R102, R69 ;  /* 0x0000004500667202 */ /* 0x000fe20000000f00 */
[----:B------:R-:W-:Y:S01]  /*54a40*/  IMAD.MOV.U32 R103, RZ, RZ, R71 ;  /* 0x000000ffff677224 */ /* 0x000fe200078e0047 */
[----:B------:R-:W-:Y:S06]  /*54a50*/  BAR.SYNC.DEFER_BLOCKING 0x0 ;  /* 0x0000000000007b1d */ /* 0x000fec0000010000 */
[----:B---3--:R-:W3:Y:S04]  /*54a60*/  LDL.LU R96, [R1+0xb4] ;  /* 0x0000b40001607983 */ /* 0x008ee80000300800 */
[----:B------:R-:W3:Y:S04]  /*54a70*/  LDL.LU R97, [R1+0xbc] ;  /* 0x0000bc0001617983 */ /* 0x000ee80000300800 */
[----:B------:R-:W4:Y:S04]  /*54a80*/  LDL.LU R68, [R1+0x4c0] ;  /* 0x0004c00001447983 */ /* 0x000f280000300800 */
[----:B------:R-:W4:Y:S04]  /*54a90*/  LDL.LU R69, [R1+0x4c8] ;  /* 0x0004c80001457983 */ /* 0x000f280000300800 */
[----:B------:R-:W4:Y:S04]  /*54aa0*/  LDL.LU R70, [R1+0x3c0] ;  /* 0x0003c00001467983 */ /* 0x000f280000300800 */
[----:B------:R-:W4:Y:S04]  /*54ab0*/  LDL.LU R71, [R1+0x3c8] ;  /* 0x0003c80001477983 */ /* 0x000f280000300800 */
[----:B------:R-:W2:Y:S01]  /*54ac0*/  LDS.128 R112, [R252] ;  /* 0x00000000fc707984 */ /* 0x000ea20000000c00 */
[----:B------:R-:W-:Y:S01]  /*54ad0*/  MOV R98, R197 ;  /* 0x000000c500627202 */ /* 0x000fe20000000f00 */
[----:B------:R-:W-:Y:S01]  /*54ae0*/  IMAD.MOV.U32 R99, RZ, RZ, R199 ;  /* 0x000000ffff637224 */ /* 0x000fe200078e00c7 */
[----:B------:R-:W-:Y:S01]  /*54af0*/  BAR.SYNC.DEFER_BLOCKING 0x0 ;  /* 0x0000000000007b1d */ /* 0x000fe20000010000 */
[----:B------:R-:W-:Y:S01]  /*54b00*/  MOV R100, R133 ;  /* 0x0000008500647202 */ /* 0x000fe20000000f00 */
[----:B------:R-:W-:-:S04]  /*54b10*/  IMAD.MOV.U32 R101, RZ, RZ, R135 ;  /* 0x000000ffff657224 */ /* 0x000fc800078e0087 */
[----:B---3--:R3:W-:Y:S02]  /*54b20*/  STSM.16.M88.4 [R0], R96 ;  /* 0x0000006000007844 */ /* 0x0087e40000000200 */
[----:B------:R-:W-:Y:S06]  /*54b30*/  BAR.SYNC.DEFER_BLOCKING 0x0 ;  /* 0x0000000000007b1d */ /* 0x000fec0000010000 */
[----:B---3--:R-:W3:Y:S04]  /*54b40*/  LDL.LU R96, [R1+0x2c0] ;  /* 0x0002c00001607983 */ /* 0x008ee80000300800 */
[----:B------:R-:W3:Y:S04]  /*54b50*/  LDL.LU R97, [R1+0x2c8] ;  /* 0x0002c80001617983 */ /* 0x000ee80000300800 */
[----:B------:R-:W3:Y:S04]  /*54b60*/  LDL.LU R98, [R1+0x1c0] ;  /* 0x0001c00001627983 */ /* 0x000ee80000300800 */
[----:B------:R-:W3:Y:S04]  /*54b70*/  LDL.LU R99, [R1+0x1c8] ;  /* 0x0001c80001637983 */ /* 0x000ee80000300800 */
[----:B------:R-:W2:Y:S01]  /*54b80*/  LDS.128 R108, [R252] ;  /* 0x00000000fc6c7984 */ /* 0x000ea20000000c00 */
[----:B------:R-:W-:Y:S06]  /*54b90*/  BAR.SYNC.DEFER_BLOCKING 0x0 ;  /* 0x0000000000007b1d */ /* 0x000fec0000010000 */
[----:B------:R-:W-:Y:S02]  /*54ba0*/  STSM.16.M88.4 [R0], R100 ;  /* 0x0000006400007844 */ /* 0x000fe40000000200 */
[----:B------:R-:W-:Y:S06]  /*54bb0*/  BAR.SYNC.DEFER_BLOCKING 0x0 ;  /* 0x0000000000007b1d */ /* 0x000fec0000010000 */
[----:B------:R-:W2:Y:S02]  /*54bc0*/  LDS.128 R104, [R252] ;  /* 0x00000000fc687984 */ /* 0x000ea40000000c00 */
[----:B------:R-:W-:Y:S06]  /*54bd0*/  BAR.SYNC.DEFER_BLOCKING 0x0 ;  /* 0x0000000000007b1d */ /* 0x000fec0000010000 */
[----:B----4-:R-:W-:Y:S02]  /*54be0*/  STSM.16.M88.4 [R0], R68 ;  /* 0x0000004400007844 */ /* 0x010fe40000000200 */
[----:B------:R-:W-:Y:S06]  /*54bf0*/  BAR.SYNC.DEFER_BLOCKING 0x0 ;  /* 0x0000000000007b1d */ /* 0x000fec0000010000 */
[----:B------:R-:W4:Y:S02]  /*54c00*/  LDS.128 R68, [R252] ;  /* 0x00000000fc447984 */ /* 0x000f240000000c00 */
[----:B------:R-:W-:Y:S06]  /*54c10*/  BAR.SYNC.DEFER_BLOCKING 0x0 ;  /* 0x0000000000007b1d */ /* 0x000fec0000010000 */
[----:B---3--:R3:W-:Y:S02]  /*54c20*/  STSM.16.M88.4 [R0], R96 ;  /* 0x0000006000007844 */ /* 0x0087e40000000200 */
[----:B------:R-:W-:Y:S06]  /*54c30*/  BAR.SYNC.DEFER_BLOCKING 0x0 ;  /* 0x0000000000007b1d */ /* 0x000fec0000010000 */
[----:B---3--:R-:W3:Y:S04]  /*54c40*/  LDL.LU R96, [R1+0xc0] ;  /* 0x0000c00001607983 */ /* 0x008ee80000300800 */
[----:B------:R-:W3:Y:S04]  /*54c50*/  LDL.LU R97, [R1+0xc8] ;  /* 0x0000c80001617983 */ /* 0x000ee80000300800 */
[----:B------:R-:W4:Y:S01]  /*54c60*/  LDS.128 R100, [R252] ;  /* 0x00000000fc647984 */ /* 0x000f220000000c00 */
        /* <DEDUP_REMOVED lines=13> */
[----:B-1----:R-:W2:Y:S04]  /*54d40*/  LDL.LU R116, [R1+0x4c4] ;  /* 0x0004c40001747983 */ /* 0x002ea80000300800 */
[----:B------:R-:W2:Y:S04]  /*54d50*/  LDL.LU R117, [R1+0x4cc] ;  /* 0x0004cc0001757983 */ /* 0x000ea80000300800 */
[----:B------:R-:W2:Y:S04]  /*54d60*/  LDL.LU R118, [R1+0x3c4] ;  /* 0x0003c40001767983 */ /* 0x000ea80000300800 */
[----:B------:R-:W2:Y:S04]  /*54d70*/  LDL.LU R119, [R1+0x3cc] ;  /* 0x0003cc0001777983 */ /* 0x000ea80000300800 */
[----:B------:R-:W4:Y:S04]  /*54d80*/  LDL.LU R124, [R1+0x2c4] ;  /* 0x0002c400017c7983 */ /* 0x000f280000300800 */
[----:B------:R-:W4:Y:S04]  /*54d90*/  LDL.LU R125, [R1+0x2cc] ;  /* 0x0002cc00017d7983 */ /* 0x000f280000300800 */
[----:B------:R-:W4:Y:S04]  /*54da0*/  LDL.LU R126, [R1+0x1c4] ;  /* 0x0001c400017e7983 */ /* 0x000f280000300800 */
[----:B------:R-:W4:Y:S04]  /*54db0*/  LDL.LU R127, [R1+0x1cc] ;  /* 0x0001cc00017f7983 */ /* 0x000f280000300800 */
[----:B------:R-:W3:Y:S04]  /*54dc0*/  LDL.LU R128, [R1+0xc4] ;  /* 0x0000c40001807983 */ /* 0x000ee80000300800 */
[----:B------:R-:W3:Y:S04]  /*54dd0*/  LDL.LU R129, [R1+0xcc] ;  /* 0x0000cc0001817983 */ /* 0x000ee80000300800 */
[----:B------:R-:W1:Y:S01]  /*54de0*/  LDS.128 R120, [R252] ;  /* 0x00000000fc787984 */ /* 0x000e620000000c00 */
[----:B------:R-:W-:Y:S01]  /*54df0*/  BAR.SYNC.DEFER_BLOCKING 0x0 ;  /* 0x0000000000007b1d */ /* 0x000fe20000010000 */
[----:B------:R-:W-:Y:S01]  /*54e00*/  MOV R130, R201 ;  /* 0x000000c900827202 */ /* 0x000fe20000000f00 */
[----:B------:R-:W-:Y:S01]  /*54e10*/  IMAD.MOV.U32 R131, RZ, RZ, R203 ;  /* 0x000000ffff837224 */ /* 0x000fe200078e00cb */
[----:B------:R-:W-:Y:S01]  /*54e20*/  MOV R136, R137 ;  /* 0x0000008900887202 */ /* 0x000fe20000000f00 */
[----:B------:R-:W-:Y:S01]  /*54e30*/  IMAD.MOV.U32 R137, RZ, RZ, R139 ;  /* 0x000000ffff897224 */ /* 0x000fe200078e008b */
[----:B------:R-:W-:Y:S01]  /*54e40*/  MOV R138, R73 ;  /* 0x00000049008a7202 */ /* 0x000fe20000000f00 */
[----:B------:R-:W-:Y:S01]  /*54e50*/  IMAD.MOV.U32 R139, RZ, RZ, R75 ;  /* 0x000000ffff8b7224 */ /* 0x000fe200078e004b */
[----:B------:R-:W3:Y:S04]  /*54e60*/  LDL.LU R72, [R1+0x4d0] ;  /* 0x0004d00001487983 */ /* 0x000ee80000300800 */
[----:B------:R-:W3:Y:S04]  /*54e70*/  LDL.LU R73, [R1+0x4d8] ;  /* 0x0004d80001497983 */ /* 0x000ee80000300800 */
[----:B------:R-:W3:Y:S04]  /*54e80*/  LDL.LU R74, [R1+0x3d0] ;  /* 0x0003d000014a7983 */ /* 0x000ee80000300800 */
[----:B------:R-:W3:Y:S04]  /*54e90*/  LDL.LU R75, [R1+0x3d8] ;  /* 0x0003d800014b7983 */ /* 0x000ee80000300800 */
[----:B--2---:R-:W-:Y:S01]  /*54ea0*/  STSM.16.M88.4 [R0], R116 ;  /* 0x0000007400007844 */ /* 0x004fe20000000200 */
[----:B------:R-:W-:Y:S06]  /*54eb0*/  BAR.SYNC.DEFER_BLOCKING 0x0 ;  /* 0x0000000000007b1d */ /* 0x000fec0000010000 */
[----:B------:R-:W2:Y:S02]  /*54ec0*/  LDS.128 R116, [R252] ;  /* 0x00000000fc747984 */ /* 0x000ea40000000c00 */
[----:B------:R-:W-:Y:S06]  /*54ed0*/  BAR.SYNC.DEFER_BLOCKING 0x0 ;  /* 0x0000000000007b1d */ /* 0x000fec0000010000 */
[----:B----4-:R-:W-:Y:S02]  /*54ee0*/  STSM.16.M88.4 [R0], R124 ;  /* 0x0000007c00007844 */ /* 0x010fe40000000200 */
[----:B------:R-:W-:Y:S06]  /*54ef0*/  BAR.SYNC.DEFER_BLOCKING 0x0 ;  /* 0x0000000000007b1d */ /* 0x000fec0000010000 */
[----:B------:R-:W4:Y:S02]  /*54f00*/  LDS.128 R124, [R252] ;  /* 0x00000000fc7c7984 */ /* 0x000f240000000c00 */
[----:B------:R-:W-:Y:S06]  /*54f10*/  BAR.SYNC.DEFER_BLOCKING 0x0 ;  /* 0x0000000000007b1d */ /* 0x000fec0000010000 */
        /* <DEDUP_REMOVED lines=12> */
[----:B------:R-:W1:Y:S01]  /*54fe0*/  LDS.128 R128, [R252] ;  /* 0x00000000fc807984 */ /* 0x000e620000000c00 */
[----:B------:R-:W-:Y:S06]  /*54ff0*/  BAR.SYNC.DEFER_BLOCKING 0x0 ;  /* 0x0000000000007b1d */ /* 0x000fec0000010000 */
[----:B------:R-:W-:Y:S02]  /*55000*/  STSM.16.M88.4 [R0], R72 ;  /* 0x0000004800007844 */ /* 0x000fe40000000200 */
[----:B------:R-:W-:Y:S06]  /*55010*/  BAR.SYNC.DEFER_BLOCKING 0x0 ;  /* 0x0000000000007b1d */ /* 0x000fec0000010000 */
[----:B------:R-:W1:Y:S02]  /*55020*/  LDS.128 R72, [R252] ;  /* 0x00000000fc487984 */ /* 0x000e640000000c00 */
[----:B------:R-:W-:Y:S01]  /*55030*/  BAR.SYNC.DEFER_BLOCKING 0x0 ;  /* 0x0000000000007b1d */ /* 0x000fe20000010000 */
[----:B------:R-:W-:Y:S01]  /*55040*/  MOV R158, R204 ;  /* 0x000000cc009e7202 */ /* 0x000fe20000000f00 */
[----:B------:R-:W-:-:S04]  /*55050*/  IMAD.MOV.U32 R159, RZ, RZ, R206 ;  /* 0x000000ffff9f7224 */ /* 0x000fc800078e00ce */
[----:B--2---:R2:W-:Y:S02]  /*55060*/  STSM.16.M88.4 [R0], R136 ;  /* 0x0000008800007844 */ /* 0x0045e40000000200 */
[----:B------:R-:W-:Y:S06]  /*55070*/  BAR.SYNC.DEFER_BLOCKING 0x0 ;  /* 0x0000000000007b1d */ /* 0x000fec0000010000 */
[----:B------:R-:W1:Y:S02]  /*55080*/  LDS.128 R152, [R252] ;  /* 0x00000000fc987984 */ /* 0x000e640000000c00 */
[----:B------:R-:W-:Y:S06]  /*55090*/  BAR.SYNC.DEFER_BLOCKING 0x0 ;  /* 0x0000000000007b1d */ /* 0x000fec0000010000 */
[----:B----4-:R-:W-:Y:S02]  /*550a0*/  STSM.16.M88.4 [R0], R156 ;  /* 0x0000009c00007844 */ /* 0x010fe40000000200 */
[----:B------:R-:W-:Y:S01]  /*550b0*/  BAR.SYNC.DEFER_BLOCKING 0x0 ;  /* 0x0000000000007b1d */ /* 0x000fe20000010000 */
[----:B--2---:R-:W-:Y:S01]  /*550c0*/  MOV R136, R140 ;  /* 0x0000008c00887202 */ /* 0x004fe20000000f00 */
[----:B------:R-:W-:Y:S01]  /*550d0*/  IMAD.MOV.U32 R137, RZ, RZ, R142 ;  /* 0x000000ffff897224 */ /* 0x000fe200078e008e */
[----:B------:R-:W-:Y:S01]  /*550e0*/  MOV R138, R76 ;  /* 0x0000004c008a7202 */ /* 0x000fe20000000f00 */
[----:B------:R-:W-:-:S02]  /*550f0*/  IMAD.MOV.U32 R139, RZ, RZ, R78 ;  /* 0x000000ffff8b7224 */ /* 0x000fc400078e004e */
[----:B------:R-:W2:Y:S02]  /*55100*/  LDS.128 R156, [R252] ;  /* 0x00000000fc9c7984 */ /* 0x000ea40000000c00 */
[----:B------:R-:W-:Y:S06]  /*55110*/  BAR.SYNC.DEFER_BLOCKING 0x0 ;  /* 0x0000000000007b1d */ /* 0x000fec0000010000 */
[----:B------:R4:W-:Y:S02]  /*55120*/  STSM.16.M88.4 [R0], R136 ;  /* 0x0000008800007844 */ /* 0x0009e40000000200 */
[----:B------:R-:W-:Y:S06]  /*55130*/  BAR.SYNC.DEFER_BLOCKING 0x0 ;  /* 0x0000000000007b1d */ /* 0x000fec0000010000 */
[----:B----4-:R-:W4:Y:S04]  /*55140*/  LDL.LU R136, [R1+0x4d4] ;  /* 0x0004d40001887983 */ /* 0x010f280000300800 */
[----:B------:R-:W4:Y:S04]  /*55150*/  LDL.LU R137, [R1+0x4dc] ;  /* 0x0004dc0001897983 */ /* 0x000f280000300800 */
[----:B------:R-:W4:Y:S04]  /*55160*/  LDL.LU R138, [R1+0x3d4] ;  /* 0x0003d400018a7983 */ /* 0x000f280000300800 */
[----:B------:R-:W4:Y:S04]  /*55170*/  LDL.LU R139, [R1+0x3dc] ;  /* 0x0003dc00018b7983 */ /* 0x000f280000300800 */
[----:B------:R-:W3:Y:S04]  /*55180*/  LDL.LU R160, [R1+0x2d4] ;  /* 0x0002d40001a07983 */ /* 0x000ee80000300800 */
[----:B------:R-:W3:Y:S04]  /*55190*/  LDL.LU R161, [R1+0x2dc] ;  /* 0x0002dc0001a17983 */ /* 0x000ee80000300800 */
[----:B------:R-:W3:Y:S04]  /*551a0*/  LDL.LU R162, [R1+0x1d4] ;  /* 0x0001d40001a27983 */ /* 0x000ee80000300800 */
[----:B------:R-:W3:Y:S04]  /*551b0*/  LDL.LU R163, [R1+0x1dc] ;  /* 0x0001dc0001a37983 */ /* 0x000ee80000300800 */
[----:B------:R-:W2:Y:S01]  /*551c0*/  LDS.128 R164, [R252] ;  /* 0x00000000fca47984 */ /* 0x000ea20000000c00 */
        /* <DEDUP_REMOVED lines=13> */
[----:B------:R-:W2:Y:S04]  /*552a0*/  LDL.LU R188, [R1+0x4e0] ;  /* 0x0004e00001bc7983 */ /* 0x000ea80000300800 */
[----:B------:R-:W2:Y:S04]  /*552b0*/  LDL.LU R189, [R1+0x4e8] ;  /* 0x0004e80001bd7983 */ /* 0x000ea80000300800 */
[----:B------:R-:W2:Y:S04]  /*552c0*/  LDL.LU R190, [R1+0x3e0] ;  /* 0x0003e00001be7983 */ /* 0x000ea80000300800 */
[----:B------:R-:W2:Y:S04]  /*552d0*/  LDL.LU R191, [R1+0x3e8] ;  /* 0x0003e80001bf7983 */ /* 0x000ea80000300800 */
[----:B------:R-:W4:Y:S04]  /*552e0*/  LDL.LU R76, [R1+0x2e0] ;  /* 0x0002e000014c7983 */ /* 0x000f280000300800 */
[----:B------:R-:W4:Y:S04]  /*552f0*/  LDL.LU R77, [R1+0x2e8] ;  /* 0x0002e800014d7983 */ /* 0x000f280000300800 */
[----:B------:R-:W4:Y:S04]  /*55300*/  LDL.LU R78, [R1+0x1e0] ;  /* 0x0001e000014e7983 */ /* 0x000f280000300800 */
[----:B------:R-:W4:Y:S04]  /*55310*/  LDL.LU R79, [R1+0x1e8] ;  /* 0x0001e800014f7983 */ /* 0x000f280000300800 */
[----:B------:R-:W4:Y:S04]  /*55320*/  LDL.LU R180, [R1+0xe0] ;  /* 0x0000e00001b47983 */ /* 0x000f280000300800 */
[----:B------:R-:W4:Y:S04]  /*55330*/  LDL.LU R181, [R1+0xe8] ;  /* 0x0000e80001b57983 */ /* 0x000f280000300800 */
[----:B------:R-:W1:Y:S01]  /*55340*/  LDS.128 R172, [R252] ;  /* 0x00000000fcac7984 */ /* 0x000e620000000c00 */
[----:B------:R-:W-:Y:S01]  /*55350*/  MOV R162, R205 ;  /* 0x000000cd00a27202 */ /* 0x000fe20000000f00 */
[----:B------:R-:W-:Y:S01]  /*55360*/  IMAD.MOV.U32 R163, RZ, RZ, R207 ;  /* 0x000000ffffa37224 */ /* 0x000fe200078e00cf */
[----:B------:R-:W-:Y:S01]  /*55370*/  BAR.SYNC.DEFER_BLOCKING 0x0 ;  /* 0x0000000000007b1d */ /* 0x000fe20000010000 */
[----:B------:R-:W-:Y:S01]  /*55380*/  MOV R182, R208 ;  /* 0x000000d000b67202 */ /* 0x000fe20000000f00 */
[----:B------:R-:W-:Y:S01]  /*55390*/  IMAD.MOV.U32 R183, RZ, RZ, R210 ;  /* 0x000000ffffb77224 */ /* 0x000fe200078e00d2 */
[----:B------:R-:W-:Y:S01]  /*553a0*/  MOV R176, R144 ;  /* 0x0000009000b07202 */ /* 0x000fe20000000f00 */
[----:B------:R-:W-:Y:S01]  /*553b0*/  IMAD.MOV.U32 R177, RZ, RZ, R146 ;  /* 0x000000ffffb17224 */ /* 0x000fe200078e0092 */
[----:B------:R-:W-:Y:S01]  /*553c0*/  MOV R178, R80 ;  /* 0x0000005000b27202 */ /* 0x000fe20000000f00 */
[----:B------:R-:W-:Y:S01]  /*553d0*/  IMAD.MOV.U32 R179, RZ, RZ, R82 ;  /* 0x000000ffffb37224 */ /* 0x000fe200078e0052 */
[----:B---3--:R-:W-:Y:S01]  /*553e0*/  STSM.16.M88.4 [R0], R160 ;  /* 0x000000a000007844 */ /* 0x008fe20000000200 */
[----:B------:R-:W-:Y:S06]  /*553f0*/  BAR.SYNC.DEFER_BLOCKING 0x0 ;  /* 0x0000000000007b1d */ /* 0x000fec0000010000 */
[----:B------:R-:W3:Y:S02]  /*55400*/  LDS.128 R168, [R252] ;  /* 0x00000000fca87984 */ /* 0x000ee40000000c00 */
[----:B------:R-:W-:Y:S06]  /*55410*/  BAR.SYNC.DEFER_BLOCKING 0x0 ;  /* 0x0000000000007b1d */ /* 0x000fec0000010000 */
[----:B------:R-:W-:Y:S02]  /*55420*/  STSM.16.M88.4 [R0], R140 ;  /* 0x0000008c00007844 */ /* 0x000fe40000000200 */
[----:B------:R-:W-:Y:S06]  /*55430*/  BAR.SYNC.DEFER_BLOCKING 0x0 ;  /* 0x0000000000007b1d */ /* 0x000fec0000010000 */
[----:B------:R-:W3:Y:S02]  /*55440*/  LDS.128 R160, [R252] ;  /* 0x00000000fca07984 */ /* 0x000ee40000000c00 */
[----:B------:R-:W-:Y:S06]  /*55450*/  BAR.SYNC.DEFER_BLOCKING 0x0 ;  /* 0x0000000000007b1d */ /* 0x000fec0000010000 */
[----:B--2---:R-:W-:Y:S02]  /*55460*/  STSM.16.M88.4 [R0], R188 ;  /* 0x000000bc00007844 */ /* 0x004fe40000000200 */
[----:B------:R-:W-:Y:S06]  /*55470*/  BAR.SYNC.DEFER_BLOCKING 0x0 ;  /* 0x0000000000007b1d */ /* 0x000fec0000010000 */
[----:B------:R-:W2:Y:S02]  /*55480*/  LDS.128 R140, [R252] ;  /* 0x00000000fc8c7984 */ /* 0x000ea40000000c00 */
[----:B------:R-:W-:Y:S06]  /*55490*/  BAR.SYNC.DEFER_BLOCKING 0x0 ;  /* 0x0000000000007b1d */ /* 0x000fec0000010000 */
[----:B----4-:R-:W-:Y:S02]  /*554a0*/  STSM.16.M88.4 [R0], R76 ;  /* 0x0000004c00007844 */ /* 0x010fe40000000200 */
[----:B------:R-:W-:Y:S06]  /*554b0*/  BAR.SYNC.DEFER_BLOCKING 0x0 ;  /* 0x0000000000007b1d */ /* 0x000fec0000010000 */
[----:B------:R-:W4:Y:S02]  /*554c0*/  LDS.128 R76, [R252] ;  /* 0x00000000fc4c7984 */ /* 0x000f240000000c00 */
[----:B------:R-:W-:Y:S06]  /*554d0*/  BAR.SYNC.DEFER_BLOCKING 0x0 ;  /* 0x0000000000007b1d */ /* 0x000fec0000010000 */
[----:B------:R-:W-:Y:S02]  /*554e0*/  STSM.16.M88.4 [R0], R180 ;  /* 0x000000b400007844 */ /* 0x000fe40000000200 */
[----:B------:R-:W-:Y:S06]  /*554f0*/  BAR.SYNC.DEFER_BLOCKING 0x0 ;  /* 0x0000000000007b1d */ /* 0x000fec0000010000 */
[----:B------:R-:W4:Y:S02]  /*55500*/  LDS.128 R180, [R252] ;  /* 0x00000000fcb47984 */ /* 0x000f240000000c00 */
[----:B------:R-:W-:Y:S06]  /*55510*/  BAR.SYNC.DEFER_BLOCKING 0x0 ;  /* 0x0000000000007b1d */ /* 0x000fec0000010000 */
[----:B------:R1:W-:Y:S02]  /*55520*/  STSM.16.M88.4 [R0], R176 ;  /* 0x000000b000007844 */ /* 0x0003e40000000200 */
[----:B------:R-:W-:Y:S06]  /*55530*/  BAR.SYNC.DEFER_BLOCKING 0x0 ;  /* 0x0000000000007b1d */ /* 0x000fec0000010000 */
[----:B-1----:R-:W3:Y:S04]  /*55540*/  LDL.LU R176, [R1+0x4e4] ;  /* 0x0004e40001b07983 */ /* 0x002ee80000300800 */
[----:B------:R-:W3:Y:S04]  /*55550*/  LDL.LU R177, [R1+0x4ec] ;  /* 0x0004ec0001b17983 */ /* 0x000ee80000300800 */
[----:B------:R-:W3:Y:S04]  /*55560*/  LDL.LU R178, [R1+0x3e4] ;  /* 0x0003e40001b27983 */ /* 0x000ee80000300800 */
[----:B------:R-:W3:Y:S04]  /*55570*/  LDL.LU R179, [R1+0x3ec] ;  /* 0x0003ec0001b37983 */ /* 0x000ee80000300800 */
[----:B------:R-:W2:Y:S04]  /*55580*/  LDL.LU R188, [R1+0x2e4] ;  /* 0x0002e40001bc7983 */ /* 0x000ea80000300800 */
[----:B------:R-:W2:Y:S04]  /*55590*/  LDL.LU R189, [R1+0x2ec] ;  /* 0x0002ec0001bd7983 */ /* 0x000ea80000300800 */
[----:B------:R-:W2:Y:S04]  /*555a0*/  LDL.LU R190, [R1+0x1e4] ;  /* 0x0001e40001be7983 */ /* 0x000ea80000300800 */
[----:B------:R-:W2:Y:S04]  /*555b0*/  LDL.LU R191, [R1+0x1ec] ;  /* 0x0001ec0001bf7983 */ /* 0x000ea80000300800 */
[----:B------:R-:W1:Y:S01]  /*555c0*/  LDS.128 R192, [R252] ;  /* 0x00000000fcc07984 */ /* 0x000e620000000c00 */
        /* <DEDUP_REMOVED lines=9> */
[----:B--2---:R2:W-:Y:S02]  /*55660*/  STSM.16.M88.4 [R0], R188 ;  /* 0x000000bc00007844 */ /* 0x0045e40000000200 */
[----:B------:R-:W-:Y:S06]  /*55670*/  BAR.SYNC.DEFER_BLOCKING 0x0 ;  /* 0x0000000000007b1d */ /* 0x000fec0000010000 */
[----:B--2---:R-:W2:Y:S04]  /*55680*/  LDL.LU R188, [R1+0xe4] ;  /* 0x0000e40001bc7983 */ /* 0x004ea80000300800 */
[----:B------:R-:W2:Y:S01]  /*55690*/  LDL.LU R189, [R1+0xec] ;  /* 0x0000ec0001bd7983 */ /* 0x000ea20000300800 */
[----:B------:R-:W-:Y:S01]  /*556a0*/  MOV R190, R209 ;  /* 0x000000d100be7202 */ /* 0x000fe20000000f00 */
[----:B------:R-:W-:-:S02]  /*556b0*/  IMAD.MOV.U32 R191, RZ, RZ, R211 ;  /* 0x000000ffffbf7224 */ /* 0x000fc400078e00d3 */
[----:B------:R-:W4:Y:S04]  /*556c0*/  LDL.LU R208, [R1+0x4f0] ;  /* 0x0004f00001d07983 */ /* 0x000f280000300800 */
[----:B------:R-:W4:Y:S04]  /*556d0*/  LDL.LU R209, [R1+0x4f8] ;  /* 0x0004f80001d17983 */ /* 0x000f280000300800 */
[----:B------:R-:W4:Y:S04]  /*556e0*/  LDL.LU R210, [R1+0x3f0] ;  /* 0x0003f00001d27983 */ /* 0x000f280000300800 */
[----:B------:R-:W4:Y:S04]  /*556f0*/  LDL.LU R211, [R1+0x3f8] ;  /* 0x0003f80001d37983 */ /* 0x000f280000300800 */
        /* <DEDUP_REMOVED lines=26> */
[----:B------:R-:W4:Y:S01]  /*558a0*/  LDS.128 R144, [R252] ;  /* 0x00000000fc907984 */ /* 0x000f220000000c00 */
[----:B------:R-:W-:Y:S01]  /*558b0*/  MOV R82, R212 ;  /* 0x000000d400527202 */ /* 0x000fe20000000f00 */
[----:B------:R-:W-:Y:S01]  /*558c0*/  IMAD.MOV.U32 R83, RZ, RZ, R214 ;  /* 0x000000ffff537224 */ /* 0x000fe200078e00d6 */
[----:B------:R-:W-:Y:S06]  /*558d0*/  BAR.SYNC.DEFER_BLOCKING 0x0 ;  /* 0x0000000000007b1d */ /* 0x000fec0000010000 */
[----:B---3--:R3:W-:Y:S02]  /*558e0*/  STSM.16.M88.4 [R0], R80 ;  /* 0x0000005000007844 */ /* 0x0087e40000000200 */
[----:B------:R-:W-:Y:S06]  /*558f0*/  BAR.SYNC.DEFER_BLOCKING 0x0 ;  /* 0x0000000000007b1d */ /* 0x000fec0000010000 */
[----:B------:R-:W4:Y:S01]  /*55900*/  LDS.128 R216, [R252] ;  /* 0x00000000fcd87984 */ /* 0x000f220000000c00 */
[----:B---3--:R-:W-:Y:S01]  /*55910*/  MOV R80, R148 ;  /* 0x0000009400507202 */ /* 0x008fe20000000f00 */
[----:B------:R-:W-:Y:S01]  /*55920*/  IMAD.MOV.U32 R81, RZ, RZ, R150 ;  /* 0x000000ffff517224 */ /* 0x000fe200078e0096 */
[----:B------:R-:W-:Y:S01]  /*55930*/  MOV R82, R84 ;  /* 0x0000005400527202 */ /* 0x000fe20000000f00 */
[----:B------:R-:W-:Y:S01]  /*55940*/  IMAD.MOV.U32 R83, RZ, RZ, R86 ;  /* 0x000000ffff537224 */ /* 0x000fe200078e0056 */
[----:B------:R-:W-:Y:S06]  /*55950*/  BAR.SYNC.DEFER_BLOCKING 0x0 ;  /* 0x0000000000007b1d */ /* 0x000fec0000010000 */
[----:B------:R-:W-:Y:S02]  /*55960*/  STSM.16.M88.4 [R0], R80 ;  /* 0x0000005000007844 */ /* 0x000fe40000000200 */
[----:B------:R-:W-:Y:S06]  /*55970*/  BAR.SYNC.DEFER_BLOCKING 0x0 ;  /* 0x0000000000007b1d */ /* 0x000fec0000010000 */
[----:B------:R-:W3:Y:S02]  /*55980*/  LDS.128 R80, [R252] ;  /* 0x00000000fc507984 */ /* 0x000ee40000000c00 */
[----:B------:R-:W-:Y:S06]  /*55990*/  BAR.SYNC.DEFER_BLOCKING 0x0 ;  /* 0x0000000000007b1d */ /* 0x000fec0000010000 */
[----:B--2---:R2:W-:Y:S02]  /*559a0*/  STSM.16.M88.4 [R0], R208 ;  /* 0x000000d000007844 */ /* 0x0045e40000000200 */
[----:B------:R-:W-:Y:S06]  /*559b0*/  BAR.SYNC.DEFER_BLOCKING 0x0 ;  /* 0x0000000000007b1d */ /* 0x000fec0000010000 */
[----:B--2---:R-:W2:Y:S04]  /*559c0*/  LDL.LU R208, [R1+0x2f4] ;  /* 0x0002f40001d07983 */ /* 0x004ea80000300800 */
[----:B------:R-:W2:Y:S04]  /*559d0*/  LDL.LU R209, [R1+0x2fc] ;  /* 0x0002fc0001d17983 */ /* 0x000ea80000300800 */
[----:B------:R-:W2:Y:S04]  /*559e0*/  LDL.LU R210, [R1+0x1f4] ;  /* 0x0001f40001d27983 */ /* 0x000ea80000300800 */
[----:B------:R-:W2:Y:S04]  /*559f0*/  LDL.LU R211, [R1+0x1fc] ;  /* 0x0001fc0001d37983 */ /* 0x000ea80000300800 */
[----:B------:R-:W3:Y:S01]  /*55a00*/  LDS.128 R224, [R252] ;  /* 0x00000000fce07984 */ /* 0x000ee20000000c00 */
[----:B------:R-:W-:Y:S06]  /*55a10*/  BAR.SYNC.DEFER_BLOCKING 0x0 ;  /* 0x0000000000007b1d */ /* 0x000fec0000010000 */
[----:B--2---:R2:W-:Y:S04]  /*55a20*/  STSM.16.M88.4 [R0], R208 ;  /* 0x000000d000007844 */ /* 0x0045e80000000200 */
[----:B--2---:R-:W2:Y:S04]  /*55a30*/  LDL.LU R208, [R1+0xf4] ;  /* 0x0000f40001d07983 */ /* 0x004ea80000300800 */
[----:B------:R-:W2:Y:S01]  /*55a40*/  LDL.LU R209, [R1+0xfc] ;  /* 0x0000fc0001d17983 */ /* 0x000ea20000300800 */
[----:B------:R-:W-:Y:S01]  /*55a50*/  IMAD.MOV.U32 R210, RZ, RZ, R213 ;  /* 0x000000ffffd27224 */ /* 0x000fe200078e00d5 */
[----:B------:R-:W-:Y:S01]  /*55a60*/  MOV R211, R215 ;  /* 0x000000d700d37202 */ /* 0x000fe20000000f00 */
[----:B------:R-:W-:Y:S01]  /*55a70*/  BAR.SYNC.DEFER_BLOCKING 0x0 ;  /* 0x0000000000007b1d */ /* 0x000fe20000010000 */
[----:B------:R-:W-:Y:S01]  /*55a80*/  IMAD R86, R8, R240, RZ ;  /* 0x000000f008567224 */ /* 0x000fe200078e02ff */
[----:B------:R-:W-:-:S02]  /*55a90*/  MOV R148, R149 ;  /* 0x0000009500947202 */ /* 0x000fc40000000f00 */
[----:B------:R-:W-:Y:S02]  /*55aa0*/  MOV R150, R85 ;  /* 0x0000005500967202 */ /* 0x000fe40000000f00 */
[----:B------:R-:W-:Y:S02]  /*55ab0*/  ISETP.GE.AND P1, PT, R8, UR4, PT ;  /* 0x0000000408007c0c */ /* 0x000fe4000bf26270 */
[----:B------:R-:W-:Y:S01]  /*55ac0*/  ISETP.GE.AND P0, PT, R3, UR5, PT ;  /* 0x0000000503007c0c */ /* 0x000fe2000bf06270 */
[----:B------:R-:W4:Y:S04]  /*55ad0*/  LDL.LU R249, [R1+0x510] ;  /* 0x0005100001f97983 */ /* 0x000f280000300800 */
[----:B------:R-:W3:Y:S01]  /*55ae0*/  LDS.128 R212, [R252] ;  /* 0x00000000fcd47984 */ /* 0x000ee20000000c00 */
[----:B------:R-:W-:Y:S01]  /*55af0*/  LEA R84, R240, R86, 0x7 ;  /* 0x00000056f0547211 */ /* 0x000fe200078e38ff */
[----:B------:R-:W-:Y:S01]  /*55b00*/  IMAD.MOV.U32 R149, RZ, RZ, R151 ;  /* 0x000000ffff957224 */ /* 0x000fe200078e0097 */
[----:B------:R-:W-:Y:S01]  /*55b10*/  BAR.SYNC.DEFER_BLOCKING 0x0 ;  /* 0x0000000000007b1d */ /* 0x000fe20000010000 */
[----:B------:R-:W-:-:S02]  /*55b20*/  IMAD.MOV.U32 R151, RZ, RZ, R87 ;  /* 0x000000ffff977224 */ /* 0x000fc400078e0057 */
[----:B------:R-:W-:Y:S01]  /*55b30*/  IMAD R2, R240, 0x80, R84 ;  /* 0x00000080f0027824 */ /* 0x000fe200078e0254 */
[----:B------:R-:W-:Y:S02]  /*55b40*/  ISETP.LT.AND P1, PT, R3, UR25, !P1 ;  /* 0x0000001903007c0c */ /* 0x000fe4000cf21270 */
[----:B------:R-:W-:Y:S01]  /*55b50*/  ULDC.64 UR4, c[0x0][0x228] ;  /* 0x00008a0000047ab9 */ /* 0x000fe20000000a00 */
[----:B------:R-:W3:Y:S01]  /*55b60*/  LDL.LU R239, [R1+0x200] ;  /* 0x0002000001ef7983 */ /* 0x000ee20000300800 */
[----:B------:R-:W-:Y:S01]  /*55b70*/  ISETP.LT.AND P6, PT, R11, UR4, !P0 ;  /* 0x000000040b007c0c */ /* 0x000fe2000c7c1270 */
[----:B------:R-:W-:Y:S02]  /*55b80*/  ULDC UR4, c[0x0][0x22c] ;  /* 0x00008b0000047ab9 */ /* 0x000fe40000000800 */
[----:B------:R-:W3:Y:S04]  /*55b90*/  LDL.LU R251, [R1+0x100] ;  /* 0x0001000001fb7983 */ /* 0x000ee80000300800 */
[----:B------:R-:W3:Y:S04]  /*55ba0*/  LDL.LU R238, [R1+0x4] ;  /* 0x0000040001ee7983 */ /* 0x000ee80000300800 */
[----:B------:R-:W3:Y:S04]  /*55bb0*/  LDL.LU R250, [R1] ;  /* 0x0000000001fa7983 */ /* 0x000ee80000300800 */
[----:B--2---:R2:W-:Y:S01]  /*55bc0*/  STSM.16.M88.4 [R0], R208 ;  /* 0x000000d000007844 */ /* 0x0045e20000000200 */
[----:B------:R-:W-:Y:S01]  /*55bd0*/  BAR.SYNC.DEFER_BLOCKING 0x0 ;  /* 0x0000000000007b1d */ /* 0x000fe20000010000 */
[----:B--2---:R-:W-:-:S02]  /*55be0*/  LEA R210, P5, R86, UR6, 0x2 ;  /* 0x0000000656d27c11 */ /* 0x004fc4000f8a10ff */
[----:B------:R-:W-:Y:S02]  /*55bf0*/  LEA R208, P4, R84, UR6, 0x2 ;  /* 0x0000000654d07c11 */ /* 0x000fe4000f8810ff */
[----:B------:R-:W-:Y:S02]  /*55c00*/  LEA.HI.X.SX32 R211, R86, UR7, 0x2, P5 ;  /* 0x0000000756d37c11 */ /* 0x000fe4000a8f16ff */
[----:B------:R-:W-:Y:S02]  /*55c10*/  LEA.HI.X.SX32 R209, R84, UR7, 0x2, P4 ;  /* 0x0000000754d17c11 */ /* 0x000fe4000a0f16ff */
[----:B------:R-:W2:Y:S01]  /*55c20*/  LDS.128 R84, [R252] ;  /* 0x00000000fc547984 */ /* 0x000ea20000000c00 */
[----:B------:R-:W-:Y:S06]  /*55c30*/  BAR.SYNC.DEFER_BLOCKING 0x0 ;  /* 0x0000000000007b1d */ /* 0x000fec0000010000 */
[----:B------:R1:W-:Y:S02]  /*55c40*/  STSM.16.M88.4 [R0], R148 ;  /* 0x0000009400007844 */ /* 0x0003e40000000200 */
[----:B-1----:R-:W-:Y:S01]  /*55c50*/  LEA R0, R240, R2, 0x7 ;  /* 0x00000002f0007211 */ /* 0x002fe200078e38ff */
[----:B------:R-:W-:Y:S01]  /*55c60*/  IMAD.WIDE R240, R244, 0x4, R210 ;  /* 0x00000004f4f07825 */ /* 0x000fe200078e02d2 */
[----:B------:R-:W-:Y:S02]  /*55c70*/  BAR.SYNC.DEFER_BLOCKING 0x0 ;  /* 0x0000000000007b1d */ /* 0x000fe40000010000 */
[----:B------:R-:W-:-:S02]  /*55c80*/  LEA R148, P5, R0, UR6, 0x2 ;  /* 0x0000000600947c11 */ /* 0x000fc4000f8a10ff */
[----:B------:R-:W-:Y:S02]  /*55c90*/  LEA R150, P4, R2, UR6, 0x2 ;  /* 0x0000000602967c11 */ /* 0x000fe4000f8810ff */
[----:B------:R-:W-:Y:S01]  /*55ca0*/  LEA.HI.X.SX32 R149, R0, UR7, 0x2, P5 ;  /* 0x0000000700957c11 */ /* 0x000fe2000a8f16ff */
[----:B------:R-:W-:Y:S01]  /*55cb0*/  VIADD R0, R3, 0x3 ;  /* 0x0000000303007836 */ /* 0x000fe20000000000 */
[----:B------:R-:W-:Y:S01]  /*55cc0*/  LEA.HI.X.SX32 R151, R2, UR7, 0x2, P4 ;  /* 0x0000000702977c11 */ /* 0x000fe2000a0f16ff */
[----:B------:R-:W-:Y:S01]  /*55cd0*/  IMAD.WIDE R242, R244, 0x4, R208 ;  /* 0x00000004f4f27825 */ /* 0x000fe200078e02d0 */
[----:B------:R-:W-:Y:S01]  /*55ce0*/  ISETP.LT.AND P4, PT, R10, UR14, !P0 ;  /* 0x0000000e0a007c0c */ /* 0x000fe2000c781270 */
[----:B------:R-:W-:Y:S01]  /*55cf0*/  ULDC.64 UR6, c[0x0][0x228] ;  /* 0x00008a0000067ab9 */ /* 0x000fe20000000a00 */
[----:B------:R1:W-:Y:S01]  /*55d00*/  @P1 STG.E desc[UR8][R240.64], R246 ;  /* 0x000000f6f0001986 */ /* 0x0003e2000c101908 */
[----:B------:R-:W-:Y:S01]  /*55d10*/  ISETP.LT.AND P1, PT, R9, UR12, !P0 ;  /* 0x0000000c09007c0c */ /* 0x000fe2000c721270 */
[----:B------:R-:W-:Y:S01]  /*55d20*/  ULDC UR12, c[0x0][0x228] ;  /* 0x00008a00000c7ab9 */ /* 0x000fe20000000800 */
[----:B------:R-:W-:Y:S01]  /*55d30*/  ISETP.GE.AND P0, PT, R0, UR4, PT ;  /* 0x0000000400007c0c */ /* 0x000fe2000bf06270 */
[----:B------:R3:W-:Y:S01]  /*55d40*/  @P6 STG.E desc[UR8][R242.64], R245 ;  /* 0x000000f5f2006986 */ /* 0x0007e2000c101908 */
[----:B------:R-:W-:Y:S01]  /*55d50*/  ISETP.LT.AND P5, PT, R8, UR10, !P3 ;  /* 0x0000000a08007c0c */ /* 0x000fe2000dfa1270 */
[----:B------:R-:W-:Y:S01]  /*55d60*/  ULDC UR4, c[0x0][0x22c] ;  /* 0x00008b0000047ab9 */ /* 0x000fe20000000800 */
[C---:B------:R-:W-:Y:S01]  /*55d70*/  IADD3 R2, R244.reuse, UR28, RZ ;  /* 0x0000001cf4027c10 */ /* 0x040fe2000fffe0ff */
[----:B------:R-:W2:Y:S01]  /*55d80*/  LDL.LU R0, [R1+0x300] ;  /* 0x0003000001007983 */ /* 0x000ea20000300800 */
[----:B------:R-:W-:Y:S01]  /*55d90*/  ULDC UR14, c[0x0][0x228] ;  /* 0x00008a00000e7ab9 */ /* 0x000fe20000000800 */
[----:B-1----:R-:W-:Y:S01]  /*55da0*/  IMAD.WIDE R240, R244, 0x4, R150 ;  /* 0x00000004f4f07825 */ /* 0x002fe200078e0296 */
[----:B------:R-:W-:Y:S01]  /*55db0*/  ISETP.LT.AND P6, PT, R11, UR6, !P3 ;  /* 0x000000060b007c0c */ /* 0x000fe2000dfc1270 */
[----:B------:R-:W-:Y:S01]  /*55dc0*/  ULDC UR6, c[0x0][0x228] ;  /* 0x00008a0000067ab9 */ /* 0x000fe20000000800 */
[----:B------:R-:W-:-:S02]  /*55dd0*/  ULDC UR10, c[0x0][0x228] ;  /* 0x00008a00000a7ab9 */ /* 0x000fc40000000800 */
[----:B----4-:R1:W-:Y:S01]  /*55de0*/  @P4 STG.E desc[UR8][R240.64], R249 ;  /* 0x000000f9f0004986 */ /* 0x0103e2000c101908 */
[----:B------:R-:W-:Y:S01]  /*55df0*/  ISETP.LT.AND P4, PT, R10, UR22, !P3 ;  /* 0x000000160a007c0c */ /* 0x000fe2000df81270 */
[----:B---3--:R-:W-:-:S04]  /*55e00*/  IMAD.WIDE R242, R244, 0x4, R148 ;  /* 0x00000004f4f27825 */ /* 0x008fc800078e0294 */
[----:B------:R-:W-:-:S04]  /*55e10*/  IMAD.WIDE R244, R2, 0x4, R210 ;  /* 0x0000000402f47825 */ /* 0x000fc800078e02d2 */
[----:B-1----:R-:W-:Y:S01]  /*55e20*/  VIADD R240, R3, 0x4 ;  /* 0x0000000403f07836 */ /* 0x002fe20000000000 */
[----:B------:R-:W3:Y:S01]  /*55e30*/  LDL.LU R249, [R1+0x1fb8] ;  /* 0x001fb80001f97983 */ /* 0x000ee20000300800 */
[----:B------:R-:W-:-:S03]  /*55e40*/  IMAD.WIDE R246, R2, 0x4, R208 ;  /* 0x0000000402f67825 */ /* 0x000fc600078e02d0 */
[----:B--2---:R1:W-:Y:S01]  /*55e50*/  @P1 STG.E desc[UR8][R242.64], R0 ;  /* 0x00000000f2001986 */ /* 0x0043e2000c101908 */
[----:B------:R-:W-:Y:S01]  /*55e60*/  ISETP.GE.AND P1, PT, R240, UR4, PT ;  /* 0x00000004f0007c0c */ /* 0x000fe2000bf26270 */
[----:B------:R-:W-:Y:S01]  /*55e70*/  IMAD.WIDE R240, R2, 0x4, R150 ;  /* 0x0000000402f07825 */ /* 0x000fe200078e0296 */
[----:B------:R-:W-:Y:S01]  /*55e80*/  ISETP.LT.AND P3, PT, R9, UR20, !P3 ;  /* 0x0000001409007c0c */ /* 0x000fe2000df61270 */
[----:B------:R2:W-:Y:S01]  /*55e90*/  @P5 STG.E desc[UR8][R244.64], R239 ;  /* 0x000000eff4005986 */ /* 0x0005e2000c101908 */
[----:B------:R-:W-:-:S03]  /*55ea0*/  ULDC UR4, c[0x0][0x228] ;  /* 0x00008a0000047ab9 */ /* 0x000fc60000000800 */
[----:B------:R4:W-:Y:S01]  /*55eb0*/  @P6 STG.E desc[UR8][R246.64], R251 ;  /* 0x000000fbf6006986 */ /* 0x0009e2000c101908 */
[C---:B-1----:R-:W-:Y:S01]  /*55ec0*/  IADD3 R0, R2.reuse, UR28, RZ ;  /* 0x0000001c02007c10 */ /* 0x042fe2000fffe0ff */
[----:B------:R-:W-:Y:S02]  /*55ed0*/  IMAD.WIDE R242, R2, 0x4, R148 ;  /* 0x0000000402f27825 */ /* 0x000fe400078e0294 */
[----:B------:R1:W-:Y:S04]  /*55ee0*/  @P4 STG.E desc[UR8][R240.64], R250 ;  /* 0x000000faf0004986 */ /* 0x0003e8000c101908 */
[----:B--2---:R-:W2:Y:S04]  /*55ef0*/  LDL.LU R239, [R1+0x514] ;  /* 0x0005140001ef7983 */ /* 0x004ea80000300800 */
[----:B----4-:R-:W4:Y:S04]  /*55f00*/  LDL.LU R251, [R1+0x304] ;  /* 0x0003040001fb7983 */ /* 0x010f280000300800 */
[----:B------:R-:W3:Y:S04]  /*55f10*/  LDL.LU R2, [R1+0x524] ;  /* 0x0005240001027983 */ /* 0x000ee80000300800 */
[----:B-1----:R-:W4:Y:S04]  /*55f20*/  LDL.LU R250, [R1+0x1fb4] ;  /* 0x001fb40001fa7983 */ /* 0x002f280000300800 */
[----:B------:R-:W2:Y:S01]  /*55f30*/  LDL.LU R241, [R1+0x504] ;  /* 0x0005040001f17983 */ /* 0x000ea20000300800 */
[----:B------:R-:W-:-:S02]  /*55f40*/  ISETP.LT.AND P5, PT, R8, UR18, !P2 ;  /* 0x0000001208007c0c */ /* 0x000fc4000d7a1270 */
[----:B------:R-:W-:Y:S02]  /*55f50*/  ISETP.LT.AND P6, PT, R11, UR16, !P2 ;  /* 0x000000100b007c0c */ /* 0x000fe4000d7c1270 */
[----:B------:R-:W-:Y:S01]  /*55f60*/  ISETP.LT.AND P4, PT, R10, UR26, !P2 ;  /* 0x0000001a0a007c0c */ /* 0x000fe2000d781270 */
[C---:B------:R-:W-:Y:S01]  /*55f70*/  IMAD.WIDE R244, R0.reuse, 0x4, R210 ;  /* 0x0000000400f47825 */ /* 0x040fe200078e02d2 */
[----:B------:R1:W-:Y:S03]  /*55f80*/  @P3 STG.E desc[UR8][R242.64], R248 ;  /* 0x000000f8f2003986 */ /* 0x0003e6000c101908 */
[----:B------:R-:W-:Y:S01]  /*55f90*/  IMAD.WIDE R246, R0, 0x4, R208 ;  /* 0x0000000400f67825 */ /* 0x000fe200078e02d0 */
[----:B-1----:R-:W-:-:S03]  /*55fa0*/  IADD3 R248, R3, 0x5, RZ ;  /* 0x0000000503f87810 */ /* 0x002fc60007ffe0ff */
[----:B--2---:R1:W-:Y:S01]  /*55fb0*/  @P5 STG.E desc[UR8][R244.64], R241 ;  /* 0x000000f1f4005986 */ /* 0x0043e2000c101908 */
[----:B------:R-:W-:Y:S01]  /*55fc0*/  ISETP.LT.AND P5, PT, R11, UR4, !P0 ;  /* 0x000000040b007c0c */ /* 0x000fe2000c7a1270 */
[----:B------:R-:W-:Y:S02]  /*55fd0*/  ULDC UR4, c[0x0][0x22c] ;  /* 0x00008b0000047ab9 */ /* 0x000fe40000000800 */
[----:B---3--:R2:W-:Y:S01]  /*55fe0*/  @P6 STG.E desc[UR8][R246.64], R2 ;  /* 0x00000002f6006986 */ /* 0x0085e2000c101908 */
[----:B-1----:R-:W-:-:S04]  /*55ff0*/  IMAD.WIDE R240, R0, 0x4, R150 ;  /* 0x0000000400f07825 */ /* 0x002fc800078e0296 */
[----:B--2---:R-:W-:Y:S01]  /*56000*/  VIADD R2, R0, UR28 ;  /* 0x0000001c00027c36 */ /* 0x004fe20008000000 */
[----:B------:R1:W-:Y:S01]  /*56010*/  @P4 STG.E desc[UR8][R240.64], R239 ;  /* 0x000000eff0004986 */ /* 0x0003e2000c101908 */
[----:B------:R-:W-:Y:S01]  /*56020*/  ISETP.GE.AND P4, PT, R248, UR4, PT ;  /* 0x00000004f8007c0c */ /* 0x000fe2000bf86270 */
[----:B------:R-:W-:Y:S02]  /*56030*/  ULDC UR4, c[0x0][0x228] ;  /* 0x00008a0000047ab9 */ /* 0x000fe40000000800 */
[----:B-1----:R-:W2:Y:S01]  /*56040*/  LDL.LU R239, [R1+0x518] ;  /* 0x0005180001ef7983 */ /* 0x002ea20000300800 */
[----:B------:R-:W-:-:S03]  /*56050*/  IMAD.WIDE R240, R0, 0x4, R148 ;  /* 0x0000000400f07825 */ /* 0x000fc600078e0294 */
[----:B------:R-:W3:Y:S04]  /*56060*/  LDL.LU R0, [R1+0x104] ;  /* 0x0001040001007983 */ /* 0x000ee80000300800 */
[----:B------:R-:W2:Y:S01]  /*56070*/  LDL.LU R248, [R1+0x204] ;  /* 0x0002040001f87983 */ /* 0x000ea20000300800 */
[----:B------:R-:W-:Y:S01]  /*56080*/  ISETP.LT.AND P3, PT, R8, UR24, !P0 ;  /* 0x0000001808007c0c */ /* 0x000fe2000c761270 */
[----:B------:R-:W-:Y:S02]  /*56090*/  ULDC.64 UR24, c[0x0][0x228] ;  /* 0x00008a0000187ab9 */ /* 0x000fe40000000a00 */
[----:B------:R-:W-:Y:S01]  /*560a0*/  ISETP.LT.AND P2, PT, R9, UR24, !P2 ;  /* 0x0000001809007c0c */ /* 0x000fe2000d741270 */
[----:B------:R-:W-:Y:S01]  /*560b0*/  IMAD.WIDE R242, R2, 0x4, R210 ;  /* 0x0000000402f27825 */ /* 0x000fe200078e02d2 */
[----:B------:R-:W-:Y:S01]  /*560c0*/  ISETP.LT.AND P6, PT, R10, UR6, !P0 ;  /* 0x000000060a007c0c */ /* 0x000fe2000c7c1270 */
[----:B------:R-:W-:-:S02]  /*560d0*/  ULDC UR6, c[0x0][0x228] ;  /* 0x00008a0000067ab9 */ /* 0x000fc40000000800 */
[----:B------:R-:W-:-:S08]  /*560e0*/  IMAD.WIDE R244, R2, 0x4, R208 ;  /* 0x0000000402f47825 */ /* 0x000fd000078e02d0 */
[----:B----4-:R1:W-:Y:S01]  /*560f0*/  @P2 STG.E desc[UR8][R240.64], R251 ;  /* 0x000000fbf0002986 */ /* 0x0103e2000c101908 */
[----:B------:R-:W-:-:S04]  /*56100*/  IMAD.WIDE R246, R2, 0x4, R150 ;  /* 0x0000000402f67825 */ /* 0x000fc800078e0296 */
[----:B-1----:R-:W-:Y:S01]  /*56110*/  VIADD R240, R3, 0x6 ;  /* 0x0000000603f07836 */ /* 0x002fe20000000000 */
[----:B------:R-:W4:Y:S04]  /*56120*/  LDL.LU R251, [R1+0x1fb0] ;  /* 0x001fb00001fb7983 */ /* 0x000f280000300800 */
[----:B--2---:R-:W-:Y:S01]  /*56130*/  @P3 STG.E desc[UR8][R242.64], R248 ;  /* 0x000000f8f2003986 */ /* 0x004fe2000c101908 */
[----:B------:R-:W-:Y:S01]  /*56140*/  ISETP.LT.AND P3, PT, R9, UR4, !P0 ;  /* 0x0000000409007c0c */ /* 0x000fe2000c761270 */
[----:B------:R-:W-:Y:S02]  /*56150*/  ULDC UR4, c[0x0][0x22c] ;  /* 0x00008b0000047ab9 */ /* 0x000fe40000000800 */
[----:B------:R-:W-:Y:S01]  /*56160*/  ISETP.GE.AND P2, PT, R240, UR4, PT ;  /* 0x00000004f0007c0c */ /* 0x000fe2000bf46270 */
[----:B------:R-:W-:Y:S01]  /*56170*/  IMAD.WIDE R240, R2, 0x4, R148 ;  /* 0x0000000402f07825 */ /* 0x000fe200078e0294 */
[----:B---3--:R1:W-:Y:S01]  /*56180*/  @P5 STG.E desc[UR8][R244.64], R0 ;  /* 0x00000000f4005986 */ /* 0x0083e2000c101908 */
[----:B------:R-:W-:Y:S01]  /*56190*/  ISETP.LT.AND P0, PT, R8, UR6, !P1 ;  /* 0x0000000608007c0c */ /* 0x000fe2000cf01270 */
[----:B------:R-:W-:Y:S01]  /*561a0*/  ULDC UR4, c[0x0][0x22c] ;  /* 0x00008b0000047ab9 */ /* 0x000fe20000000800 */
[----:B-1----:R-:W-:Y:S01]  /*561b0*/  IADD3 R0, R2, UR28, RZ ;  /* 0x0000001c02007c10 */ /* 0x002fe2000fffe0ff */
[----:B------:R1:W-:Y:S01]  /*561c0*/  @P6 STG.E desc[UR8][R246.64], R238 ;  /* 0x000000eef6006986 */ /* 0x0003e2000c101908 */
[----:B------:R-:W-:Y:S01]  /*561d0*/  ISETP.LT.AND P5, PT, R11, UR10, !P1 ;  /* 0x0000000a0b007c0c */ /* 0x000fe2000cfa1270 */
[----:B------:R-:W-:Y:S01]  /*561e0*/  VIADD R248, R3, 0x7 ;  /* 0x0000000703f87836 */ /* 0x000fe20000000000 */
[----:B------:R-:W-:Y:S01]  /*561f0*/  ULDC UR6, c[0x0][0x228] ;  /* 0x00008a0000067ab9 */ /* 0x000fe20000000800 */
[----:B------:R2:W-:Y:S04]  /*56200*/  @P3 STG.E desc[UR8][R240.64], R249 ;  /* 0x000000f9f0003986 */ /* 0x0005e8000c101908 */
[----:B-1----:R-:W3:Y:S01]  /*56210*/  LDL.LU R238, [R1+0x208] ;  /* 0x0002080001ee7983 */ /* 0x002ee20000300800 */
[----:B------:R-:W-:Y:S01]  /*56220*/  ISETP.LT.AND P6, PT, R10, UR12, !P1 ;  /* 0x0000000c0a007c0c */ /* 0x000fe2000cfc1270 */
[----:B------:R-:W-:-:S04]  /*56230*/  IMAD.WIDE R242, R0, 0x4, R210 ;  /* 0x0000000400f27825 */ /* 0x000fc800078e02d2 */
[C---:B------:R-:W-:Y:S01]  /*56240*/  IMAD.WIDE R244, R0.reuse, 0x4, R208 ;  /* 0x0000000400f47825 */ /* 0x040fe200078e02d0 */
[----:B------:R-:W4:Y:S03]  /*56250*/  LDL.LU R2, [R1+0x528] ;  /* 0x0005280001027983 */ /* 0x000f260000300800 */
[----:B------:R-:W-:Y:S01]  /*56260*/  IMAD.WIDE R246, R0, 0x4, R150 ;  /* 0x0000000400f67825 */ /* 0x000fe200078e0296 */
[----:B--2---:R-:W2:Y:S01]  /*56270*/  LDL.LU R241, [R1+0x508] ;  /* 0x0005080001f17983 */ /* 0x004ea20000300800 */
[----:B------:R-:W-:Y:S01]  /*56280*/  ISETP.GE.AND P3, PT, R248, UR4, PT ;  /* 0x00000004f8007c0c */ /* 0x000fe2000bf66270 */
[----:B------:R-:W-:Y:S01]  /*56290*/  ULDC UR4, c[0x0][0x228] ;  /* 0x00008a0000047ab9 */ /* 0x000fe20000000800 */
[----:B------:R-:W-:Y:S01]  /*562a0*/  ULDC UR10, c[0x0][0x228] ;  /* 0x00008a00000a7ab9 */ /* 0x000fe20000000800 */
[----:B------:R-:W3:Y:S01]  /*562b0*/  LDL.LU R249, [R1+0x308] ;  /* 0x0003080001f97983 */ /* 0x000ee20000300800 */
[----:B------:R-:W-:-:S03]  /*562c0*/  ULDC UR12, c[0x0][0x228] ;  /* 0x00008a00000c7ab9 */ /* 0x000fc60000000800 */
[----:B------:R-:W3:Y:S01]  /*562d0*/  LDL.LU R248, [R1+0x8] ;  /* 0x0000080001f87983 */ /* 0x000ee20000300800 */
[----:B------:R-:W-:Y:S01]  /*562e0*/  ISETP.LT.AND P1, PT, R9, UR4, !P1 ;  /* 0x0000000409007c0c */ /* 0x000fe2000cf21270 */
[----:B------:R-:W-:Y:S02]  /*562f0*/  ULDC UR4, c[0x0][0x228] ;  /* 0x00008a0000047ab9 */ /* 0x000fe40000000800 */
[----:B--2---:R-:W-:Y:S04]  /*56300*/  @P0 STG.E desc[UR8][R242.64], R241 ;  /* 0x000000f1f2000986 */ /* 0x004fe8000c101908 */
[----:B----4-:R-:W-:Y:S04]  /*56310*/  @P5 STG.E desc[UR8][R244.64], R2 ;  /* 0x00000002f4005986 */ /* 0x010fe8000c101908 */
[----:B------:R1:W-:Y:S04]  /*56320*/  @P6 STG.E desc[UR8][R246.64], R239 ;  /* 0x000000eff6006986 */ /* 0x0003e8000c101908 */
[----:B-1----:R-:W2:Y:S04]  /*56330*/  LDL.LU R247, [R1+0x108] ;  /* 0x0001080001f77983 */ /* 0x002ea80000300800 */
[----:B------:R-:W4:Y:S01]  /*56340*/  LDL.LU R239, [R1+0x50c] ;  /* 0x00050c0001ef7983 */ /* 0x000f220000300800 */
[----:B------:R-:W-:Y:S01]  /*56350*/  ISETP.LT.AND P0, PT, R8, UR4, !P4 ;  /* 0x0000000408007c0c */ /* 0x000fe2000e701270 */
[C---:B------:R-:W-:Y:S01]  /*56360*/  VIADD R2, R0.reuse, UR28 ;  /* 0x0000001c00027c36 */ /* 0x040fe20008000000 */
[----:B------:R-:W-:Y:S01]  /*56370*/  ULDC UR4, c[0x0][0x228] ;  /* 0x00008a0000047ab9 */ /* 0x000fe20000000800 */
[----:B------:R-:W-:Y:S01]  /*56380*/  IMAD.WIDE R240, R0, 0x4, R148 ;  /* 0x0000000400f07825 */ /* 0x000fe200078e0294 */
[----:B------:R-:W-:-:S02]  /*56390*/  IADD3 R244, R3, 0x8, RZ ;  /* 0x0000000803f47810 */ /* 0x000fc40007ffe0ff */
[----:B------:R-:W-:Y:S01]  /*563a0*/  ISETP.LT.AND P6, PT, R11, UR6, !P4 ;  /* 0x000000060b007c0c */ /* 0x000fe2000e7c1270 */
[----:B------:R-:W-:Y:S01]  /*563b0*/  IMAD.WIDE R242, R2, 0x4, R210 ;  /* 0x0000000402f27825 */ /* 0x000fe200078e02d2 */
[----:B------:R-:W-:Y:S01]  /*563c0*/  ISETP.LT.AND P5, PT, R10, UR4, !P4 ;  /* 0x000000040a007c0c */ /* 0x000fe2000e7a1270 */
[----:B------:R-:W-:Y:S01]  /*563d0*/  ULDC UR4, c[0x0][0x22c] ;  /* 0x00008b0000047ab9 */ /* 0x000fe20000000800 */
[----:B---3--:R1:W-:Y:S01]  /*563e0*/  @P1 STG.E desc[UR8][R240.64], R249 ;  /* 0x000000f9f0001986 */ /* 0x0083e2000c101908 */
[----:B------:R-:W-:Y:S01]  /*563f0*/  ISETP.GE.AND P1, PT, R244, UR4, PT ;  /* 0x00000004f4007c0c */ /* 0x000fe2000bf26270 */
[----:B------:R-:W-:Y:S01]  /*56400*/  ULDC UR4, c[0x0][0x228] ;  /* 0x00008a0000047ab9 */ /* 0x000fe20000000800 */
[----:B------:R-:W-:Y:S01]  /*56410*/  ISETP.LT.AND P4, PT, R9, UR10, !P4 ;  /* 0x0000000a09007c0c */ /* 0x000fe2000e781270 */
[----:B------:R3:W-:Y:S01]  /*56420*/  @P0 STG.E desc[UR8][R242.64], R238 ;  /* 0x000000eef2000986 */ /* 0x0007e2000c101908 */
[----:B------:R-:W-:Y:S01]  /*56430*/  ISETP.LT.AND P0, PT, R8, UR4, !P2 ;  /* 0x0000000408007c0c */ /* 0x000fe2000d701270 */
[C---:B------:R-:W-:Y:S01]  /*56440*/  IMAD.WIDE R244, R2.reuse, 0x4, R148 ;  /* 0x0000000402f47825 */ /* 0x040fe200078e0294 */
[----:B------:R-:W-:Y:S01]  /*56450*/  ULDC UR4, c[0x0][0x228] ;  /* 0x00008a0000047ab9 */ /* 0x000fe20000000800 */
[----:B------:R-:W-:Y:S01]  /*56460*/  ULDC UR6, c[0x0][0x228] ;  /* 0x00008a0000067ab9 */ /* 0x000fe20000000800 */
[----:B------:R-:W-:Y:S01]  /*56470*/  ULDC UR10, c[0x0][0x228] ;  /* 0x00008a00000a7ab9 */ /* 0x000fe20000000800 */
[C---:B-1----:R-:W-:Y:S01]  /*56480*/  IMAD.WIDE R240, R2.reuse, 0x4, R208 ;  /* 0x0000000402f07825 */ /* 0x042fe200078e02d0 */
[----:B------:R-:W4:Y:S03]  /*56490*/  LDL.LU R249, [R1+0x51c] ;  /* 0x00051c0001f97983 */ /* 0x000f260000300800 */
[C---:B---3--:R-:W-:Y:S01]  /*564a0*/  IMAD.WIDE R242, R2.reuse, 0x4, R150 ;  /* 0x0000000402f27825 */ /* 0x048fe200078e0296 */
[----:B------:R-:W-:Y:S01]  /*564b0*/  IADD3 R2, R2, UR28, RZ ;  /* 0x0000001c02027c10 */ /* 0x000fe2000fffe0ff */
[----:B------:R-:W3:Y:S03]  /*564c0*/  LDL.LU R238, [R1+0x20c] ;  /* 0x00020c0001ee7983 */ /* 0x000ee60000300800 */
[C---:B------:R-:W-:Y:S01]  /*564d0*/  IADD3 R0, R2.reuse, UR28, RZ ;  /* 0x0000001c02007c10 */ /* 0x040fe2000fffe0ff */
[----:B--2---:R1:W-:Y:S04]  /*564e0*/  @P6 STG.E desc[UR8][R240.64], R247 ;  /* 0x000000f7f0006986 */ /* 0x0043e8000c101908 */
[----:B------:R2:W-:Y:S04]  /*564f0*/  @P5 STG.E desc[UR8][R242.64], R248 ;  /* 0x000000f8f2005986 */ /* 0x0005e8000c101908 */
[----:B------:R4:W-:Y:S01]  /*56500*/  @P4 STG.E desc[UR8][R244.64], R250 ;  /* 0x000000faf4004986 */ /* 0x0009e2000c101908 */
[----:B-1----:R-:W-:Y:S01]  /*56510*/  IMAD.WIDE R240, R2, 0x4, R210 ;  /* 0x0000000402f07825 */ /* 0x002fe200078e02d2 */
[----:B------:R-:W-:Y:S01]  /*56520*/  ISETP.LT.AND P4, PT, R11, UR4, !P2 ;  /* 0x000000040b007c0c */ /* 0x000fe2000d781270 */
[----:B------:R-:W-:-:S02]  /*56530*/  ULDC UR4, c[0x0][0x22c] ;  /* 0x00008b0000047ab9 */ /* 0x000fc40000000800 */
[----:B--2---:R-:W-:Y:S01]  /*56540*/  VIADD R248, R3, 0x9 ;  /* 0x0000000903f87836 */ /* 0x004fe20000000000 */
[----:B----4-:R1:W-:Y:S01]  /*56550*/  @P0 STG.E desc[UR8][R240.64], R239 ;  /* 0x000000eff0000986 */ /* 0x0103e2000c101908 */
[----:B------:R-:W-:-:S03]  /*56560*/  IMAD.WIDE R242, R2, 0x4, R150 ;  /* 0x0000000402f27825 */ /* 0x000fc600078e0296 */
[----:B------:R-:W2:Y:S01]  /*56570*/  LDL.LU R250, [R1+0x10c] ;  /* 0x00010c0001fa7983 */ /* 0x000ea20000300800 */
[----:B------:R-:W-:Y:S01]  /*56580*/  IMAD.WIDE R244, R2, 0x4, R148 ;  /* 0x0000000402f47825 */ /* 0x000fe200078e0294 */
[----:B------:R-:W-:Y:S01]  /*56590*/  ISETP.GE.AND P0, PT, R248, UR4, PT ;  /* 0x00000004f8007c0c */ /* 0x000fe2000bf06270 */
[----:B------:R-:W-:Y:S01]  /*565a0*/  ULDC UR4, c[0x0][0x228] ;  /* 0x00008a0000047ab9 */ /* 0x000fe20000000800 */
[----:B-1----:R-:W4:Y:S01]  /*565b0*/  LDL.LU R239, [R1+0xc] ;  /* 0x00000c0001ef7983 */ /* 0x002f220000300800 */
[----:B------:R-:W-:-:S03]  /*565c0*/  IMAD.WIDE R240, R2, 0x4, R208 ;  /* 0x0000000402f07825 */ /* 0x000fc600078e02d0 */
[----:B------:R-:W3:Y:S04]  /*565d0*/  LDL.LU R2, [R1+0x30c] ;  /* 0x00030c0001027983 */ /* 0x000ee80000300800 */
[----:B------:R-:W2:Y:S01]  /*565e0*/  LDL.LU R248, [R1+0x52c] ;  /* 0x00052c0001f87983 */ /* 0x000ea20000300800 */
[----:B------:R-:W-:Y:S01]  /*565f0*/  ISETP.LT.AND P5, PT, R10, UR6, !P2 ;  /* 0x000000060a007c0c */ /* 0x000fe2000d7a1270 */
[----:B------:R-:W-:Y:S01]  /*56600*/  IMAD.WIDE R246, R0, 0x4, R210 ;  /* 0x0000000400f67825 */ /* 0x000fe200078e02d2 */
[----:B------:R-:W-:Y:S01]  /*56610*/  ISETP.LT.AND P2, PT, R9, UR10, !P2 ;  /* 0x0000000a09007c0c */ /* 0x000fe2000d741270 */
[----:B------:R-:W-:Y:S01]  /*56620*/  ULDC UR6, c[0x0][0x228] ;  /* 0x00008a0000067ab9 */ /* 0x000fe20000000800 */
[----:B------:R-:W-:Y:S01]  /*56630*/  ISETP.LT.AND P6, PT, R8, UR12, !P3 ;  /* 0x0000000c08007c0c */ /* 0x000fe2000dfc1270 */
[----:B------:R-:W-:Y:S01]  /*56640*/  ULDC UR10, c[0x0][0x228] ;  /* 0x00008a00000a7ab9 */ /* 0x000fe20000000800 */
[----:B------:R-:W-:Y:S01]  /*56650*/  ULDC UR12, c[0x0][0x228] ;  /* 0x00008a00000c7ab9 */ /* 0x000fe20000000800 */
[----:B--2---:R1:W-:Y:S06]  /*56660*/  @P4 STG.E desc[UR8][R240.64], R248 ;  /* 0x000000f8f0004986 */ /* 0x0043ec000c101908 */
[----:B------:R2:W-:Y:S04]  /*56670*/  @P5 STG.E desc[UR8][R242.64], R249 ;  /* 0x000000f9f2005986 */ /* 0x0005e8000c101908 */
[----:B---3--:R-:W-:Y:S04]  /*56680*/  @P2 STG.E desc[UR8][R244.64], R2 ;  /* 0x00000002f4002986 */ /* 0x008fe8000c101908 */
[----:B-1----:R-:W3:Y:S04]  /*56690*/  LDL.LU R248, [R1+0x550] ;  /* 0x0005500001f87983 */ /* 0x002ee80000300800 */
[----:B--2---:R-:W2:Y:S04]  /*566a0*/  LDL.LU R249, [R1+0x530] ;  /* 0x0005300001f97983 */ /* 0x004ea80000300800 */
[----:B------:R1:W-:Y:S04]  /*566b0*/  @P6 STG.E desc[UR8][R246.64], R238 ;  /* 0x000000eef6006986 */ /* 0x0003e8000c101908 */
[----:B-1----:R-:W2:Y:S01]  /*566c0*/  LDL.LU R238, [R1+0x540] ;  /* 0x0005400001ee7983 */ /* 0x002ea20000300800 */
[----:B------:R-:W-:Y:S01]  /*566d0*/  ISETP.LT.AND P2, PT, R11, UR4, !P3 ;  /* 0x000000040b007c0c */ /* 0x000fe2000df41270 */
[----:B------:R-:W-:-:S02]  /*566e0*/  ULDC UR4, c[0x0][0x228] ;  /* 0x00008a0000047ab9 */ /* 0x000fc40000000800 */
[----:B------:R-:W-:Y:S01]  /*566f0*/  ISETP.LT.AND P4, PT, R10, UR4, !P3 ;  /* 0x000000040a007c0c */ /* 0x000fe2000df81270 */
[C---:B------:R-:W-:Y:S01]  /*56700*/  IMAD.WIDE R240, R0.reuse, 0x4, R208 ;  /* 0x0000000400f07825 */ /* 0x040fe200078e02d0 */
[----:B------:R-:W-:Y:S01]  /*56710*/  ISETP.LT.AND P3, PT, R9, UR6, !P3 ;  /* 0x0000000609007c0c */ /* 0x000fe2000df61270 */
[----:B------:R-:W-:Y:S02]  /*56720*/  ULDC UR4, c[0x0][0x22c] ;  /* 0x00008b0000047ab9 */ /* 0x000fe40000000800 */
[----:B------:R-:W-:Y:S02]  /*56730*/  VIADD R244, R3, 0xa ;  /* 0x0000000a03f47836 */ /* 0x000fe40000000000 */
[----:B------:R-:W-:Y:S01]  /*56740*/  IMAD.WIDE R242, R0, 0x4, R150 ;  /* 0x0000000400f27825 */ /* 0x000fe200078e0296 */
[----:B------:R-:W-:Y:S01]  /*56750*/  ISETP.LT.AND P5, PT, R8, UR10, !P1 ;  /* 0x0000000a08007c0c */ /* 0x000fe2000cfa1270 */
[----:B------:R-:W-:Y:S01]  /*56760*/  ULDC UR6, c[0x0][0x228] ;  /* 0x00008a0000067ab9 */ /* 0x000fe20000000800 */
[----:B------:R1:W-:Y:S01]  /*56770*/  @P2 STG.E desc[UR8][R240.64], R250 ;  /* 0x000000faf0002986 */ /* 0x0003e2000c101908 */
[----:B------:R-:W-:Y:S01]  /*56780*/  ISETP.GE.AND P2, PT, R244, UR4, PT ;  /* 0x00000004f4007c0c */ /* 0x000fe2000bf46270 */
[----:B------:R-:W-:Y:S01]  /*56790*/  ULDC UR4, c[0x0][0x228] ;  /* 0x00008a0000047ab9 */ /* 0x000fe20000000800 */
[----:B------:R-:W-:Y:S01]  /*567a0*/  ISETP.LT.AND P6, PT, R11, UR12, !P1 ;  /* 0x0000000c0b007c0c */ /* 0x000fe2000cfc1270 */
[----:B----4-:R4:W-:Y:S01]  /*567b0*/  @P4 STG.E desc[UR8][R242.64], R239 ;  /* 0x000000eff2004986 */ /* 0x0109e2000c101908 */
[----:B------:R-:W-:Y:S01]  /*567c0*/  IADD3 R2, R0, UR28, RZ ;  /* 0x0000001c00027c10 */ /* 0x000fe2000fffe0ff */
[----:B------:R-:W-:Y:S01]  /*567d0*/  ULDC UR10, c[0x0][0x228] ;  /* 0x00008a00000a7ab9 */ /* 0x000fe20000000800 */
[----:B------:R-:W-:Y:S01]  /*567e0*/  ISETP.LT.AND P4, PT, R10, UR4, !P1 ;  /* 0x000000040a007c0c */ /* 0x000fe2000cf81270 */
[----:B------:R-:W-:Y:S01]  /*567f0*/  ULDC UR4, c[0x0][0x228] ;  /* 0x00008a0000047ab9 */ /* 0x000fe20000000800 */
[----:B------:R-:W-:Y:S01]  /*56800*/  ULDC UR12, c[0x0][0x228] ;  /* 0x00008a00000c7ab9 */ /* 0x000fe20000000800 */
[----:B-1----:R-:W-:Y:S01]  /*56810*/  IMAD.WIDE R240, R0, 0x4, R148 ;  /* 0x0000000400f07825 */ /* 0x002fe200078e0294 */
[----:B------:R-:W2:Y:S03]  /*56820*/  LDL.LU R250, [R1+0x110] ;  /* 0x0001100001fa7983 */ /* 0x000ea60000300800 */
[C---:B----4-:R-:W-:Y:S01]  /*56830*/  IMAD.WIDE R242, R2.reuse, 0x4, R210 ;  /* 0x0000000402f27825 */ /* 0x050fe200078e02d2 */
[----:B------:R1:W-:Y:S03]  /*56840*/  @P3 STG.E desc[UR8][R240.64], R251 ;  /* 0x000000fbf0003986 */ /* 0x0003e6000c101908 */
[C---:B------:R-:W-:Y:S01]  /*56850*/  IMAD.WIDE R244, R2.reuse, 0x4, R208 ;  /* 0x0000000402f47825 */ /* 0x040fe200078e02d0 */
[----:B------:R-:W4:Y:S01]  /*56860*/  LDL.LU R239, [R1+0x10] ;  /* 0x0000100001ef7983 */ /* 0x000f220000300800 */
[----:B------:R-:W-:Y:S01]  /*56870*/  ISETP.LT.AND P1, PT, R9, UR4, !P1 ;  /* 0x0000000409007c0c */ /* 0x000fe2000cf21270 */
[----:B------:R-:W-:Y:S01]  /*56880*/  ULDC UR4, c[0x0][0x22c] ;  /* 0x00008b0000047ab9 */ /* 0x000fe20000000800 */
[C---:B-1----:R-:W-:Y:S01]  /*56890*/  IMAD.WIDE R240, R2.reuse, 0x4, R150 ;  /* 0x0000000402f07825 */ /* 0x042fe200078e0296 */
[----:B------:R-:W4:Y:S03]  /*568a0*/  LDL.LU R251, [R1+0x554] ;  /* 0x0005540001fb7983 */ /* 0x000f260000300800 */
[----:B------:R-:W-:Y:S01]  /*568b0*/  VIADD R0, R2, UR28 ;  /* 0x0000001c02007c36 */ /* 0x000fe20008000000 */
[----:B---3--:R1:W-:Y:S04]  /*568c0*/  @P5 STG.E desc[UR8][R242.64], R248 ;  /* 0x000000f8f2005986 */ /* 0x0083e8000c101908 */
[----:B--2---:R2:W-:Y:S01]  /*568d0*/  @P6 STG.E desc[UR8][R244.64], R249 ;  /* 0x000000f9f4006986 */ /* 0x0045e2000c101908 */
[----:B-1----:R-:W-:-:S03]  /*568e0*/  IADD3 R248, R3, 0xb, RZ ;  /* 0x0000000b03f87810 */ /* 0x002fc60007ffe0ff */
[----:B--2---:R-:W2:Y:S04]  /*568f0*/  LDL.LU R249, [R1+0x534] ;  /* 0x0005340001f97983 */ /* 0x004ea80000300800 */
[----:B------:R1:W-:Y:S01]  /*56900*/  @P4 STG.E desc[UR8][R240.64], R238 ;  /* 0x000000eef0004986 */ /* 0x0003e2000c101908 */
[----:B------:R-:W-:Y:S02]  /*56910*/  ISETP.GE.AND P4, PT, R248, UR4, PT ;  /* 0x00000004f8007c0c */ /* 0x000fe4000bf86270 */
[----:B------:R-:W-:Y:S02]  /*56920*/  ISETP.LT.AND P3, PT, R8, UR6, !P0 ;  /* 0x0000000608007c0c */ /* 0x000fe4000c761270 */
[----:B------:R-:W-:Y:S01]  /*56930*/  ISETP.LT.AND P5, PT, R11, UR10, !P0 ;  /* 0x0000000a0b007c0c */ /* 0x000fe2000c7a1270 */
[----:B------:R-:W-:Y:S01]  /*56940*/  IMAD.WIDE R242, R0, 0x4, R210 ;  /* 0x0000000400f27825 */ /* 0x000fe200078e02d2 */
[----:B------:R-:W-:Y:S01]  /*56950*/  ISETP.LT.AND P6, PT, R10, UR12, !P0 ;  /* 0x0000000c0a007c0c */ /* 0x000fe2000c7c1270 */
[----:B------:R-:W-:Y:S01]  /*56960*/  ULDC UR4, c[0x0][0x228] ;  /* 0x00008a0000047ab9 */ /* 0x000fe20000000800 */
[----:B------:R-:W-:Y:S01]  /*56970*/  ULDC UR6, c[0x0][0x228] ;  /* 0x00008a0000067ab9 */ /* 0x000fe20000000800 */
[----:B------:R-:W-:Y:S01]  /*56980*/  IMAD.WIDE R244, R0, 0x4, R208 ;  /* 0x0000000400f47825 */ /* 0x000fe200078e02d0 */
[----:B------:R-:W-:Y:S01]  /*56990*/  ULDC UR10, c[0x0][0x228] ;  /* 0x00008a00000a7ab9 */ /* 0x000fe20000000800 */
[----:B-1----:R-:W3:Y:S01]  /*569a0*/  LDL.LU R238, [R1+0x544] ;  /* 0x0005440001ee7983 */ /* 0x002ee20000300800 */
[----:B------:R-:W-:Y:S01]  /*569b0*/  ULDC UR12, c[0x0][0x228] ;  /* 0x00008a00000c7ab9 */ /* 0x000fe20000000800 */
[----:B------:R-:W-:-:S02]  /*569c0*/  IMAD.WIDE R240, R2, 0x4, R148 ;  /* 0x0000000402f07825 */ /* 0x000fc400078e0294 */
[----:B------:R-:W4:Y:S04]  /*569d0*/  LDL.LU R2, [R1+0x310] ;  /* 0x0003100001027983 */ /* 0x000f280000300800 */
[----:B------:R-:W2:Y:S01]  /*569e0*/  LDL.LU R248, [R1+0x400] ;  /* 0x0004000001f87983 */ /* 0x000ea20000300800 */
[----:B------:R-:W-:-:S03]  /*569f0*/  IMAD.WIDE R246, R0, 0x4, R150 ;  /* 0x0000000400f67825 */ /* 0x000fc600078e0296 */
[----:B--2---:R1:W-:Y:S04]  /*56a00*/  @P1 STG.E desc[UR8][R240.64], R248 ;  /* 0x000000f8f0001986 */ /* 0x0043e8000c101908 */
[----:B----4-:R2:W-:Y:S01]  /*56a10*/  @P3 STG.E desc[UR8][R242.64], R2 ;  /* 0x00000002f2003986 */ /* 0x0105e2000c101908 */
[----:B------:R-:W-:Y:S01]  /*56a20*/  ISETP.LT.AND P3, PT, R9, UR4, !P0 ;  /* 0x0000000409007c0c */ /* 0x000fe2000c761270 */
[----:B------:R-:W-:Y:S02]  /*56a30*/  ULDC UR4, c[0x0][0x22c] ;  /* 0x00008b0000047ab9 */ /* 0x000fe40000000800 */
[----:B------:R4:W-:Y:S01]  /*56a40*/  @P5 STG.E desc[UR8][R244.64], R250 ;  /* 0x000000faf4005986 */ /* 0x0009e2000c101908 */
[----:B-1----:R-:W-:-:S03]  /*56a50*/  VIADD R240, R3, 0xc ;  /* 0x0000000c03f07836 */ /* 0x002fc60000000000 */
[----:B------:R1:W-:Y:S01]  /*56a60*/  @P6 STG.E desc[UR8][R246.64], R239 ;  /* 0x000000eff6006986 */ /* 0x0003e2000c101908 */
[----:B--2---:R-:W-:Y:S02]  /*56a70*/  IADD3 R2, R0, UR28, RZ ;  /* 0x0000001c00027c10 */ /* 0x004fe4000fffe0ff */
[----:B------:R-:W-:Y:S01]  /*56a80*/  ISETP.GE.AND P1, PT, R240, UR4, PT ;  /* 0x00000004f0007c0c */ /* 0x000fe2000bf26270 */
[----:B------:R-:W-:Y:S01]  /*56a90*/  IMAD.WIDE R240, R0, 0x4, R148 ;  /* 0x0000000400f07825 */ /* 0x000fe200078e0294 */
[----:B----4-:R-:W2:Y:S01]  /*56aa0*/  LDL.LU R250, [R1+0x404] ;  /* 0x0004040001fa7983 */ /* 0x010ea20000300800 */
[----:B------:R-:W-:Y:S01]  /*56ab0*/  ISETP.LT.AND P0, PT, R8, UR6, !P2 ;  /* 0x0000000608007c0c */ /* 0x000fe2000d701270 */
[----:B------:R-:W-:Y:S01]  /*56ac0*/  ULDC UR4, c[0x0][0x22c] ;  /* 0x00008b0000047ab9 */ /* 0x000fe20000000800 */
[----:B------:R-:W-:Y:S02]  /*56ad0*/  ISETP.LT.AND P5, PT, R11, UR10, !P2 ;  /* 0x0000000a0b007c0c */ /* 0x000fe4000d7a1270 */
[----:B------:R-:W-:Y:S01]  /*56ae0*/  ISETP.LT.AND P6, PT, R10, UR12, !P2 ;  /* 0x0000000c0a007c0c */ /* 0x000fe2000d7c1270 */
[----:B-1----:R-:W4:Y:S01]  /*56af0*/  LDL.LU R239, [R1+0x314] ;  /* 0x0003140001ef7983 */ /* 0x002f220000300800 */
[----:B------:R-:W-:Y:S01]  /*56b00*/  VIADD R248, R3, 0xd ;  /* 0x0000000d03f87836 */ /* 0x000fe20000000000 */
[----:B------:R-:W-:Y:S01]  /*56b10*/  ULDC UR6, c[0x0][0x228] ;  /* 0x00008a0000067ab9 */ /* 0x000fe20000000800 */
[C---:B------:R-:W-:Y:S01]  /*56b20*/  IMAD.WIDE R242, R2.reuse, 0x4, R210 ;  /* 0x0000000402f27825 */ /* 0x040fe200078e02d2 */
[----:B------:R-:W3:Y:S01]  /*56b30*/  LDL.LU R0, [R1+0x210] ;  /* 0x0002100001007983 */ /* 0x000ee20000300800 */
[----:B------:R-:W-:Y:S01]  /*56b40*/  ULDC UR10, c[0x0][0x228] ;  /* 0x00008a00000a7ab9 */ /* 0x000fe20000000800 */
[----:B------:R-:W-:Y:S01]  /*56b50*/  ULDC UR12, c[0x0][0x228] ;  /* 0x00008a00000c7ab9 */ /* 0x000fe20000000800 */
[----:B------:R-:W-:-:S04]  /*56b60*/  IMAD.WIDE R244, R2, 0x4, R208 ;  /* 0x0000000402f47825 */ /* 0x000fc800078e02d0 */
[----:B------:R-:W-:Y:S01]  /*56b70*/  IMAD.WIDE R246, R2, 0x4, R150 ;  /* 0x0000000402f67825 */ /* 0x000fe200078e0296 */
[----:B---3--:R-:W-:Y:S01]  /*56b80*/  @P3 STG.E desc[UR8][R240.64], R0 ;  /* 0x00000000f0003986 */ /* 0x008fe2000c101908 */
[----:B------:R-:W-:Y:S01]  /*56b90*/  ISETP.GE.AND P3, PT, R248, UR4, PT ;  /* 0x00000004f8007c0c */ /* 0x000fe2000bf66270 */
[----:B------:R-:W-:Y:S02]  /*56ba0*/  ULDC UR4, c[0x0][0x228] ;  /* 0x00008a0000047ab9 */ /* 0x000fe40000000800 */
[----:B------:R-:W-:Y:S04]  /*56bb0*/  @P0 STG.E desc[UR8][R242.64], R251 ;  /* 0x000000fbf2000986 */ /* 0x000fe8000c101908 */
[----:B------:R1:W-:Y:S04]  /*56bc0*/  @P5 STG.E desc[UR8][R244.64], R249 ;  /* 0x000000f9f4005986 */ /* 0x0003e8000c101908 */
[----:B------:R-:W3:Y:S04]  /*56bd0*/  LDL.LU R248, [R1+0x14] ;  /* 0x0000140001f87983 */ /* 0x000ee80000300800 */
[----:B------:R2:W-:Y:S04]  /*56be0*/  @P6 STG.E desc[UR8][R246.64], R238 ;  /* 0x000000eef6006986 */ /* 0x0005e8000c101908 */
[----:B-1----:R-:W3:Y:S04]  /*56bf0*/  LDL.LU R249, [R1+0x214] ;  /* 0x0002140001f97983 */ /* 0x002ee80000300800 */
[----:B--2---:R-:W2:Y:S04]  /*56c00*/  LDL.LU R247, [R1+0x114] ;  /* 0x0001140001f77983 */ /* 0x004ea80000300800 */
[----:B------:R-:W3:Y:S01]  /*56c10*/  LDL.LU R238, [R1+0x558] ;  /* 0x0005580001ee7983 */ /* 0x000ee20000300800 */
[----:B------:R-:W-:Y:S01]  /*56c20*/  ISETP.LT.AND P2, PT, R9, UR4, !P2 ;  /* 0x0000000409007c0c */ /* 0x000fe2000d741270 */
[----:B------:R-:W-:-:S02]  /*56c30*/  ULDC UR4, c[0x0][0x228] ;  /* 0x00008a0000047ab9 */ /* 0x000fc40000000800 */
[----:B------:R-:W-:Y:S01]  /*56c40*/  ISETP.LT.AND P0, PT, R8, UR4, !P4 ;  /* 0x0000000408007c0c */ /* 0x000fe2000e701270 */
[C---:B------:R-:W-:Y:S01]  /*56c50*/  VIADD R0, R2.reuse, UR28 ;  /* 0x0000001c02007c36 */ /* 0x040fe20008000000 */
[----:B------:R-:W-:Y:S01]  /*56c60*/  ULDC UR4, c[0x0][0x228] ;  /* 0x00008a0000047ab9 */ /* 0x000fe20000000800 */
[----:B------:R-:W-:Y:S01]  /*56c70*/  IMAD.WIDE R240, R2, 0x4, R148 ;  /* 0x0000000402f07825 */ /* 0x000fe200078e0294 */
[----:B------:R-:W-:Y:S01]  /*56c80*/  IADD3 R244, R3, 0xe, RZ ;  /* 0x0000000e03f47810 */ /* 0x000fe20007ffe0ff */
[----:B------:R-:W3:Y:S01]  /*56c90*/  LDL.LU R251, [R1+0x548] ;  /* 0x0005480001fb7983 */ /* 0x000ee20000300800 */
[----:B------:R-:W-:Y:S01]  /*56ca0*/  ISETP.LT.AND P6, PT, R11, UR6, !P4 ;  /* 0x000000060b007c0c */ /* 0x000fe2000e7c1270 */
        /* <DEDUP_REMOVED lines=8> */
[----:B------:R-:W-:-:S02]  /*56d30*/  ISETP.LT.AND P0, PT, R8, UR4, !P1 ;  /* 0x0000000408007c0c */ /* 0x000fc4000cf01270 */
[C---:B------:R-:W-:Y:S01]  /*56d40*/  IADD3 R2, R0.reuse, UR28, RZ ;  /* 0x0000001c00027c10 */ /* 0x040fe2000fffe0ff */
[----:B------:R-:W-:Y:S01]  /*56d50*/  ULDC UR6, c[0x0][0x228] ;  /* 0x00008a0000067ab9 */ /* 0x000fe20000000800 */
[C---:B-1----:R-:W-:Y:S01]  /*56d60*/  IMAD.WIDE R240, R0.reuse, 0x4, R208 ;  /* 0x0000000400f07825 */ /* 0x042fe200078e02d0 */
[----:B------:R-:W3:Y:S01]  /*56d70*/  LDL.LU R250, [R1+0x408] ;  /* 0x0004080001fa7983 */ /* 0x000ee20000300800 */
[----:B------:R-:W-:Y:S01]  /*56d80*/  ULDC UR4, c[0x0][0x228] ;  /* 0x00008a0000047ab9 */ /* 0x000fe20000000800 */
[----:B------:R-:W-:Y:S01]  /*56d90*/  ULDC UR10, c[0x0][0x228] ;  /* 0x00008a00000a7ab9 */ /* 0x000fe20000000800 */
[C---:B----4-:R-:W-:Y:S01]  /*56da0*/  IMAD.WIDE R242, R0.reuse, 0x4, R150 ;  /* 0x0000000400f27825 */ /* 0x050fe200078e0296 */
[----:B------:R-:W4:Y:S03]  /*56db0*/  LDL.LU R239, [R1+0x318] ;  /* 0x0003180001ef7983 */ /* 0x000f260000300800 */
[----:B------:R-:W-:Y:S01]  /*56dc0*/  IMAD.WIDE R244, R0, 0x4, R148 ;  /* 0x0000000400f47825 */ /* 0x000fe200078e0294 */
[C---:B------:R-:W-:Y:S01]  /*56dd0*/  IADD3 R0, R2.reuse, UR28, RZ ;  /* 0x0000001c02007c10 */ /* 0x040fe2000fffe0ff */
[----:B--2---:R1:W-:Y:S04]  /*56de0*/  @P6 STG.E desc[UR8][R240.64], R247 ;  /* 0x000000f7f0006986 */ /* 0x0043e8000c101908 */
[----:B---3--:R2:W-:Y:S04]  /*56df0*/  @P5 STG.E desc[UR8][R242.64], R248 ;  /* 0x000000f8f2005986 */ /* 0x0085e8000c101908 */
[----:B------:R3:W-:Y:S01]  /*56e00*/  @P4 STG.E desc[UR8][R244.64], R249 ;  /* 0x000000f9f4004986 */ /* 0x0007e2000c101908 */
[----:B-1----:R-:W-:-:S04]  /*56e10*/  IMAD.WIDE R240, R2, 0x4, R210 ;  /* 0x0000000402f07825 */ /* 0x002fc800078e02d2 */
[C---:B--2---:R-:W-:Y:S01]  /*56e20*/  IMAD.WIDE R242, R2.reuse, 0x4, R150 ;  /* 0x0000000402f27825 */ /* 0x044fe200078e0296 */
[----:B------:R1:W-:Y:S03]  /*56e30*/  @P0 STG.E desc[UR8][R240.64], R238 ;  /* 0x000000eef0000986 */ /* 0x0003e6000c101908 */
[C---:B---3--:R-:W-:Y:S01]  /*56e40*/  IMAD.WIDE R244, R2.reuse, 0x4, R148 ;  /* 0x0000000402f47825 */ /* 0x048fe200078e0294 */
[----:B------:R-:W2:Y:S04]  /*56e50*/  LDL.LU R249, [R1+0x118] ;  /* 0x0001180001f97983 */ /* 0x000ea80000300800 */
[----:B-1----:R-:W3:Y:S01]  /*56e60*/  LDL.LU R238, [R1+0x18] ;  /* 0x0000180001ee7983 */ /* 0x002ee20000300800 */
[----:B------:R-:W-:-:S03]  /*56e70*/  IMAD.WIDE R240, R2, 0x4, R208 ;  /* 0x0000000402f07825 */ /* 0x000fc600078e02d0 */
[----:B------:R-:W4:Y:S01]  /*56e80*/  LDL.LU R2, [R1+0x538] ;  /* 0x0005380001027983 */ /* 0x000f220000300800 */
[----:B------:R-:W-:Y:S02]  /*56e90*/  ISETP.LT.AND P4, PT, R11, UR4, !P1 ;  /* 0x000000040b007c0c */ /* 0x000fe4000cf81270 */
[----:B------:R-:W-:Y:S01]  /*56ea0*/  ISETP.LT.AND P6, PT, R8, UR12, !P3 ;  /* 0x0000000c08007c0c */ /* 0x000fe2000dfc1270 */
[----:B------:R-:W-:Y:S01]  /*56eb0*/  VIADD R248, R3, 0xf ;  /* 0x0000000f03f87836 */ /* 0x000fe20000000000 */
[----:B------:R-:W-:Y:S01]  /*56ec0*/  ISETP.LT.AND P5, PT, R10, UR6, !P1 ;  /* 0x000000060a007c0c */ /* 0x000fe2000cfa1270 */
[----:B------:R-:W-:Y:S01]  /*56ed0*/  IMAD.WIDE R246, R0, 0x4, R210 ;  /* 0x0000000400f67825 */ /* 0x000fe200078e02d2 */
[----:B------:R-:W-:Y:S01]  /*56ee0*/  ISETP.LT.AND P1, PT, R9, UR10, !P1 ;  /* 0x0000000a09007c0c */ /* 0x000fe2000cf21270 */
[----:B------:R-:W-:Y:S01]  /*56ef0*/  ULDC UR4, c[0x0][0x22c] ;  /* 0x00008b0000047ab9 */ /* 0x000fe20000000800 */
[----:B------:R-:W-:Y:S01]  /*56f00*/  ULDC UR6, c[0x0][0x228] ;  /* 0x00008a0000067ab9 */ /* 0x000fe20000000800 */
[----:B------:R-:W-:Y:S01]  /*56f10*/  ISETP.GE.AND P0, PT, R248, UR4, PT ;  /* 0x00000004f8007c0c */ /* 0x000fe2000bf06270 */
[----:B------:R-:W-:Y:S01]  /*56f20*/  ULDC UR4, c[0x0][0x228] ;  /* 0x00008a0000047ab9 */ /* 0x000fe20000000800 */
[----:B------:R-:W3:Y:S01]  /*56f30*/  LDL.LU R248, [R1+0x55c] ;  /* 0x00055c0001f87983 */ /* 0x000ee20000300800 */
[----:B------:R-:W-:Y:S01]  /*56f40*/  ULDC UR10, c[0x0][0x228] ;  /* 0x00008a00000a7ab9 */ /* 0x000fe20000000800 */
[----:B------:R-:W-:-:S02]  /*56f50*/  ULDC UR12, c[0x0][0x228] ;  /* 0x00008a00000c7ab9 */ /* 0x000fc40000000800 */
[----:B----4-:R-:W-:Y:S04]  /*56f60*/  @P4 STG.E desc[UR8][R240.64], R2 ;  /* 0x00000002f0004986 */ /* 0x010fe8000c101908 */
[----:B------:R-:W-:Y:S04]  /*56f70*/  @P5 STG.E desc[UR8][R242.64], R251 ;  /* 0x000000fbf2005986 */ /* 0x000fe8000c101908 */
[----:B------:R1:W-:Y:S04]  /*56f80*/  @P1 STG.E desc[UR8][R244.64], R250 ;  /* 0x000000faf4001986 */ /* 0x0003e8000c101908 */
[----:B------:R4:W-:Y:S04]  /*56f90*/  @P6 STG.E desc[UR8][R246.64], R239 ;  /* 0x000000eff6006986 */ /* 0x0009e8000c101908 */
[----:B-1----:R-:W3:Y:S04]  /*56fa0*/  LDL.LU R250, [R1+0x53c] ;  /* 0x00053c0001fa7983 */ /* 0x002ee80000300800 */
[----:B----4-:R-:W4:Y:S04]  /*56fb0*/  LDL.LU R247, [R1+0x218] ;  /* 0x0002180001f77983 */ /* 0x010f280000300800 */
[----:B------:R-:W4:Y:S01]  /*56fc0*/  LDL.LU R239, [R1+0x54c] ;  /* 0x00054c0001ef7983 */ /* 0x000f220000300800 */
[----:B------:R-:W-:Y:S01]  /*56fd0*/  ISETP.LT.AND P1, PT, R11, UR4, !P3 ;  /* 0x000000040b007c0c */ /* 0x000fe2000df21270 */
[----:B------:R-:W-:-:S02]  /*56fe0*/  ULDC UR4, c[0x0][0x228] ;  /* 0x00008a0000047ab9 */ /* 0x000fc40000000800 */
[----:B------:R-:W-:Y:S01]  /*56ff0*/  ISETP.LT.AND P4, PT, R10, UR4, !P3 ;  /* 0x000000040a007c0c */ /* 0x000fe2000df81270 */
[----:B------:R-:W-:Y:S01]  /*57000*/  IMAD.WIDE R242, R0, 0x4, R208 ;  /* 0x0000000400f27825 */ /* 0x000fe200078e02d0 */
[----:B------:R-:W-:Y:S01]  /*57010*/  ISETP.LT.AND P3, PT, R9, UR6, !P3 ;  /* 0x0000000609007c0c */ /* 0x000fe2000df61270 */
[----:B------:R-:W-:Y:S02]  /*57020*/  ULDC UR4, c[0x0][0x22c] ;  /* 0x00008b0000047ab9 */ /* 0x000fe40000000800 */
[----:B------:R-:W-:Y:S01]  /*57030*/  VIADD R244, R3, 0x10 ;  /* 0x0000001003f47836 */ /* 0x000fe20000000000 */
[----:B------:R-:W-:Y:S01]  /*57040*/  ISETP.LT.AND P5, PT, R8, UR10, !P2 ;  /* 0x0000000a08007c0c */ /* 0x000fe2000d7a1270 */
[C---:B------:R-:W-:Y:S01]  /*57050*/  IMAD.WIDE R240, R0.reuse, 0x4, R150 ;  /* 0x0000000400f07825 */ /* 0x040fe200078e0296 */
[----:B------:R-:W-:Y:S01]  /*57060*/  IADD3 R2, R0, UR28, RZ ;  /* 0x0000001c00027c10 */ /* 0x000fe2000fffe0ff */
[----:B------:R-:W-:Y:S01]  /*57070*/  ULDC UR6, c[0x0][0x228] ;  /* 0x00008a0000067ab9 */ /* 0x000fe20000000800 */
[----:B--2---:R1:W-:Y:S01]  /*57080*/  @P1 STG.E desc[UR8][R242.64], R249 ;  /* 0x000000f9f2001986 */ /* 0x0043e2000c101908 */
[----:B------:R-:W-:Y:S01]  /*57090*/  ISETP.GE.AND P1, PT, R244, UR4, PT ;  /* 0x00000004f4007c0c */ /* 0x000fe2000bf26270 */
[----:B------:R-:W-:Y:S01]  /*570a0*/  ULDC UR4, c[0x0][0x228] ;  /* 0x00008a0000047ab9 */ /* 0x000fe20000000800 */
[----:B------:R-:W-:Y:S01]  /*570b0*/  ISETP.LT.AND P6, PT, R11, UR12, !P2 ;  /* 0x0000000c0b007c0c */ /* 0x000fe2000d7c1270 */
[----:B---3--:R2:W-:Y:S01]  /*570c0*/  @P4 STG.E desc[UR8][R240.64], R238 ;  /* 0x000000eef0004986 */ /* 0x0085e2000c101908 */
[----:B------:R-:W-:Y:S01]  /*570d0*/  ISETP.LT.AND P4, PT, R10, UR4, !P2 ;  /* 0x000000040a007c0c */ /* 0x000fe2000d781270 */
[----:B------:R-:W-:Y:S01]  /*570e0*/  IMAD.WIDE R244, R2, 0x4, R208 ;  /* 0x0000000402f47825 */ /* 0x000fe200078e02d0 */
[----:B------:R-:W-:Y:S01]  /*570f0*/  ULDC UR4, c[0x0][0x228] ;  /* 0x00008a0000047ab9 */ /* 0x000fe20000000800 */
[----:B------:R-:W-:Y:S01]  /*57100*/  ULDC UR10, c[0x0][0x228] ;  /* 0x00008a00000a7ab9 */ /* 0x000fe20000000800 */
[----:B------:R-:W-:Y:S01]  /*57110*/  ULDC UR12, c[0x0][0x228] ;  /* 0x00008a00000c7ab9 */ /* 0x000fe20000000800 */
[----:B-1----:R-:W-:-:S04]  /*57120*/  IMAD.WIDE R242, R0, 0x4, R148 ;  /* 0x0000000400f27825 */ /* 0x002fc800078e0294 */
[C---:B--2---:R-:W-:Y:S01]  /*57130*/  IMAD.WIDE R240, R2.reuse, 0x4, R210 ;  /* 0x0000000402f07825 */ /* 0x044fe200078e02d2 */
[----:B------:R-:W2:Y:S04]  /*57140*/  LDL.LU R238, [R1+0x40c] ;  /* 0x00040c0001ee7983 */ /* 0x000ea80000300800 */
[----:B------:R-:W3:Y:S01]  /*57150*/  LDL.LU R251, [R1+0x11c] ;  /* 0x00011c0001fb7983 */ /* 0x000ee20000300800 */
[----:B------:R-:W-:-:S03]  /*57160*/  VIADD R0, R2, UR28 ;  /* 0x0000001c02007c36 */ /* 0x000fc60008000000 */
[----:B------:R-:W3:Y:S04]  /*57170*/  LDL.LU R249, [R1+0x1c] ;  /* 0x00001c0001f97983 */ /* 0x000ee80000300800 */
[----:B----4-:R-:W-:Y:S04]  /*57180*/  @P3 STG.E desc[UR8][R242.64], R247 ;  /* 0x000000f7f2003986 */ /* 0x010fe8000c101908 */
[----:B------:R1:W-:Y:S04]  /*57190*/  @P5 STG.E desc[UR8][R240.64], R248 ;  /* 0x000000f8f0005986 */ /* 0x0003e8000c101908 */
[----:B------:R-:W-:Y:S01]  /*571a0*/  @P6 STG.E desc[UR8][R244.64], R250 ;  /* 0x000000faf4006986 */ /* 0x000fe2000c101908 */
[----:B-1----:R-:W-:-:S05]  /*571b0*/  IMAD.WIDE R240, R2, 0x4, R150 ;  /* 0x0000000402f07825 */ /* 0x002fca00078e0296 */
[----:B------:R1:W-:Y:S04]  /*571c0*/  @P4 STG.E desc[UR8][R240.64], R239 ;  /* 0x000000eff0004986 */ /* 0x0003e8000c101908 */
[----:B-1----:R-:W4:Y:S01]  /*571d0*/  LDL.LU R239, [R1+0x21c] ;  /* 0x00021c0001ef7983 */ /* 0x002f220000300800 */
[----:B------:R-:W-:-:S03]  /*571e0*/  IMAD.WIDE R240, R2, 0x4, R148 ;  /* 0x0000000402f07825 */ /* 0x000fc600078e0294 */
[----:B------:R-:W4:Y:S04]  /*571f0*/  LDL.LU R250, [R1+0x570] ;  /* 0x0005700001fa7983 */ /* 0x000f280000300800 */
[----:B------:R-:W3:Y:S01]  /*57200*/  LDL.LU R2, [R1+0x31c] ;  /* 0x00031c0001027983 */ /* 0x000ee20000300800 */
[----:B------:R-:W-:Y:S01]  /*57210*/  ISETP.LT.AND P2, PT, R9, UR4, !P2 ;  /* 0x0000000409007c0c */ /* 0x000fe2000d741270 */
[----:B------:R-:W-:Y:S01]  /*57220*/  IMAD.WIDE R242, R0, 0x4, R210 ;  /* 0x0000000400f27825 */ /* 0x000fe200078e02d2 */
[----:B------:R-:W-:Y:S01]  /*57230*/  ISETP.LT.AND P3, PT, R8, UR6, !P0 ;  /* 0x0000000608007c0c */ /* 0x000fe2000c761270 */
[----:B------:R-:W-:Y:S01]  /*57240*/  ULDC UR4, c[0x0][0x22c] ;  /* 0x00008b0000047ab9 */ /* 0x000fe20000000800 */
[----:B------:R-:W-:Y:S02]  /*57250*/  ISETP.LT.AND P5, PT, R11, UR10, !P0 ;  /* 0x0000000a0b007c0c */ /* 0x000fe4000c7a1270 */
[C---:B------:R-:W-:Y:S01]  /*57260*/  IADD3 R248, R3.reuse, 0x11, RZ ;  /* 0x0000001103f87810 */ /* 0x040fe20007ffe0ff */
[----:B------:R-:W-:Y:S01]  /*57270*/  IMAD.WIDE R244, R0, 0x4, R208 ;  /* 0x0000000400f47825 */ /* 0x000fe200078e02d0 */
[----:B------:R-:W-:Y:S01]  /*57280*/  ISETP.LT.AND P6, PT, R10, UR12, !P0 ;  /* 0x0000000c0a007c0c */ /* 0x000fe2000c7c1270 */
[----:B------:R-:W-:Y:S01]  /*57290*/  ULDC UR6, c[0x0][0x228] ;  /* 0x00008a0000067ab9 */ /* 0x000fe20000000800 */
[----:B------:R-:W-:Y:S01]  /*572a0*/  ISETP.GE.AND P4, PT, R248, UR4, PT ;  /* 0x00000004f8007c0c */ /* 0x000fe2000bf86270 */
[----:B------:R-:W-:Y:S01]  /*572b0*/  IMAD.WIDE R246, R0, 0x4, R150 ;  /* 0x0000000400f67825 */ /* 0x000fe200078e0296 */
[----:B------:R-:W-:Y:S01]  /*572c0*/  ULDC UR4, c[0x0][0x228] ;  /* 0x00008a0000047ab9 */ /* 0x000fe20000000800 */
[----:B--2---:R1:W-:Y:S01]  /*572d0*/  @P2 STG.E desc[UR8][R240.64], R238 ;  /* 0x000000eef0002986 */ /* 0x0043e2000c101908 */
[----:B------:R-:W-:Y:S01]  /*572e0*/  ULDC UR10, c[0x0][0x228] ;  /* 0x00008a00000a7ab9 */ /* 0x000fe20000000800 */
[----:B------:R-:W-:Y:S01]  /*572f0*/  ULDC UR12, c[0x0][0x228] ;  /* 0x00008a00000c7ab9 */ /* 0x000fe20000000800 */
[----:B-1----:R-:W-:Y:S01]  /*57300*/  VIADD R240, R3, 0x12 ;  /* 0x0000001203f07836 */ /* 0x002fe20000000000 */
[----:B------:R-:W2:Y:S04]  /*57310*/  LDL.LU R238, [R1+0x560] ;  /* 0x0005600001ee7983 */ /* 0x000ea80000300800 */
[----:B---3--:R1:W-:Y:S01]  /*57320*/  @P3 STG.E desc[UR8][R242.64], R2 ;  /* 0x00000002f2003986 */ /* 0x0083e2000c101908 */
[----:B------:R-:W-:Y:S01]  /*57330*/  ISETP.LT.AND P3, PT, R9, UR4, !P0 ;  /* 0x0000000409007c0c */ /* 0x000fe2000c761270 */
[----:B------:R-:W-:-:S02]  /*57340*/  ULDC UR4, c[0x0][0x22c] ;  /* 0x00008b0000047ab9 */ /* 0x000fc40000000800 */
[----:B------:R3:W-:Y:S01]  /*57350*/  @P5 STG.E desc[UR8][R244.64], R251 ;  /* 0x000000fbf4005986 */ /* 0x0007e2000c101908 */
[----:B------:R-:W-:Y:S01]  /*57360*/  ISETP.GE.AND P2, PT, R240, UR4, PT ;  /* 0x00000004f0007c0c */ /* 0x000fe2000bf46270 */
[C---:B------:R-:W-:Y:S01]  /*57370*/  IMAD.WIDE R240, R0.reuse, 0x4, R148 ;  /* 0x0000000400f07825 */ /* 0x040fe200078e0294 */
[----:B-1----:R-:W-:Y:S01]  /*57380*/  IADD3 R2, R0, UR28, RZ ;  /* 0x0000001c00027c10 */ /* 0x002fe2000fffe0ff */
[----:B------:R1:W-:Y:S04]  /*57390*/  @P6 STG.E desc[UR8][R246.64], R249 ;  /* 0x000000f9f6006986 */ /* 0x0003e8000c101908 */
[----:B---3--:R-:W3:Y:S01]  /*573a0*/  LDL.LU R251, [R1+0x410] ;  /* 0x0004100001fb7983 */ /* 0x008ee20000300800 */
[----:B------:R-:W-:Y:S02]  /*573b0*/  ISETP.LT.AND P0, PT, R8, UR6, !P1 ;  /* 0x0000000608007c0c */ /* 0x000fe4000cf01270 */
[----:B------:R-:W-:Y:S01]  /*573c0*/  ISETP.LT.AND P5, PT, R11, UR10, !P1 ;  /* 0x0000000a0b007c0c */ /* 0x000fe2000cfa1270 */
[----:B------:R-:W-:Y:S01]  /*573d0*/  VIADD R248, R3, 0x13 ;  /* 0x0000001303f87836 */ /* 0x000fe20000000000 */
[----:B------:R-:W-:Y:S01]  /*573e0*/  ISETP.LT.AND P6, PT, R10, UR12, !P1 ;  /* 0x0000000c0a007c0c */ /* 0x000fe2000cfc1270 */
[----:B------:R-:W-:Y:S01]  /*573f0*/  IMAD.WIDE R242, R2, 0x4, R210 ;  /* 0x0000000402f27825 */ /* 0x000fe200078e02d2 */
[----:B----4-:R4:W-:Y:S01]  /*57400*/  @P3 STG.E desc[UR8][R240.64], R239 ;  /* 0x000000eff0003986 */ /* 0x0109e2000c101908 */
[----:B------:R-:W-:Y:S01]  /*57410*/  ULDC UR4, c[0x0][0x22c] ;  /* 0x00008b0000047ab9 */ /* 0x000fe20000000800 */
[----:B------:R-:W-:-:S02]  /*57420*/  ULDC UR6, c[0x0][0x228] ;  /* 0x00008a0000067ab9 */ /* 0x000fc40000000800 */
[----:B-1----:R-:W3:Y:S01]  /*57430*/  LDL.LU R249, [R1+0x320] ;  /* 0x0003200001f97983 */ /* 0x002ee20000300800 */
[C---:B------:R-:W-:Y:S01]  /*57440*/  IMAD.WIDE R244, R2.reuse, 0x4, R208 ;  /* 0x0000000402f47825 */ /* 0x040fe200078e02d0 */
[----:B------:R-:W-:Y:S01]  /*57450*/  ULDC UR10, c[0x0][0x228] ;  /* 0x00008a00000a7ab9 */ /* 0x000fe20000000800 */
[----:B------:R-:W-:Y:S01]  /*57460*/  ULDC UR12, c[0x0][0x228] ;  /* 0x00008a00000c7ab9 */ /* 0x000fe20000000800 */
[----:B------:R-:W2:Y:S01]  /*57470*/  LDL.LU R0, [R1+0x580] ;  /* 0x0005800001007983 */ /* 0x000ea20000300800 */
[----:B------:R-:W-:-:S03]  /*57480*/  IMAD.WIDE R246, R2, 0x4, R150 ;  /* 0x0000000402f67825 */ /* 0x000fc600078e0296 */
[----:B----4-:R-:W4:Y:S01]  /*57490*/  LDL.LU R239, [R1+0x220] ;  /* 0x0002200001ef7983 */ /* 0x010f220000300800 */
[----:B------:R-:W-:Y:S01]  /*574a0*/  ISETP.GE.AND P3, PT, R248, UR4, PT ;  /* 0x00000004f8007c0c */ /* 0x000fe2000bf66270 */
[----:B------:R-:W-:Y:S02]  /*574b0*/  ULDC UR4, c[0x0][0x228] ;  /* 0x00008a0000047ab9 */ /* 0x000fe40000000800 */
[----:B------:R-:W4:Y:S01]  /*574c0*/  LDL.LU R248, [R1+0x120] ;  /* 0x0001200001f87983 */ /* 0x000f220000300800 */
[----:B------:R-:W-:Y:S01]  /*574d0*/  ISETP.LT.AND P1, PT, R9, UR4, !P1 ;  /* 0x0000000409007c0c */ /* 0x000fe2000cf21270 */
[----:B------:R-:W-:Y:S01]  /*574e0*/  ULDC UR4, c[0x0][0x228] ;  /* 0x00008a0000047ab9 */ /* 0x000fe20000000800 */
[----:B------:R-:W-:Y:S01]  /*574f0*/  IMAD.WIDE R240, R2, 0x4, R148 ;  /* 0x0000000402f07825 */ /* 0x000fe200078e0294 */
[----:B--2---:R-:W-:Y:S04]  /*57500*/  @P0 STG.E desc[UR8][R242.64], R0 ;  /* 0x00000000f2000986 */ /* 0x004fe8000c101908 */
[----:B------:R1:W-:Y:S04]  /*57510*/  @P5 STG.E desc[UR8][R244.64], R250 ;  /* 0x000000faf4005986 */ /* 0x0003e8000c101908 */
[----:B------:R2:W-:Y:S04]  /*57520*/  @P6 STG.E desc[UR8][R246.64], R238 ;  /* 0x000000eef6006986 */ /* 0x0005e8000c101908 */
[----:B-1----:R-:W4:Y:S04]  /*57530*/  LDL.LU R250, [R1+0x20] ;  /* 0x0000200001fa7983 */ /* 0x002f280000300800 */
[----:B--2---:R-:W2:Y:S01]  /*57540*/  LDL.LU R238, [R1+0x584] ;  /* 0x0005840001ee7983 */ /* 0x004ea20000300800 */
[----:B------:R-:W-:Y:S01]  /*57550*/  ISETP.LT.AND P0, PT, R8, UR4, !P4 ;  /* 0x0000000408007c0c */ /* 0x000fe2000e701270 */
[----:B------:R-:W-:Y:S01]  /*57560*/  VIADD R0, R2, UR28 ;  /* 0x0000001c02007c36 */ /* 0x000fe20008000000 */
[----:B------:R-:W-:Y:S01]  /*57570*/  ULDC UR4, c[0x0][0x228] ;  /* 0x00008a0000047ab9 */ /* 0x000fe20000000800 */
        /* <DEDUP_REMOVED lines=10> */
[----:B------:R-:W-:Y:S02]  /*57620*/  ISETP.LT.AND P0, PT, R8, UR4, !P2 ;  /* 0x0000000408007c0c */ /* 0x000fe4000d701270 */
[C---:B------:R-:W-:Y:S01]  /*57630*/  IADD3 R2, R0.reuse, UR28, RZ ;  /* 0x0000001c00027c10 */ /* 0x040fe2000fffe0ff */
[----:B------:R-:W-:Y:S01]  /*57640*/  ULDC UR6, c[0x0][0x228] ;  /* 0x00008a0000067ab9 */ /* 0x000fe20000000800 */
[C---:B-1----:R-:W-:Y:S01]  /*57650*/  IMAD.WIDE R240, R0.reuse, 0x4, R208 ;  /* 0x0000000400f07825 */ /* 0x042fe200078e02d0 */
[----:B------:R-:W2:Y:S01]  /*57660*/  LDL.LU R251, [R1+0x574] ;  /* 0x0005740001fb7983 */ /* 0x000ea20000300800 */
[----:B------:R-:W-:Y:S01]  /*57670*/  ULDC UR4, c[0x0][0x228] ;  /* 0x00008a0000047ab9 */ /* 0x000fe20000000800 */
[----:B------:R-:W-:Y:S01]  /*57680*/  ULDC UR10, c[0x0][0x228] ;  /* 0x00008a00000a7ab9 */ /* 0x000fe20000000800 */
[C---:B---3--:R-:W-:Y:S01]  /*57690*/  IMAD.WIDE R242, R0.reuse, 0x4, R150 ;  /* 0x0000000400f27825 */ /* 0x048fe200078e0296 */
[----:B----4-:R1:W-:Y:S03]  /*576a0*/  @P6 STG.E desc[UR8][R240.64], R239 ;  /* 0x000000eff0006986 */ /* 0x0103e6000c101908 */
[----:B------:R-:W-:Y:S01]  /*576b0*/  IMAD.WIDE R244, R0, 0x4, R148 ;  /* 0x0000000400f47825 */ /* 0x000fe200078e0294 */
[----:B------:R-:W3:Y:S01]  /*576c0*/  LDL.LU R249, [R1+0x564] ;  /* 0x0005640001f97983 */ /* 0x000ee20000300800 */
[----:B------:R-:W-:-:S03]  /*576d0*/  IADD3 R0, R2, UR28, RZ ;  /* 0x0000001c02007c10 */ /* 0x000fc6000fffe0ff */
[----:B------:R4:W-:Y:S01]  /*576e0*/  @P5 STG.E desc[UR8][R242.64], R248 ;  /* 0x000000f8f2005986 */ /* 0x0009e2000c101908 */
[----:B-1----:R-:W-:-:S03]  /*576f0*/  IMAD.WIDE R240, R2, 0x4, R210 ;  /* 0x0000000402f07825 */ /* 0x002fc600078e02d2 */
[----:B------:R-:W3:Y:S01]  /*57700*/  LDL.LU R239, [R1+0x324] ;  /* 0x0003240001ef7983 */ /* 0x000ee20000300800 */
[----:B----4-:R-:W-:-:S03]  /*57710*/  IMAD.WIDE R242, R2, 0x4, R150 ;  /* 0x0000000402f27825 */ /* 0x010fc600078e0296 */
[----:B------:R1:W-:Y:S04]  /*57720*/  @P4 STG.E desc[UR8][R244.64], R250 ;  /* 0x000000faf4004986 */ /* 0x0003e8000c101908 */
[----:B--2---:R2:W-:Y:S04]  /*57730*/  @P0 STG.E desc[UR8][R240.64], R238 ;  /* 0x000000eef0000986 */ /* 0x0045e8000c101908 */
[----:B-1----:R-:W4:Y:S01]  /*57740*/  LDL.LU R250, [R1+0x224] ;  /* 0x0002240001fa7983 */ /* 0x002f220000300800 */
[----:B------:R-:W-:-:S03]  /*57750*/  IMAD.WIDE R244, R2, 0x4, R148 ;  /* 0x0000000402f47825 */ /* 0x000fc600078e0294 */
[----:B--2---:R-:W2:Y:S01]  /*57760*/  LDL.LU R238, [R1+0x124] ;  /* 0x0001240001ee7983 */ /* 0x004ea20000300800 */
[----:B------:R-:W-:-:S03]  /*57770*/  IMAD.WIDE R240, R2, 0x4, R208 ;  /* 0x0000000402f07825 */ /* 0x000fc600078e02d0 */
[----:B------:R-:W4:Y:S01]  /*57780*/  LDL.LU R2, [R1+0x414] ;  /* 0x0004140001027983 */ /* 0x000f220000300800 */
[----:B------:R-:W-:Y:S01]  /*57790*/  ISETP.LT.AND P4, PT, R11, UR4, !P2 ;  /* 0x000000040b007c0c */ /* 0x000fe2000d781270 */
[----:B------:R-:W-:Y:S01]  /*577a0*/  VIADD R248, R3, 0x15 ;  /* 0x0000001503f87836 */ /* 0x000fe20000000000 */
[----:B------:R-:W-:Y:S01]  /*577b0*/  ISETP.LT.AND P5, PT, R10, UR6, !P2 ;  /* 0x000000060a007c0c */ /* 0x000fe2000d7a1270 */
[----:B------:R-:W-:Y:S01]  /*577c0*/  ULDC UR4, c[0x0][0x22c] ;  /* 0x00008b0000047ab9 */ /* 0x000fe20000000800 */
[----:B------:R-:W-:Y:S02]  /*577d0*/  ISETP.LT.AND P2, PT, R9, UR10, !P2 ;  /* 0x0000000a09007c0c */ /* 0x000fe4000d741270 */
[----:B------:R-:W-:Y:S01]  /*577e0*/  ISETP.LT.AND P6, PT, R8, UR12, !P3 ;  /* 0x0000000c08007c0c */ /* 0x000fe2000dfc1270 */
[----:B------:R-:W-:Y:S01]  /*577f0*/  IMAD.WIDE R246, R0, 0x4, R210 ;  /* 0x0000000400f67825 */ /* 0x000fe200078e02d2 */
[----:B------:R-:W-:Y:S01]  /*57800*/  ISETP.GE.AND P0, PT, R248, UR4, PT ;  /* 0x00000004f8007c0c */ /* 0x000fe2000bf06270 */
[----:B------:R-:W-:Y:S01]  /*57810*/  ULDC UR4, c[0x0][0x228] ;  /* 0x00008a0000047ab9 */ /* 0x000fe20000000800 */
[----:B------:R-:W2:Y:S01]  /*57820*/  LDL.LU R248, [R1+0x24] ;  /* 0x0000240001f87983 */ /* 0x000ea20000300800 */
[----:B------:R-:W-:Y:S01]  /*57830*/  ULDC UR6, c[0x0][0x228] ;  /* 0x00008a0000067ab9 */ /* 0x000fe20000000800 */
[----:B------:R-:W-:Y:S01]  /*57840*/  ULDC UR10, c[0x0][0x228] ;  /* 0x00008a00000a7ab9 */ /* 0x000fe20000000800 */
[----:B------:R-:W-:Y:S01]  /*57850*/  ULDC UR12, c[0x0][0x228] ;  /* 0x00008a00000c7ab9 */ /* 0x000fe20000000800 */
[----:B------:R1:W-:Y:S04]  /*57860*/  @P4 STG.E desc[UR8][R240.64], R251 ;  /* 0x000000fbf0004986 */ /* 0x0003e8000c101908 */
[----:B---3--:R3:W-:Y:S04]  /*57870*/  @P5 STG.E desc[UR8][R242.64], R249 ;  /* 0x000000f9f2005986 */ /* 0x0087e8000c101908 */
[----:B-1----:R-:W2:Y:S04]  /*57880*/  LDL.LU R251, [R1+0x588] ;  /* 0x0005880001fb7983 */ /* 0x002ea80000300800 */
[----:B---3--:R-:W3:Y:S04]  /*57890*/  LDL.LU R249, [R1+0x578] ;  /* 0x0005780001f97983 */ /* 0x008ee80000300800 */
[----:B----4-:R-:W-:Y:S04]  /*578a0*/  @P2 STG.E desc[UR8][R244.64], R2 ;  /* 0x00000002f4002986 */ /* 0x010fe8000c101908 */
[----:B------:R1:W-:Y:S04]  /*578b0*/  @P6 STG.E desc[UR8][R246.64], R239 ;  /* 0x000000eff6006986 */ /* 0x0003e8000c101908 */
[----:B-1----:R-:W4:Y:S01]  /*578c0*/  LDL.LU R239, [R1+0x568] ;  /* 0x0005680001ef7983 */ /* 0x002f220000300800 */
        /* <DEDUP_REMOVED lines=11> */
[----:B------:R1:W-:Y:S01]  /*57980*/  @P2 STG.E desc[UR8][R242.64], R250 ;  /* 0x000000faf2002986 */ /* 0x0003e2000c101908 */
[----:B------:R-:W-:Y:S01]  /*57990*/  ISETP.GE.AND P2, PT, R244, UR4, PT ;  /* 0x00000004f4007c0c */ /* 0x000fe2000bf46270 */
[----:B------:R-:W-:Y:S01]  /*579a0*/  ULDC UR4, c[0x0][0x228] ;  /* 0x00008a0000047ab9 */ /* 0x000fe20000000800 */
[----:B------:R-:W-:Y:S01]  /*579b0*/  ISETP.LT.AND P6, PT, R11, UR12, !P1 ;  /* 0x0000000c0b007c0c */ /* 0x000fe2000cfc1270 */
[----:B--2---:R2:W-:Y:S01]  /*579c0*/  @P4 STG.E desc[UR8][R240.64], R238 ;  /* 0x000000eef0004986 */ /* 0x0045e2000c101908 */
[----:B------:R-:W-:Y:S01]  /*579d0*/  ISETP.LT.AND P4, PT, R10, UR4, !P1 ;  /* 0x000000040a007c0c */ /* 0x000fe2000cf81270 */
[----:B------:R-:W-:Y:S01]  /*579e0*/  IMAD.WIDE R244, R2, 0x4, R208 ;  /* 0x0000000402f47825 */ /* 0x000fe200078e02d0 */
[----:B------:R-:W-:Y:S01]  /*579f0*/  ULDC UR4, c[0x0][0x228] ;  /* 0x00008a0000047ab9 */ /* 0x000fe20000000800 */
[----:B------:R-:W-:Y:S01]  /*57a00*/  ULDC UR10, c[0x0][0x228] ;  /* 0x00008a00000a7ab9 */ /* 0x000fe20000000800 */
[----:B------:R-:W-:Y:S01]  /*57a10*/  ULDC UR12, c[0x0][0x228] ;  /* 0x00008a00000c7ab9 */ /* 0x000fe20000000800 */
[----:B-1----:R-:W-:Y:S01]  /*57a20*/  IMAD.WIDE R242, R0, 0x4, R148 ;  /* 0x0000000400f27825 */ /* 0x002fe200078e0294 */
[----:B------:R-:W4:Y:S03]  /*57a30*/  LDL.LU R250, [R1+0x228] ;  /* 0x0002280001fa7983 */ /* 0x000f260000300800 */
[----:B--2---:R-:W-:Y:S01]  /*57a40*/  IMAD.WIDE R240, R2, 0x4, R210 ;  /* 0x0000000402f07825 */ /* 0x004fe200078e02d2 */
[----:B------:R1:W-:Y:S04]  /*57a50*/  @P3 STG.E desc[UR8][R242.64], R248 ;  /* 0x000000f8f2003986 */ /* 0x0003e8000c101908 */
[----:B------:R2:W-:Y:S01]  /*57a60*/  @P5 STG.E desc[UR8][R240.64], R251 ;  /* 0x000000fbf0005986 */ /* 0x0005e2000c101908 */
[----:B------:R-:W-:Y:S01]  /*57a70*/  ISETP.LT.AND P1, PT, R9, UR4, !P1 ;  /* 0x0000000409007c0c */ /* 0x000fe2000cf21270 */
[----:B------:R-:W-:-:S02]  /*57a80*/  ULDC UR4, c[0x0][0x22c] ;  /* 0x00008b0000047ab9 */ /* 0x000fc40000000800 */
[----:B------:R-:W4:Y:S01]  /*57a90*/  LDL.LU R238, [R1+0x128] ;  /* 0x0001280001ee7983 */ /* 0x000f220000300800 */
[----:B-1----:R-:W-:Y:S01]  /*57aa0*/  IADD3 R248, R3, 0x17, RZ ;  /* 0x0000001703f87810 */ /* 0x002fe20007ffe0ff */
[C---:B--2---:R-:W-:Y:S02]  /*57ab0*/  IMAD.WIDE R240, R2.reuse, 0x4, R150 ;  /* 0x0000000402f07825 */ /* 0x044fe400078e0296 */
[----:B---3--:R1:W-:Y:S04]  /*57ac0*/  @P6 STG.E desc[UR8][R244.64], R249 ;  /* 0x000000f9f4006986 */ /* 0x0083e8000c101908 */
[----:B------:R-:W2:Y:S01]  /*57ad0*/  LDL.LU R251, [R1+0x58c] ;  /* 0x00058c0001fb7983 */ /* 0x000ea20000300800 */
[----:B------:R-:W-:-:S03]  /*57ae0*/  VIADD R0, R2, UR28 ;  /* 0x0000001c02007c36 */ /* 0x000fc60008000000 */
[----:B-1----:R-:W3:Y:S04]  /*57af0*/  LDL.LU R249, [R1+0x57c] ;  /* 0x00057c0001f97983 */ /* 0x002ee80000300800 */
[----:B----4-:R1:W-:Y:S01]  /*57b00*/  @P4 STG.E desc[UR8][R240.64], R239 ;  /* 0x000000eff0004986 */ /* 0x0103e2000c101908 */
[----:B------:R-:W-:Y:S02]  /*57b10*/  ISETP.GE.AND P4, PT, R248, UR4, PT ;  /* 0x00000004f8007c0c */ /* 0x000fe4000bf86270 */
[----:B------:R-:W-:Y:S02]  /*57b20*/  ISETP.LT.AND P3, PT, R8, UR6, !P0 ;  /* 0x0000000608007c0c */ /* 0x000fe4000c761270 */
[----:B------:R-:W-:Y:S02]  /*57b30*/  ISETP.LT.AND P5, PT, R11, UR10, !P0 ;  /* 0x0000000a0b007c0c */ /* 0x000fe4000c7a1270 */
[----:B------:R-:W-:Y:S01]  /*57b40*/  ISETP.LT.AND P6, PT, R10, UR12, !P0 ;  /* 0x0000000c0a007c0c */ /* 0x000fe2000c7c1270 */
[----:B------:R-:W-:Y:S01]  /*57b50*/  IMAD.WIDE R242, R0, 0x4, R210 ;  /* 0x0000000400f27825 */ /* 0x000fe200078e02d2 */
[----:B------:R-:W-:Y:S01]  /*57b60*/  ULDC UR4, c[0x0][0x228] ;  /* 0x00008a0000047ab9 */ /* 0x000fe20000000800 */
[----:B------:R-:W-:Y:S01]  /*57b70*/  ULDC UR6, c[0x0][0x228] ;  /* 0x00008a0000067ab9 */ /* 0x000fe20000000800 */
[----:B------:R-:W-:Y:S01]  /*57b80*/  ULDC UR10, c[0x0][0x228] ;  /* 0x00008a00000a7ab9 */ /* 0x000fe20000000800 */
[----:B-1----:R-:W4:Y:S01]  /*57b90*/  LDL.LU R239, [R1+0x56c] ;  /* 0x00056c0001ef7983 */ /* 0x002f220000300800 */
[----:B------:R-:W-:Y:S01]  /*57ba0*/  IMAD.WIDE R240, R2, 0x4, R148 ;  /* 0x0000000402f07825 */ /* 0x000fe200078e0294 */
[----:B------:R-:W-:-:S02]  /*57bb0*/  ULDC UR12, c[0x0][0x228] ;  /* 0x00008a00000c7ab9 */ /* 0x000fc40000000800 */
[----:B------:R-:W2:Y:S04]  /*57bc0*/  LDL.LU R2, [R1+0x328] ;  /* 0x0003280001027983 */ /* 0x000ea80000300800 */
[----:B------:R-:W3:Y:S01]  /*57bd0*/  LDL.LU R248, [R1+0x418] ;  /* 0x0004180001f87983 */ /* 0x000ee20000300800 */
[----:B------:R-:W-:-:S04]  /*57be0*/  IMAD.WIDE R244, R0, 0x4, R208 ;  /* 0x0000000400f47825 */ /* 0x000fc800078e02d0 */
[----:B------:R-:W-:Y:S01]  /*57bf0*/  IMAD.WIDE R246, R0, 0x4, R150 ;  /* 0x0000000400f67825 */ /* 0x000fe200078e0296 */
[----:B---3--:R1:W-:Y:S04]  /*57c00*/  @P1 STG.E desc[UR8][R240.64], R248 ;  /* 0x000000f8f0001986 */ /* 0x0083e8000c101908 */
[----:B--2---:R2:W-:Y:S01]  /*57c10*/  @P3 STG.E desc[UR8][R242.64], R2 ;  /* 0x00000002f2003986 */ /* 0x0045e2000c101908 */
        /* <DEDUP_REMOVED lines=8> */
[----:B---3--:R-:W2:Y:S01]  /*57ca0*/  LDL.LU R250, [R1+0x41c] ;  /* 0x00041c0001fa7983 */ /* 0x008ea20000300800 */
[----:B------:R-:W-:Y:S01]  /*57cb0*/  ISETP.LT.AND P0, PT, R8, UR6, !P2 ;  /* 0x0000000608007c0c */ /* 0x000fe2000d701270 */
[----:B------:R-:W-:Y:S01]  /*57cc0*/  ULDC UR4, c[0x0][0x22c] ;  /* 0x00008b0000047ab9 */ /* 0x000fe20000000800 */
[----:B------:R-:W-:Y:S02]  /*57cd0*/  ISETP.LT.AND P5, PT, R11, UR10, !P2 ;  /* 0x0000000a0b007c0c */ /* 0x000fe4000d7a1270 */
[----:B------:R-:W-:Y:S01]  /*57ce0*/  ISETP.LT.AND P6, PT, R10, UR12, !P2 ;  /* 0x0000000c0a007c0c */ /* 0x000fe2000d7c1270 */
[----:B-1----:R-:W3:Y:S01]  /*57cf0*/  LDL.LU R238, [R1+0x32c] ;  /* 0x00032c0001ee7983 */ /* 0x002ee20000300800 */
[----:B------:R-:W-:Y:S01]  /*57d00*/  VIADD R248, R3, 0x19 ;  /* 0x0000001903f87836 */ /* 0x000fe20000000000 */
[----:B------:R-:W-:Y:S01]  /*57d10*/  ULDC UR6, c[0x0][0x228] ;  /* 0x00008a0000067ab9 */ /* 0x000fe20000000800 */
[C---:B------:R-:W-:Y:S01]  /*57d20*/  IMAD.WIDE R242, R2.reuse, 0x4, R210 ;  /* 0x0000000402f27825 */ /* 0x040fe200078e02d2 */
[----:B------:R-:W4:Y:S01]  /*57d30*/  LDL.LU R0, [R1+0x28] ;  /* 0x0000280001007983 */ /* 0x000f220000300800 */
[----:B------:R-:W-:Y:S01]  /*57d40*/  ULDC UR10, c[0x0][0x228] ;  /* 0x00008a00000a7ab9 */ /* 0x000fe20000000800 */
[----:B------:R-:W-:Y:S01]  /*57d50*/  ULDC UR12, c[0x0][0x228] ;  /* 0x00008a00000c7ab9 */ /* 0x000fe20000000800 */
[----:B------:R-:W-:-:S04]  /*57d60*/  IMAD.WIDE R244, R2, 0x4, R208 ;  /* 0x0000000402f47825 */ /* 0x000fc800078e02d0 */
[----:B------:R-:W-:Y:S01]  /*57d70*/  IMAD.WIDE R246, R2, 0x4, R150 ;  /* 0x0000000402f67825 */ /* 0x000fe200078e0296 */
[----:B----4-:R-:W-:Y:S01]  /*57d80*/  @P3 STG.E desc[UR8][R240.64], R0 ;  /* 0x00000000f0003986 */ /* 0x010fe2000c101908 */
[----:B------:R-:W-:Y:S01]  /*57d90*/  ISETP.GE.AND P3, PT, R248, UR4, PT ;  /* 0x00000004f8007c0c */ /* 0x000fe2000bf66270 */
[----:B------:R-:W-:Y:S02]  /*57da0*/  ULDC UR4, c[0x0][0x228] ;  /* 0x00008a0000047ab9 */ /* 0x000fe40000000800 */
[----:B------:R-:W-:Y:S04]  /*57db0*/  @P0 STG.E desc[UR8][R242.64], R251 ;  /* 0x000000fbf2000986 */ /* 0x000fe8000c101908 */
[----:B------:R1:W-:Y:S04]  /*57dc0*/  @P5 STG.E desc[UR8][R244.64], R249 ;  /* 0x000000f9f4005986 */ /* 0x0003e8000c101908 */
[----:B------:R-:W4:Y:S04]  /*57dd0*/  LDL.LU R248, [R1+0x12c] ;  /* 0x00012c0001f87983 */ /* 0x000f280000300800 */
[----:B------:R2:W-:Y:S04]  /*57de0*/  @P6 STG.E desc[UR8][R246.64], R239 ;  /* 0x000000eff6006986 */ /* 0x0005e8000c101908 */
[----:B-1----:R-:W4:Y:S04]  /*57df0*/  LDL.LU R249, [R1+0x2c] ;  /* 0x00002c0001f97983 */ /* 0x002f280000300800 */
[----:B--2---:R-:W2:Y:S04]  /*57e00*/  LDL.LU R247, [R1+0x22c] ;  /* 0x00022c0001f77983 */ /* 0x004ea80000300800 */
[----:B------:R-:W4:Y:S01]  /*57e10*/  LDL.LU R239, [R1+0x590] ;  /* 0x0005900001ef7983 */ /* 0x000f220000300800 */
[----:B------:R-:W-:Y:S01]  /*57e20*/  ISETP.LT.AND P2, PT, R9, UR4, !P2 ;  /* 0x0000000409007c0c */ /* 0x000fe2000d741270 */
[----:B------:R-:W-:-:S02]  /*57e30*/  ULDC UR4, c[0x0][0x228] ;  /* 0x00008a0000047ab9 */ /* 0x000fc40000000800 */
[----:B------:R-:W-:Y:S01]  /*57e40*/  ISETP.LT.AND P0, PT, R8, UR4, !P4 ;  /* 0x0000000408007c0c */ /* 0x000fe2000e701270 */
[C---:B------:R-:W-:Y:S01]  /*57e50*/  VIADD R0, R2.reuse, UR28 ;  /* 0x0000001c02007c36 */ /* 0x040fe20008000000 */
[----:B------:R-:W-:Y:S01]  /*57e60*/  ULDC UR4, c[0x0][0x228] ;  /* 0x00008a0000047ab9 */ /* 0x000fe20000000800 */
[----:B------:R-:W-:Y:S01]  /*57e70*/  IMAD.WIDE R240, R2, 0x4, R148 ;  /* 0x0000000402f07825 */ /* 0x000fe200078e0294 */
[----:B------:R-:W-:Y:S01]  /*57e80*/  IADD3 R244, R3, 0x1a, RZ ;  /* 0x0000001a03f47810 */ /* 0x000fe20007ffe0ff */
[----:B------:R-:W4:Y:S01]  /*57e90*/  LDL.LU R251, [R1+0x5a0] ;  /* 0x0005a00001fb7983 */ /* 0x000f220000300800 */
        /* <DEDUP_REMOVED lines=8> */
[----:B---3--:R3:W-:Y:S01]  /*57f20*/  @P0 STG.E desc[UR8][R242.64], R238 ;  /* 0x000000eef2000986 */ /* 0x0087e2000c101908 */
[----:B------:R-:W-:-:S02]  /*57f30*/  ISETP.LT.AND P0, PT, R8, UR4, !P1 ;  /* 0x0000000408007c0c */ /* 0x000fc4000cf01270 */
[C---:B------:R-:W-:Y:S01]  /*57f40*/  IADD3 R2, R0.reuse, UR28, RZ ;  /* 0x0000001c00027c10 */ /* 0x040fe2000fffe0ff */
[----:B------:R-:W-:Y:S01]  /*57f50*/  ULDC UR6, c[0x0][0x228] ;  /* 0x00008a0000067ab9 */ /* 0x000fe20000000800 */
[C---:B-1----:R-:W-:Y:S01]  /*57f60*/  IMAD.WIDE R240, R0.reuse, 0x4, R208 ;  /* 0x0000000400f07825 */ /* 0x042fe200078e02d0 */
[----:B------:R-:W4:Y:S01]  /*57f70*/  LDL.LU R250, [R1+0x420] ;  /* 0x0004200001fa7983 */ /* 0x000f220000300800 */
[----:B------:R-:W-:Y:S01]  /*57f80*/  ULDC UR4, c[0x0][0x228] ;  /* 0x00008a0000047ab9 */ /* 0x000fe20000000800 */
[----:B------:R-:W-:Y:S01]  /*57f90*/  ULDC UR10, c[0x0][0x228] ;  /* 0x00008a00000a7ab9 */ /* 0x000fe20000000800 */
[C---:B---3--:R-:W-:Y:S01]  /*57fa0*/  IMAD.WIDE R242, R0.reuse, 0x4, R150 ;  /* 0x0000000400f27825 */ /* 0x048fe200078e0296 */
[----:B------:R-:W3:Y:S03]  /*57fb0*/  LDL.LU R238, [R1+0x330] ;  /* 0x0003300001ee7983 */ /* 0x000ee60000300800 */
[----:B------:R-:W-:Y:S01]  /*57fc0*/  IMAD.WIDE R244, R0, 0x4, R148 ;  /* 0x0000000400f47825 */ /* 0x000fe200078e0294 */
[C---:B------:R-:W-:Y:S01]  /*57fd0*/  IADD3 R0, R2.reuse, UR28, RZ ;  /* 0x0000001c02007c10 */ /* 0x040fe2000fffe0ff */
[----:B--2---:R1:W-:Y:S04]  /*57fe0*/  @P6 STG.E desc[UR8][R240.64], R247 ;  /* 0x000000f7f0006986 */ /* 0x0043e8000c101908 */
[----:B----4-:R2:W-:Y:S04]  /*57ff0*/  @P5 STG.E desc[UR8][R242.64], R248 ;  /* 0x000000f8f2005986 */ /* 0x0105e8000c101908 */
[----:B------:R4:W-:Y:S01]  /*58000*/  @P4 STG.E desc[UR8][R244.64], R249 ;  /* 0x000000f9f4004986 */ /* 0x0009e2000c101908 */
[----:B-1----:R-:W-:-:S04]  /*58010*/  IMAD.WIDE R240, R2, 0x4, R210 ;  /* 0x0000000402f07825 */ /* 0x002fc800078e02d2 */
[C---:B--2---:R-:W-:Y:S01]  /*58020*/  IMAD.WIDE R242, R2.reuse, 0x4, R150 ;  /* 0x0000000402f27825 */ /* 0x044fe200078e0296 */
[----:B------:R1:W-:Y:S03]  /*58030*/  @P0 STG.E desc[UR8][R240.64], R239 ;  /* 0x000000eff0000986 */ /* 0x0003e6000c101908 */
[C---:B----4-:R-:W-:Y:S01]  /*58040*/  IMAD.WIDE R244, R2.reuse, 0x4, R148 ;  /* 0x0000000402f47825 */ /* 0x050fe200078e0294 */
[----:B------:R-:W2:Y:S04]  /*58050*/  LDL.LU R249, [R1+0x230] ;  /* 0x0002300001f97983 */ /* 0x000ea80000300800 */
[----:B-1----:R-:W4:Y:S01]  /*58060*/  LDL.LU R239, [R1+0x130] ;  /* 0x0001300001ef7983 */ /* 0x002f220000300800 */
[----:B------:R-:W-:-:S03]  /*58070*/  IMAD.WIDE R240, R2, 0x4, R208 ;  /* 0x0000000402f07825 */ /* 0x000fc600078e02d0 */
[----:B------:R-:W3:Y:S01]  /*58080*/  LDL.LU R2, [R1+0x5b0] ;  /* 0x0005b00001027983 */ /* 0x000ee20000300800 */
        /* <DEDUP_REMOVED lines=10> */
[----:B------:R-:W4:Y:S01]  /*58130*/  LDL.LU R248, [R1+0x594] ;  /* 0x0005940001f87983 */ /* 0x000f220000300800 */
[----:B------:R-:W-:Y:S01]  /*58140*/  ULDC UR10, c[0x0][0x228] ;  /* 0x00008a00000a7ab9 */ /* 0x000fe20000000800 */
[----:B------:R-:W-:-:S02]  /*58150*/  ULDC UR12, c[0x0][0x228] ;  /* 0x00008a00000c7ab9 */ /* 0x000fc40000000800 */
[----:B---3--:R-:W-:Y:S04]  /*58160*/  @P4 STG.E desc[UR8][R240.64], R2 ;  /* 0x00000002f0004986 */ /* 0x008fe8000c101908 */
[----:B------:R-:W-:Y:S04]  /*58170*/  @P5 STG.E desc[UR8][R242.64], R251 ;  /* 0x000000fbf2005986 */ /* 0x000fe8000c101908 */
[----:B------:R1:W-:Y:S04]  /*58180*/  @P1 STG.E desc[UR8][R244.64], R250 ;  /* 0x000000faf4001986 */ /* 0x0003e8000c101908 */
[----:B------:R3:W-:Y:S04]  /*58190*/  @P6 STG.E desc[UR8][R246.64], R238 ;  /* 0x000000eef6006986 */ /* 0x0007e8000c101908 */
[----:B-1----:R-:W4:Y:S04]  /*581a0*/  LDL.LU R250, [R1+0x5b4] ;  /* 0x0005b40001fa7983 */ /* 0x002f280000300800 */
[----:B---3--:R-:W3:Y:S04]  /*581b0*/  LDL.LU R247, [R1+0x30] ;  /* 0x0000300001f77983 */ /* 0x008ee80000300800 */
[----:B------:R-:W3:Y:S01]  /*581c0*/  LDL.LU R238, [R1+0x5a4] ;  /* 0x0005a40001ee7983 */ /* 0x000ee20000300800 */
        /* <DEDUP_REMOVED lines=15> */
[----:B----4-:R2:W-:Y:S01]  /*582c0*/  @P4 STG.E desc[UR8][R240.64], R239 ;  /* 0x000000eff0004986 */ /* 0x0105e2000c101908 */
        /* <DEDUP_REMOVED lines=8> */
[----:B------:R-:W4:Y:S01]  /*58350*/  LDL.LU R251, [R1+0x234] ;  /* 0x0002340001fb7983 */ /* 0x000f220000300800 */
[----:B------:R-:W-:-:S03]  /*58360*/  VIADD R0, R2, UR28 ;  /* 0x0000001c02007c36 */ /* 0x000fc60008000000 */
[----:B------:R-:W4:Y:S04]  /*58370*/  LDL.LU R249, [R1+0x134] ;  /* 0x0001340001f97983 */ /* 0x000f280000300800 */
[----:B---3--:R-:W-:Y:S04]  /*58380*/  @P3 STG.E desc[UR8][R242.64], R247 ;  /* 0x000000f7f2003986 */ /* 0x008fe8000c101908 */
[----:B------:R1:W-:Y:S04]  /*58390*/  @P5 STG.E desc[UR8][R240.64], R248 ;  /* 0x000000f8f0005986 */ /* 0x0003e8000c101908 */
[----:B------:R-:W-:Y:S01]  /*583a0*/  @P6 STG.E desc[UR8][R244.64], R250 ;  /* 0x000000faf4006986 */ /* 0x000fe2000c101908 */
[----:B-1----:R-:W-:-:S05]  /*583b0*/  IMAD.WIDE R240, R2, 0x4, R150 ;  /* 0x0000000402f07825 */ /* 0x002fca00078e0296 */
[----:B------:R1:W-:Y:S04]  /*583c0*/  @P4 STG.E desc[UR8][R240.64], R238 ;  /* 0x000000eef0004986 */ /* 0x0003e8000c101908 */
[----:B-1----:R-:W3:Y:S01]  /*583d0*/  LDL.LU R238, [R1+0x34] ;  /* 0x0000340001ee7983 */ /* 0x002ee20000300800 */
[----:B------:R-:W-:-:S03]  /*583e0*/  IMAD.WIDE R240, R2, 0x4, R148 ;  /* 0x0000000402f07825 */ /* 0x000fc600078e0294 */
[----:B------:R-:W3:Y:S04]  /*583f0*/  LDL.LU R250, [R1+0x5b8] ;  /* 0x0005b80001fa7983 */ /* 0x000ee80000300800 */
[----:B------:R-:W4:Y:S01]  /*58400*/  LDL.LU R2, [R1+0x334] ;  /* 0x0003340001027983 */ /* 0x000f220000300800 */
        /* <DEDUP_REMOVED lines=17> */
[----:B----4-:R1:W-:Y:S01]  /*58520*/  @P3 STG.E desc[UR8][R242.64], R2 ;  /* 0x00000002f2003986 */ /* 0x0103e2000c101908 */
[----:B------:R-:W-:Y:S01]  /*58530*/  ISETP.LT.AND P3, PT, R9, UR4, !P0 ;  /* 0x0000000409007c0c */ /* 0x000fe2000c761270 */
[----:B------:R-:W-:-:S02]  /*58540*/  ULDC UR4, c[0x0][0x22c] ;  /* 0x00008b0000047ab9 */ /* 0x000fc40000000800 */
[----:B------:R4:W-:Y:S01]  /*58550*/  @P5 STG.E desc[UR8][R244.64], R251 ;  /* 0x000000fbf4005986 */ /* 0x0009e2000c101908 */
[----:B------:R-:W-:Y:S01]  /*58560*/  ISETP.GE.AND P2, PT, R240, UR4, PT ;  /* 0x00000004f0007c0c */ /* 0x000fe2000bf46270 */
[C---:B------:R-:W-:Y:S01]  /*58570*/  IMAD.WIDE R240, R0.reuse, 0x4, R148 ;  /* 0x0000000400f07825 */ /* 0x040fe200078e0294 */
[----:B-1----:R-:W-:Y:S01]  /*58580*/  IADD3 R2, R0, UR28, RZ ;  /* 0x0000001c00027c10 */ /* 0x002fe2000fffe0ff */
[----:B------:R1:W-:Y:S04]  /*58590*/  @P6 STG.E desc[UR8][R246.64], R249 ;  /* 0x000000f9f6006986 */ /* 0x0003e8000c101908 */
[----:B----4-:R-:W4:Y:S01]  /*585a0*/  LDL.LU R251, [R1+0x428] ;  /* 0x0004280001fb7983 */ /* 0x010f220000300800 */
[----:B------:R-:W-:Y:S02]  /*585b0*/  ISETP.LT.AND P0, PT, R8, UR6, !P1 ;  /* 0x0000000608007c0c */ /* 0x000fe4000cf01270 */
[----:B------:R-:W-:Y:S01]  /*585c0*/  ISETP.LT.AND P5, PT, R11, UR10, !P1 ;  /* 0x0000000a0b007c0c */ /* 0x000fe2000cfa1270 */
[----:B------:R-:W-:Y:S01]  /*585d0*/  VIADD R248, R3, 0x1f ;  /* 0x0000001f03f87836 */ /* 0x000fe20000000000 */
[----:B------:R-:W-:Y:S01]  /*585e0*/  ISETP.LT.AND P6, PT, R10, UR12, !P1 ;  /* 0x0000000c0a007c0c */ /* 0x000fe2000cfc1270 */
[----:B------:R-:W-:Y:S01]  /*585f0*/  IMAD.WIDE R242, R2, 0x4, R210 ;  /* 0x0000000402f27825 */ /* 0x000fe200078e02d2 */
[----:B---3--:R3:W-:Y:S01]  /*58600*/  @P3 STG.E desc[UR8][R240.64], R238 ;  /* 0x000000eef0003986 */ /* 0x0087e2000c101908 */
[----:B------:R-:W-:Y:S01]  /*58610*/  ULDC UR4, c[0x0][0x22c] ;  /* 0x00008b0000047ab9 */ /* 0x000fe20000000800 */
[----:B------:R-:W-:-:S02]  /*58620*/  ULDC UR6, c[0x0][0x228] ;  /* 0x00008a0000067ab9 */ /* 0x000fc40000000800 */
[----:B-1----:R-:W4:Y:S01]  /*58630*/  LDL.LU R249, [R1+0x338] ;  /* 0x0003380001f97983 */ /* 0x002f220000300800 */
[C---:B------:R-:W-:Y:S01]  /*58640*/  IMAD.WIDE R244, R2.reuse, 0x4, R208 ;  /* 0x0000000402f47825 */ /* 0x040fe200078e02d0 */
[----:B------:R-:W-:Y:S01]  /*58650*/  ULDC UR10, c[0x0][0x228] ;  /* 0x00008a00000a7ab9 */ /* 0x000fe20000000800 */
[----:B------:R-:W-:Y:S01]  /*58660*/  ULDC UR12, c[0x0][0x228] ;  /* 0x00008a00000c7ab9 */ /* 0x000fe20000000800 */
[----:B------:R-:W2:Y:S01]  /*58670*/  LDL.LU R0, [R1+0x598] ;  /* 0x0005980001007983 */ /* 0x000ea20000300800 */
[----:B------:R-:W-:-:S03]  /*58680*/  IMAD.WIDE R246, R2, 0x4, R150 ;  /* 0x0000000402f67825 */ /* 0x000fc600078e0296 */
[----:B---3--:R-:W3:Y:S01]  /*58690*/  LDL.LU R238, [R1+0x238] ;  /* 0x0002380001ee7983 */ /* 0x008ee20000300800 */
[----:B------:R-:W-:Y:S01]  /*586a0*/  ISETP.GE.AND P3, PT, R248, UR4, PT ;  /* 0x00000004f8007c0c */ /* 0x000fe2000bf66270 */
[----:B------:R-:W-:Y:S02]  /*586b0*/  ULDC UR4, c[0x0][0x228] ;  /* 0x00008a0000047ab9 */ /* 0x000fe40000000800 */
[----:B------:R-:W3:Y:S01]  /*586c0*/  LDL.LU R248, [R1+0x138] ;  /* 0x0001380001f87983 */ /* 0x000ee20000300800 */
[----:B------:R-:W-:Y:S01]  /*586d0*/  ISETP.LT.AND P1, PT, R9, UR4, !P1 ;  /* 0x0000000409007c0c */ /* 0x000fe2000cf21270 */
[----:B------:R-:W-:Y:S01]  /*586e0*/  ULDC UR4, c[0x0][0x228] ;  /* 0x00008a0000047ab9 */ /* 0x000fe20000000800 */
[----:B------:R-:W-:Y:S01]  /*586f0*/  IMAD.WIDE R240, R2, 0x4, R148 ;  /* 0x0000000402f07825 */ /* 0x000fe200078e0294 */
[----:B--2---:R-:W-:Y:S04]  /*58700*/  @P0 STG.E desc[UR8][R242.64], R0 ;  /* 0x00000000f2000986 */ /* 0x004fe8000c101908 */
[----:B------:R1:W-:Y:S04]  /*58710*/  @P5 STG.E desc[UR8][R244.64], R250 ;  /* 0x000000faf4005986 */ /* 0x0003e8000c101908 */
[----:B------:R2:W-:Y:S04]  /*58720*/  @P6 STG.E desc[UR8][R246.64], R239 ;  /* 0x000000eff6006986 */ /* 0x0005e8000c101908 */
[----:B-1----:R-:W3:Y:S04]  /*58730*/  LDL.LU R250, [R1+0x38] ;  /* 0x0000380001fa7983 */ /* 0x002ee80000300800 */
        /* <DEDUP_REMOVED lines=9> */
[----:B----4-:R1:W-:Y:S01]  /*587d0*/  @P1 STG.E desc[UR8][R240.64], R251 ;  /* 0x000000fbf0001986 */ /* 0x0103e2000c101908 */
        /* <DEDUP_REMOVED lines=11> */
[C---:B----4-:R-:W-:Y:S01]  /*58890*/  IMAD.WIDE R242, R0.reuse, 0x4, R150 ;  /* 0x0000000400f27825 */ /* 0x050fe200078e0296 */
[----:B---3--:R1:W-:Y:S03]  /*588a0*/  @P6 STG.E desc[UR8][R240.64], R238 ;  /* 0x000000eef0006986 */ /* 0x0083e6000c101908 */
        /* <DEDUP_REMOVED lines=14> */
[----:B------:R-:W-:Y:S02]  /*58990*/  ISETP.LT.AND P4, PT, R11, UR4, !P2 ;  /* 0x000000040b007c0c */ /* 0x000fe4000d781270 */
[----:B------:R-:W-:Y:S01]  /*589a0*/  ISETP.LT.AND P6, PT, R8, UR12, !P3 ;  /* 0x0000000c08007c0c */ /* 0x000fe2000dfc1270 */
[----:B------:R-:W-:Y:S01]  /*589b0*/  VIADD R248, R3, 0x21 ;  /* 0x0000002103f87836 */ /* 0x000fe20000000000 */
[----:B------:R-:W-:Y:S01]  /*589c0*/  ISETP.LT.AND P5, PT, R10, UR6, !P2 ;  /* 0x000000060a007c0c */ /* 0x000fe2000d7a1270 */
[----:B------:R-:W-:Y:S01]  /*589d0*/  ULDC UR4, c[0x0][0x22c] ;  /* 0x00008b0000047ab9 */ /* 0x000fe20000000800 */
        /* <DEDUP_REMOVED lines=29> */
[----:B--2---:R2:W-:Y:S01]  /*58bb0*/  @P4 STG.E desc[UR8][R242.64], R239 ;  /* 0x000000eff2004986 */ /* 0x0045e2000c101908 */
[----:B------:R-:W-:Y:S01]  /*58bc0*/  ISETP.LT.AND P4, PT, R10, UR4, !P1 ;  /* 0x000000040a007c0c */ /* 0x000fe2000cf81270 */
[----:B------:R-:W-:Y:S01]  /*58bd0*/  ULDC UR4, c[0x0][0x228] ;  /* 0x00008a0000047ab9 */ /* 0x000fe20000000800 */
[C---:B------:R-:W-:Y:S01]  /*58be0*/  IADD3 R2, R0.reuse, UR28, RZ ;  /* 0x0000001c00027c10 */ /* 0x040fe2000fffe0ff */
[----:B------:R-:W-:Y:S01]  /*58bf0*/  ULDC UR10, c[0x0][0x228] ;  /* 0x00008a00000a7ab9 */ /* 0x000fe20000000800 */
[----:B------:R-:W-:Y:S01]  /*58c00*/  ULDC UR12, c[0x0][0x228] ;  /* 0x00008a00000c7ab9 */ /* 0x000fe20000000800 */
[----:B-1----:R-:W-:Y:S01]  /*58c10*/  IMAD.WIDE R240, R0, 0x4, R148 ;  /* 0x0000000400f07825 */ /* 0x002fe200078e0294 */
[----:B------:R-:W4:Y:S03]  /*58c20*/  LDL.LU R250, [R1+0x140] ;  /* 0x0001400001fa7983 */ /* 0x000f260000300800 */
[C---:B--2---:R-:W-:Y:S01]  /*58c30*/  IMAD.WIDE R242, R2.reuse, 0x4, R210 ;  /* 0x0000000402f27825 */ /* 0x044fe200078e02d2 */
[----:B------:R1:W-:Y:S03]  /*58c40*/  @P3 STG.E desc[UR8][R240.64], R248 ;  /* 0x000000f8f0003986 */ /* 0x0003e6000c101908 */
[----:B------:R-:W-:Y:S01]  /*58c50*/  IMAD.WIDE R244, R2, 0x4, R208 ;  /* 0x0000000402f47825 */ /* 0x000fe200078e02d0 */
[----:B------:R-:W2:Y:S01]  /*58c60*/  LDL.LU R239, [R1+0x40] ;  /* 0x0000400001ef7983 */ /* 0x000ea20000300800 */
[----:B------:R-:W-:Y:S01]  /*58c70*/  ISETP.LT.AND P1, PT, R9, UR4, !P1 ;  /* 0x0000000409007c0c */ /* 0x000fe2000cf21270 */
[----:B------:R-:W-:-:S02]  /*58c80*/  ULDC UR4, c[0x0][0x22c] ;  /* 0x00008b0000047ab9 */ /* 0x000fc40000000800 */
[----:B------:R3:W-:Y:S01]  /*58c90*/  @P5 STG.E desc[UR8][R242.64], R251 ;  /* 0x000000fbf2005986 */ /* 0x0007e2000c101908 */
[C---:B-1----:R-:W-:Y:S01]  /*58ca0*/  IMAD.WIDE R240, R2.reuse, 0x4, R150 ;  /* 0x0000000402f07825 */ /* 0x042fe200078e0296 */
[----:B------:R-:W-:Y:S02]  /*58cb0*/  IADD3 R248, R3, 0x23, RZ ;  /* 0x0000002303f87810 */ /* 0x000fe40007ffe0ff */
[----:B---3--:R1:W-:Y:S01]  /*58cc0*/  @P6 STG.E desc[UR8][R244.64], R249 ;  /* 0x000000f9f4006986 */ /* 0x0083e2000c101908 */
[----:B------:R-:W-:-:S03]  /*58cd0*/  VIADD R0, R2, UR28 ;  /* 0x0000001c02007c36 */ /* 0x000fc60008000000 */
[----:B------:R-:W3:Y:S04]  /*58ce0*/  LDL.LU R251, [R1+0x5e4] ;  /* 0x0005e40001fb7983 */ /* 0x000ee80000300800 */
[----:B-1----:R-:W3:Y:S04]  /*58cf0*/  LDL.LU R249, [R1+0x5c4] ;  /* 0x0005c40001f97983 */ /* 0x002ee80000300800 */
[----:B----4-:R1:W-:Y:S01]  /*58d00*/  @P4 STG.E desc[UR8][R240.64], R238 ;  /* 0x000000eef0004986 */ /* 0x0103e2000c101908 */
[----:B------:R-:W-:Y:S02]  /*58d10*/  ISETP.GE.AND P4, PT, R248, UR4, PT ;  /* 0x00000004f8007c0c */ /* 0x000fe4000bf86270 */
[----:B------:R-:W-:-:S02]  /*58d20*/  ISETP.LT.AND P3, PT, R8, UR6, !P0 ;  /* 0x0000000608007c0c */ /* 0x000fc4000c761270 */
        /* <DEDUP_REMOVED lines=8> */
[----:B------:R-:W-:Y:S02]  /*58db0*/  ULDC UR12, c[0x0][0x228] ;  /* 0x00008a00000c7ab9 */ /* 0x000fe40000000800 */
        /* <DEDUP_REMOVED lines=406> */
[----:B-1----:R-:W-:Y:S01]  /*5a720*/  IMAD.WIDE R242, R0, 0x4, R148 ;  /* 0x0000000400f27825 */ /* 0x002fe200078e0294 */
[----:B------:R-:W4:Y:S03]  /*5a730*/  LDL.LU R249, [R1+0x454] ;  /* 0x0004540001f97983 */ /* 0x000f260000300800 */
[C---:B--2---:R-:W-:Y:S01]  /*5a740*/  IMAD.WIDE R240, R2.reuse, 0x4, R210 ;  /* 0x0000000402f07825 */ /* 0x044fe200078e02d2 */
[----:B------:R-:W2:Y:S04]  /*5a750*/  LDL.LU R251, [R1+0x264] ;  /* 0x0002640001fb7983 */ /* 0x000ea80000300800 */
[----:B------:R-:W2:Y:S01]  /*5a760*/  LDL.LU R239, [R1+0x164] ;  /* 0x0001640001ef7983 */ /* 0x000ea20000300800 */
[----:B------:R-:W-:-:S03]  /*5a770*/  VIADD R0, R2, UR28 ;  /* 0x0000001c02007c36 */ /* 0x000fc60008000000 */
        /* <DEDUP_REMOVED lines=8> */
[----:B------:R-:W2:Y:S01]  /*5a800*/  LDL.LU R2, [R1+0x364] ;  /* 0x0003640001027983 */ /* 0x000ea20000300800 */
        /* <DEDUP_REMOVED lines=12> */
[----:B----4-:R1:W-:Y:S01]  /*5a8d0*/  @P2 STG.E desc[UR8][R240.64], R249 ;  /* 0x000000f9f0002986 */ /* 0x0103e2000c101908 */
[----:B------:R-:W-:Y:S01]  /*5a8e0*/  ULDC UR10, c[0x0][0x228] ;  /* 0x00008a00000a7ab9 */ /* 0x000fe20000000800 */
[----:B------:R-:W-:Y:S01]  /*5a8f0*/  ULDC UR12, c[0x0][0x228] ;  /* 0x00008a00000c7ab9 */ /* 0x000fe20000000800 */
[----:B-1----:R-:W-:Y:S01]  /*5a900*/  VIADD R240, R3, 0x36 ;  /* 0x0000003603f07836 */ /* 0x002fe20000000000 */
[----:B------:R-:W4:Y:S04]  /*5a910*/  LDL.LU R249, [R1+0x638] ;  /* 0x0006380001f97983 */ /* 0x000f280000300800 */
[----:B--2---:R1:W-:Y:S01]  /*5a920*/  @P3 STG.E desc[UR8][R242.64], R2 ;  /* 0x00000002f2003986 */ /* 0x0043e2000c101908 */
[----:B------:R-:W-:Y:S01]  /*5a930*/  ISETP.LT.AND P3, PT, R9, UR4, !P0 ;  /* 0x0000000409007c0c */ /* 0x000fe2000c761270 */
[----:B------:R-:W-:-:S02]  /*5a940*/  ULDC UR4, c[0x0][0x22c] ;  /* 0x00008b0000047ab9 */ /* 0x000fc40000000800 */
[----:B------:R2:W-:Y:S01]  /*5a950*/  @P5 STG.E desc[UR8][R244.64], R251 ;  /* 0x000000fbf4005986 */ /* 0x0005e2000c101908 */
[----:B------:R-:W-:Y:S01]  /*5a960*/  ISETP.GE.AND P2, PT, R240, UR4, PT ;  /* 0x00000004f0007c0c */ /* 0x000fe2000bf46270 */
[C---:B------:R-:W-:Y:S01]  /*5a970*/  IMAD.WIDE R240, R0.reuse, 0x4, R148 ;  /* 0x0000000400f07825 */ /* 0x040fe200078e0294 */
[----:B-1----:R-:W-:Y:S01]  /*5a980*/  IADD3 R2, R0, UR28, RZ ;  /* 0x0000001c00027c10 */ /* 0x002fe2000fffe0ff */
[----:B------:R1:W-:Y:S04]  /*5a990*/  @P6 STG.E desc[UR8][R246.64], R239 ;  /* 0x000000eff6006986 */ /* 0x0003e8000c101908 */
[----:B--2---:R-:W2:Y:S01]  /*5a9a0*/  LDL.LU R251, [R1+0x458] ;  /* 0x0004580001fb7983 */ /* 0x004ea20000300800 */
[----:B------:R-:W-:Y:S02]  /*5a9b0*/  ISETP.LT.AND P0, PT, R8, UR6, !P1 ;  /* 0x0000000608007c0c */ /* 0x000fe4000cf01270 */
[----:B------:R-:W-:Y:S01]  /*5a9c0*/  ISETP.LT.AND P5, PT, R11, UR10, !P1 ;  /* 0x0000000a0b007c0c */ /* 0x000fe2000cfa1270 */
[----:B------:R-:W-:Y:S01]  /*5a9d0*/  VIADD R248, R3, 0x37 ;  /* 0x0000003703f87836 */ /* 0x000fe20000000000 */
[----:B------:R-:W-:Y:S01]  /*5a9e0*/  ULDC UR4, c[0x0][0x22c] ;  /* 0x00008b0000047ab9 */ /* 0x000fe20000000800 */
[----:B------:R-:W-:Y:S01]  /*5a9f0*/  IMAD.WIDE R242, R2, 0x4, R210 ;  /* 0x0000000402f27825 */ /* 0x000fe200078e02d2 */
[----:B------:R-:W-:Y:S01]  /*5aa00*/  ISETP.LT.AND P6, PT, R10, UR12, !P1 ;  /* 0x0000000c0a007c0c */ /* 0x000fe2000cfc1270 */
[----:B-1----:R-:W2:Y:S01]  /*5aa10*/  LDL.LU R239, [R1+0x368] ;  /* 0x0003680001ef7983 */ /* 0x002ea20000300800 */
[----:B------:R-:W-:Y:S01]  /*5aa20*/  ULDC UR6, c[0x0][0x228] ;  /* 0x00008a0000067ab9 */ /* 0x000fe20000000800 */
[----:B------:R-:W-:Y:S01]  /*5aa30*/  IMAD.WIDE R244, R2, 0x4, R208 ;  /* 0x0000000402f47825 */ /* 0x000fe200078e02d0 */
[----:B------:R-:W-:Y:S01]  /*5aa40*/  ULDC UR10, c[0x0][0x228] ;  /* 0x00008a00000a7ab9 */ /* 0x000fe20000000800 */
[----:B------:R-:W4:Y:S01]  /*5aa50*/  LDL.LU R0, [R1+0x628] ;  /* 0x0006280001007983 */ /* 0x000f220000300800 */
[----:B------:R-:W-:-:S03]  /*5aa60*/  ULDC UR12, c[0x0][0x228] ;  /* 0x00008a00000c7ab9 */ /* 0x000fc60000000800 */
[----:B---3--:R1:W-:Y:S01]  /*5aa70*/  @P3 STG.E desc[UR8][R240.64], R238 ;  /* 0x000000eef0003986 */ /* 0x0083e2000c101908 */
[----:B------:R-:W-:Y:S01]  /*5aa80*/  ISETP.GE.AND P3, PT, R248, UR4, PT ;  /* 0x00000004f8007c0c */ /* 0x000fe2000bf66270 */
[----:B------:R-:W-:Y:S01]  /*5aa90*/  IMAD.WIDE R246, R2, 0x4, R150 ;  /* 0x0000000402f67825 */ /* 0x000fe200078e0296 */
[----:B------:R-:W-:Y:S01]  /*5aaa0*/  ULDC UR4, c[0x0][0x228] ;  /* 0x00008a0000047ab9 */ /* 0x000fe20000000800 */
[----:B-1----:R-:W3:Y:S04]  /*5aab0*/  LDL.LU R238, [R1+0x268] ;  /* 0x0002680001ee7983 */ /* 0x002ee80000300800 */
[----:B------:R-:W3:Y:S01]  /*5aac0*/  LDL.LU R248, [R1+0x168] ;  /* 0x0001680001f87983 */ /* 0x000ee20000300800 */
[----:B------:R-:W-:Y:S01]  /*5aad0*/  ISETP.LT.AND P1, PT, R9, UR4, !P1 ;  /* 0x0000000409007c0c */ /* 0x000fe2000cf21270 */
[----:B------:R-:W-:-:S02]  /*5aae0*/  ULDC UR4, c[0x0][0x228] ;  /* 0x00008a0000047ab9 */ /* 0x000fc40000000800 */
[----:B----4-:R-:W-:Y:S04]  /*5aaf0*/  @P0 STG.E desc[UR8][R242.64], R0 ;  /* 0x00000000f2000986 */ /* 0x010fe8000c101908 */
[----:B------:R1:W-:Y:S04]  /*5ab00*/  @P5 STG.E desc[UR8][R244.64], R250 ;  /* 0x000000faf4005986 */ /* 0x0003e8000c101908 */
[----:B-1----:R-:W4:Y:S04]  /*5ab10*/  LDL.LU R250, [R1+0x68] ;  /* 0x0000680001fa7983 */ /* 0x002f280000300800 */
[----:B------:R1:W-:Y:S04]  /*5ab20*/  @P6 STG.E desc[UR8][R246.64], R249 ;  /* 0x000000f9f6006986 */ /* 0x0003e8000c101908 */
[----:B-1----:R-:W4:Y:S01]  /*5ab30*/  LDL.LU R249, [R1+0x62c] ;  /* 0x00062c0001f97983 */ /* 0x002f220000300800 */
[----:B------:R-:W-:Y:S01]  /*5ab40*/  ISETP.LT.AND P0, PT, R8, UR4, !P4 ;  /* 0x0000000408007c0c */ /* 0x000fe2000e701270 */
[----:B------:R-:W-:Y:S01]  /*5ab50*/  ULDC UR4, c[0x0][0x228] ;  /* 0x00008a0000047ab9 */ /* 0x000fe20000000800 */
[C---:B------:R-:W-:Y:S01]  /*5ab60*/  VIADD R0, R2.reuse, UR28 ;  /* 0x0000001c02007c36 */ /* 0x040fe20008000000 */
[----:B------:R-:W-:Y:S01]  /*5ab70*/  ISETP.LT.AND P6, PT, R11, UR6, !P4 ;  /* 0x000000060b007c0c */ /* 0x000fe2000e7c1270 */
[----:B------:R-:W-:Y:S01]  /*5ab80*/  IMAD.WIDE R240, R2, 0x4, R148 ;  /* 0x0000000402f07825 */ /* 0x000fe200078e0294 */
[----:B------:R-:W-:Y:S01]  /*5ab90*/  ISETP.LT.AND P5, PT, R10, UR4, !P4 ;  /* 0x000000040a007c0c */ /* 0x000fe2000e7a1270 */
[----:B------:R-:W-:Y:S01]  /*5aba0*/  ULDC UR4, c[0x0][0x22c] ;  /* 0x00008b0000047ab9 */ /* 0x000fe20000000800 */
[----:B------:R-:W-:Y:S01]  /*5abb0*/  ISETP.LT.AND P4, PT, R9, UR10, !P4 ;  /* 0x0000000a09007c0c */ /* 0x000fe2000e781270 */
[----:B------:R-:W-:Y:S01]  /*5abc0*/  IMAD.WIDE R242, R0, 0x4, R210 ;  /* 0x0000000400f27825 */ /* 0x000fe200078e02d2 */
[C---:B------:R-:W-:Y:S01]  /*5abd0*/  IADD3 R244, R3.reuse, 0x38, RZ ;  /* 0x0000003803f47810 */ /* 0x040fe20007ffe0ff */
[----:B--2---:R1:W-:Y:S01]  /*5abe0*/  @P1 STG.E desc[UR8][R240.64], R251 ;  /* 0x000000fbf0001986 */ /* 0x0043e2000c101908 */
[----:B------:R-:W-:Y:S01]  /*5abf0*/  ULDC UR6, c[0x0][0x228] ;  /* 0x00008a0000067ab9 */ /* 0x000fe20000000800 */
[----:B------:R-:W-:Y:S01]  /*5ac00*/  VIADD R2, R3, 0x39 ;  /* 0x0000003903027836 */ /* 0x000fe20000000000 */
[----:B------:R-:W-:Y:S01]  /*5ac10*/  ISETP.GE.AND P1, PT, R244, UR4, PT ;  /* 0x00000004f4007c0c */ /* 0x000fe2000bf26270 */
[----:B------:R2:W-:Y:S01]  /*5ac20*/  @P0 STG.E desc[UR8][R242.64], R239 ;  /* 0x000000eff2000986 */ /* 0x0005e2000c101908 */
[----:B------:R-:W-:Y:S01]  /*5ac30*/  IMAD.WIDE R244, R0, 0x4, R148 ;  /* 0x0000000400f47825 */ /* 0x000fe200078e0294 */
[----:B------:R-:W-:Y:S01]  /*5ac40*/  ULDC UR4, c[0x0][0x228] ;  /* 0x00008a0000047ab9 */ /* 0x000fe20000000800 */
[----:B------:R-:W-:-:S02]  /*5ac50*/  ULDC UR10, c[0x0][0x228] ;  /* 0x00008a00000a7ab9 */ /* 0x000fc40000000800 */
[C---:B-1----:R-:W-:Y:S01]  /*5ac60*/  IMAD.WIDE R240, R0.reuse, 0x4, R208 ;  /* 0x0000000400f07825 */ /* 0x042fe200078e02d0 */
[----:B------:R-:W4:Y:S03]  /*5ac70*/  LDL.LU R251, [R1+0x64c] ;  /* 0x00064c0001fb7983 */ /* 0x000f260000300800 */
[----:B--2---:R-:W-:Y:S01]  /*5ac80*/  IMAD.WIDE R242, R0, 0x4, R150 ;  /* 0x0000000400f27825 */ /* 0x004fe200078e0296 */
[----:B---3--:R1:W-:Y:S01]  /*5ac90*/  @P6 STG.E desc[UR8][R240.64], R238 ;  /* 0x000000eef0006986 */ /* 0x0083e2000c101908 */
[----:B------:R-:W-:Y:S01]  /*5aca0*/  ISETP.LT.AND P0, PT, R8, UR4, !P2 ;  /* 0x0000000408007c0c */ /* 0x000fe2000d701270 */
[----:B------:R-:W-:Y:S02]  /*5acb0*/  ULDC UR4, c[0x0][0x228] ;  /* 0x00008a0000047ab9 */ /* 0x000fe40000000800 */
[----:B------:R-:W-:Y:S04]  /*5acc0*/  @P5 STG.E desc[UR8][R242.64], R248 ;  /* 0x000000f8f2005986 */ /* 0x000fe8000c101908 */
[----:B------:R-:W2:Y:S04]  /*5acd0*/  LDL.LU R239, [R1+0x63c] ;  /* 0x00063c0001ef7983 */ /* 0x000ea80000300800 */
[----:B-1----:R-:W3:Y:S04]  /*5ace0*/  LDL.LU R238, [R1+0x36c] ;  /* 0x00036c0001ee7983 */ /* 0x002ee80000300800 */
[----:B----4-:R1:W-:Y:S01]  /*5acf0*/  @P4 STG.E desc[UR8][R244.64], R250 ;  /* 0x000000faf4004986 */ /* 0x0103e2000c101908 */
[----:B------:R-:W-:Y:S01]  /*5ad00*/  ISETP.LT.AND P4, PT, R11, UR4, !P2 ;  /* 0x000000040b007c0c */ /* 0x000fe2000d781270 */
[----:B------:R-:W-:Y:S01]  /*5ad10*/  ULDC UR4, c[0x0][0x22c] ;  /* 0x00008b0000047ab9 */ /* 0x000fe20000000800 */
[----:B-1----:R-:W-:Y:S01]  /*5ad20*/  IADD3 R244, R0, UR28, RZ ;  /* 0x0000001c00f47c10 */ /* 0x002fe2000fffe0ff */
[----:B------:R-:W4:Y:S04]  /*5ad30*/  LDL.LU R250, [R1+0x26c] ;  /* 0x00026c0001fa7983 */ /* 0x000f280000300800 */
[----:B------:R-:W-:-:S05]  /*5ad40*/  IMAD.WIDE R240, R244, 0x4, R210 ;  /* 0x00000004f4f07825 */ /* 0x000fca00078e02d2 */
[----:B------:R1:W-:Y:S01]  /*5ad50*/  @P0 STG.E desc[UR8][R240.64], R249 ;  /* 0x000000f9f0000986 */ /* 0x0003e2000c101908 */
[----:B------:R-:W-:Y:S02]  /*5ad60*/  ISETP.GE.AND P0, PT, R2, UR4, PT ;  /* 0x0000000402007c0c */ /* 0x000fe4000bf06270 */
[----:B------:R-:W-:Y:S02]  /*5ad70*/  ISETP.LT.AND P5, PT, R10, UR6, !P2 ;  /* 0x000000060a007c0c */ /* 0x000fe4000d7a1270 */
[----:B------:R-:W-:Y:S01]  /*5ad80*/  ISETP.LT.AND P6, PT, R8, UR12, !P3 ;  /* 0x0000000c08007c0c */ /* 0x000fe2000dfc1270 */
[C---:B------:R-:W-:Y:S01]  /*5ad90*/  IMAD.WIDE R242, R244.reuse, 0x4, R150 ;  /* 0x00000004f4f27825 */ /* 0x040fe200078e0296 */
[----:B-1----:R-:W4:Y:S01]  /*5ada0*/  LDL.LU R249, [R1+0x16c] ;  /* 0x00016c0001f97983 */ /* 0x002f220000300800 */
[----:B------:R-:W-:Y:S02]  /*5adb0*/  ISETP.LT.AND P2, PT, R9, UR10, !P2 ;  /* 0x0000000a09007c0c */ /* 0x000fe4000d741270 */
[C---:B------:R-:W-:Y:S01]  /*5adc0*/  IADD3 R0, R244.reuse, UR28, RZ ;  /* 0x0000001cf4007c10 */ /* 0x040fe2000fffe0ff */
[----:B------:R-:W3:Y:S01]  /*5add0*/  LDL.LU R2, [R1+0x45c] ;  /* 0x00045c0001027983 */ /* 0x000ee20000300800 */
[C---:B------:R-:W-:Y:S01]  /*5ade0*/  IMAD.WIDE R240, R244.reuse, 0x4, R208 ;  /* 0x00000004f4f07825 */ /* 0x040fe200078e02d0 */
[----:B------:R-:W-:Y:S01]  /*5adf0*/  ULDC UR4, c[0x0][0x228] ;  /* 0x00008a0000047ab9 */ /* 0x000fe20000000800 */
[----:B------:R-:W-:Y:S01]  /*5ae00*/  ULDC UR6, c[0x0][0x228] ;  /* 0x00008a0000067ab9 */ /* 0x000fe20000000800 */
[----:B------:R-:W4:Y:S01]  /*5ae10*/  LDL.LU R248, [R1+0x6c] ;  /* 0x00006c0001f87983 */ /* 0x000f220000300800 */
[----:B------:R-:W-:Y:S01]  /*5ae20*/  IMAD.WIDE R244, R244, 0x4, R148 ;  /* 0x00000004f4f47825 */ /* 0x000fe200078e0294 */
[----:B------:R-:W-:Y:S01]  /*5ae30*/  ULDC UR10, c[0x0][0x228] ;  /* 0x00008a00000a7ab9 */ /* 0x000fe20000000800 */
[----:B------:R-:W-:-:S02]  /*5ae40*/  ULDC UR12, c[0x0][0x228] ;  /* 0x00008a00000c7ab9 */ /* 0x000fc40000000800 */
[----:B------:R-:W-:Y:S01]  /*5ae50*/  IMAD.WIDE R246, R0, 0x4, R210 ;  /* 0x0000000400f67825 */ /* 0x000fe200078e02d2 */
[----:B------:R1:W-:Y:S04]  /*5ae60*/  @P4 STG.E desc[UR8][R240.64], R251 ;  /* 0x000000fbf0004986 */ /* 0x0003e8000c101908 */
[----:B--2---:R2:W-:Y:S04]  /*5ae70*/  @P5 STG.E desc[UR8][R242.64], R239 ;  /* 0x000000eff2005986 */ /* 0x0045e8000c101908 */
[----:B-1----:R-:W4:Y:S04]  /*5ae80*/  LDL.LU R251, [R1+0x670] ;  /* 0x0006700001fb7983 */ /* 0x002f280000300800 */
[----:B--2---:R-:W2:Y:S04]  /*5ae90*/  LDL.LU R239, [R1+0x650] ;  /* 0x0006500001ef7983 */ /* 0x004ea80000300800 */
[----:B---3--:R-:W-:Y:S04]  /*5aea0*/  @P2 STG.E desc[UR8][R244.64], R2 ;  /* 0x00000002f4002986 */ /* 0x008fe8000c101908 */
[----:B------:R1:W-:Y:S04]  /*5aeb0*/  @P6 STG.E desc[UR8][R246.64], R238 ;  /* 0x000000eef6006986 */ /* 0x0003e8000c101908 */
[----:B-1----:R-:W3:Y:S01]  /*5aec0*/  LDL.LU R238, [R1+0x660] ;  /* 0x0006600001ee7983 */ /* 0x002ee20000300800 */
        /* <DEDUP_REMOVED lines=15> */
[----:B------:R-:W-:Y:S01]  /*5afc0*/  ISETP.LT.AND P4, PT, R10, UR4, !P1 ;  /* 0x000000040a007c0c */ /* 0x000fe2000cf81270 */
[----:B------:R-:W-:Y:S01]  /*5afd0*/  ULDC UR4, c[0x0][0x228] ;  /* 0x00008a0000047ab9 */ /* 0x000fe20000000800 */
[C---:B------:R-:W-:Y:S01]  /*5afe0*/  IADD3 R2, R0.reuse, UR28, RZ ;  /* 0x0000001c00027c10 */ /* 0x040fe2000fffe0ff */
[----:B------:R-:W-:Y:S01]  /*5aff0*/  ULDC UR10, c[0x0][0x228] ;  /* 0x00008a00000a7ab9 */ /* 0x000fe20000000800 */
[----:B------:R-:W-:Y:S01]  /*5b000*/  ULDC UR12, c[0x0][0x228] ;  /* 0x00008a00000c7ab9 */ /* 0x000fe20000000800 */
[----:B-1----:R-:W-:Y:S01]  /*5b010*/  IMAD.WIDE R240, R0, 0x4, R148 ;  /* 0x0000000400f07825 */ /* 0x002fe200078e0294 */
[----:B------:R-:W3:Y:S03]  /*5b020*/  LDL.LU R250, [R1+0x270] ;  /* 0x0002700001fa7983 */ /* 0x000ee60000300800 */
[C---:B----4-:R-:W-:Y:S01]  /*5b030*/  IMAD.WIDE R242, R2.reuse, 0x4, R210 ;  /* 0x0000000402f27825 */ /* 0x050fe200078e02d2 */
[----:B------:R1:W-:Y:S03]  /*5b040*/  @P3 STG.E desc[UR8][R240.64], R248 ;  /* 0x000000f8f0003986 */ /* 0x0003e6000c101908 */
[----:B------:R-:W-:Y:S01]  /*5b050*/  IMAD.WIDE R244, R2, 0x4, R208 ;  /* 0x0000000402f47825 */ /* 0x000fe200078e02d0 */
[----:B------:R4:W-:Y:S01]  /*5b060*/  @P5 STG.E desc[UR8][R242.64], R251 ;  /* 0x000000fbf2005986 */ /* 0x0009e2000c101908 */
[----:B------:R-:W-:Y:S01]  /*5b070*/  ISETP.LT.AND P1, PT, R9, UR4, !P1 ;  /* 0x0000000409007c0c */ /* 0x000fe2000cf21270 */
[----:B------:R-:W-:-:S02]  /*5b080*/  ULDC UR4, c[0x0][0x22c] ;  /* 0x00008b0000047ab9 */ /* 0x000fc40000000800 */
[----:B--2---:R-:W-:Y:S01]  /*5b090*/  @P6 STG.E desc[UR8][R244.64], R239 ;  /* 0x000000eff4006986 */ /* 0x004fe2000c101908 */
[C---:B-1----:R-:W-:Y:S01]  /*5b0a0*/  IMAD.WIDE R240, R2.reuse, 0x4, R150 ;  /* 0x0000000402f07825 */ /* 0x042fe200078e0296 */
[----:B------:R-:W-:Y:S02]  /*5b0b0*/  IADD3 R248, R3, 0x3b, RZ ;  /* 0x0000003b03f87810 */ /* 0x000fe40007ffe0ff */
[----:B------:R-:W2:Y:S01]  /*5b0c0*/  LDL.LU R249, [R1+0x170] ;  /* 0x0001700001f97983 */ /* 0x000ea20000300800 */
[----:B------:R-:W-:-:S03]  /*5b0d0*/  VIADD R0, R2, UR28 ;  /* 0x0000001c02007c36 */ /* 0x000fc60008000000 */
[----:B---3--:R1:W-:Y:S01]  /*5b0e0*/  @P4 STG.E desc[UR8][R240.64], R238 ;  /* 0x000000eef0004986 */ /* 0x0083e2000c101908 */
[----:B------:R-:W-:Y:S02]  /*5b0f0*/  ISETP.GE.AND P4, PT, R248, UR4, PT ;  /* 0x00000004f8007c0c */ /* 0x000fe4000bf86270 */
[----:B------:R-:W-:Y:S02]  /*5b100*/  ISETP.LT.AND P3, PT, R8, UR6, !P0 ;  /* 0x0000000608007c0c */ /* 0x000fe4000c761270 */
[----:B------:R-:W-:Y:S02]  /*5b110*/  ISETP.LT.AND P5, PT, R11, UR10, !P0 ;  /* 0x0000000a0b007c0c */ /* 0x000fe4000c7a1270 */
[----:B------:R-:W-:Y:S01]  /*5b120*/  ISETP.LT.AND P6, PT, R10, UR12, !P0 ;  /* 0x0000000c0a007c0c */ /* 0x000fe2000c7c1270 */
[----:B----4-:R-:W-:Y:S01]  /*5b130*/  IMAD.WIDE R242, R0, 0x4, R210 ;  /* 0x0000000400f27825 */ /* 0x010fe200078e02d2 */
[----:B------:R-:W-:Y:S01]  /*5b140*/  ULDC UR4, c[0x0][0x228] ;  /* 0x00008a0000047ab9 */ /* 0x000fe20000000800 */
[----:B------:R-:W-:Y:S01]  /*5b150*/  ULDC UR6, c[0x0][0x228] ;  /* 0x00008a0000067ab9 */ /* 0x000fe20000000800 */
[----:B------:R-:W-:Y:S01]  /*5b160*/  ULDC UR10, c[0x0][0x228] ;  /* 0x00008a00000a7ab9 */ /* 0x000fe20000000800 */
[----:B-1----:R-:W3:Y:S01]  /*5b170*/  LDL.LU R238, [R1+0x370] ;  /* 0x0003700001ee7983 */ /* 0x002ee20000300800 */
[----:B------:R-:W-:Y:S01]  /*5b180*/  IMAD.WIDE R240, R2, 0x4, R148 ;  /* 0x0000000402f07825 */ /* 0x000fe200078e0294 */
[----:B------:R-:W-:-:S02]  /*5b190*/  ULDC UR12, c[0x0][0x228] ;  /* 0x00008a00000c7ab9 */ /* 0x000fc40000000800 */
[----:B------:R-:W4:Y:S04]  /*5b1a0*/  LDL.LU R251, [R1+0x654] ;  /* 0x0006540001fb7983 */ /* 0x000f280000300800 */
[----:B------:R-:W4:Y:S04]  /*5b1b0*/  LDL.LU R239, [R1+0x664] ;  /* 0x0006640001ef7983 */ /* 0x000f280000300800 */
        /* <DEDUP_REMOVED lines=20> */
[C---:B------:R-:W-:Y:S01]  /*5b300*/  IMAD.WIDE R242, R2.reuse, 0x4, R210 ;  /* 0x0000000402f27825 */ /* 0x040fe200078e02d2 */
[----:B------:R-:W-:Y:S01]  /*5b310*/  ULDC UR6, c[0x0][0x228] ;  /* 0x00008a0000067ab9 */ /* 0x000fe20000000800 */
[----:B------:R-:W-:Y:S01]  /*5b320*/  ULDC UR10, c[0x0][0x228] ;  /* 0x00008a00000a7ab9 */ /* 0x000fe20000000800 */
[----:B------:R-:W4:Y:S01]  /*5b330*/  LDL.LU R0, [R1+0x674] ;  /* 0x0006740001007983 */ /* 0x000f220000300800 */
[----:B------:R-:W-:Y:S01]  /*5b340*/  IMAD.WIDE R244, R2, 0x4, R208 ;  /* 0x0000000402f47825 */ /* 0x000fe200078e02d0 */
[----:B------:R-:W-:-:S03]  /*5b350*/  ULDC UR12, c[0x0][0x228] ;  /* 0x00008a00000c7ab9 */ /* 0x000fc60000000800 */
[----:B------:R-:W-:Y:S01]  /*5b360*/  IMAD.WIDE R246, R2, 0x4, R150 ;  /* 0x0000000402f67825 */ /* 0x000fe200078e0296 */
[----:B------:R1:W-:Y:S04]  /*5b370*/  @P3 STG.E desc[UR8][R240.64], R238 ;  /* 0x000000eef0003986 */ /* 0x0003e8000c101908 */
[----:B-1----:R-:W3:Y:S01]  /*5b380*/  LDL.LU R238, [R1+0x1fac] ;  /* 0x001fac0001ee7983 */ /* 0x002ee20000300800 */
[----:B------:R-:W-:-:S03]  /*5b390*/  VIADD R248, R3, 0x3d ;  /* 0x0000003d03f87836 */ /* 0x000fc60000000000 */
[----:B----4-:R-:W-:Y:S04]  /*5b3a0*/  @P0 STG.E desc[UR8][R242.64], R0 ;  /* 0x00000000f2000986 */ /* 0x010fe8000c101908 */
[----:B------:R1:W-:Y:S04]  /*5b3b0*/  @P5 STG.E desc[UR8][R244.64], R251 ;  /* 0x000000fbf4005986 */ /* 0x0003e8000c101908 */
[----:B------:R4:W-:Y:S04]  /*5b3c0*/  @P6 STG.E desc[UR8][R246.64], R239 ;  /* 0x000000eff6006986 */ /* 0x0009e8000c101908 */
[----:B-1----:R-:W3:Y:S04]  /*5b3d0*/  LDL.LU R251, [R1+0x374] ;  /* 0x0003740001fb7983 */ /* 0x002ee80000300800 */
[----:B----4-:R-:W4:Y:S04]  /*5b3e0*/  LDL.LU R246, [R1+0x274] ;  /* 0x0002740001f67983 */ /* 0x010f280000300800 */
[----:B------:R-:W4:Y:S04]  /*5b3f0*/  LDL.LU R247, [R1+0x174] ;  /* 0x0001740001f77983 */ /* 0x000f280000300800 */
[----:B------:R-:W4:Y:S01]  /*5b400*/  LDL.LU R239, [R1+0x678] ;  /* 0x0006780001ef7983 */ /* 0x000f220000300800 */
[----:B------:R-:W-:Y:S01]  /*5b410*/  ISETP.GE.AND P3, PT, R248, UR4, PT ;  /* 0x00000004f8007c0c */ /* 0x000fe2000bf66270 */
[----:B------:R-:W-:-:S02]  /*5b420*/  ULDC UR4, c[0x0][0x228] ;  /* 0x00008a0000047ab9 */ /* 0x000fc40000000800 */
[----:B------:R-:W-:Y:S01]  /*5b430*/  ISETP.LT.AND P2, PT, R9, UR4, !P2 ;  /* 0x0000000409007c0c */ /* 0x000fe2000d741270 */
[----:B------:R-:W-:Y:S01]  /*5b440*/  ULDC UR4, c[0x0][0x228] ;  /* 0x00008a0000047ab9 */ /* 0x000fe20000000800 */
[----:B------:R-:W-:Y:S01]  /*5b450*/  VIADD R0, R2, UR28 ;  /* 0x0000001c02007c36 */ /* 0x000fe20008000000 */
[----:B------:R-:W-:Y:S01]  /*5b460*/  ISETP.LT.AND P0, PT, R8, UR4, !P4 ;  /* 0x0000000408007c0c */ /* 0x000fe2000e701270 */
[----:B------:R-:W-:Y:S01]  /*5b470*/  ULDC UR4, c[0x0][0x228] ;  /* 0x00008a0000047ab9 */ /* 0x000fe20000000800 */
[----:B------:R-:W-:Y:S01]  /*5b480*/  ISETP.LT.AND P6, PT, R11, UR6, !P4 ;  /* 0x000000060b007c0c */ /* 0x000fe2000e7c1270 */
[----:B------:R-:W-:Y:S01]  /*5b490*/  IMAD.WIDE R240, R2, 0x4, R148 ;  /* 0x0000000402f07825 */ /* 0x000fe200078e0294 */
[----:B------:R-:W-:Y:S01]  /*5b4a0*/  ISETP.LT.AND P5, PT, R10, UR4, !P4 ;  /* 0x000000040a007c0c */ /* 0x000fe2000e7a1270 */
[----:B------:R-:W-:Y:S01]  /*5b4b0*/  ULDC UR4, c[0x0][0x22c] ;  /* 0x00008b0000047ab9 */ /* 0x000fe20000000800 */
[----:B------:R-:W-:Y:S01]  /*5b4c0*/  ISETP.LT.AND P4, PT, R9, UR10, !P4 ;  /* 0x0000000a09007c0c */ /* 0x000fe2000e781270 */
[----:B------:R-:W-:Y:S01]  /*5b4d0*/  IMAD.WIDE R242, R0, 0x4, R210 ;  /* 0x0000000400f27825 */ /* 0x000fe200078e02d2 */
[C---:B------:R-:W-:Y:S01]  /*5b4e0*/  IADD3 R244, R3.reuse, 0x3e, RZ ;  /* 0x0000003e03f47810 */ /* 0x040fe20007ffe0ff */
[----:B------:R-:W4:Y:S01]  /*5b4f0*/  LDL.LU R248, [R1+0x658] ;  /* 0x0006580001f87983 */ /* 0x000f220000300800 */
[----:B------:R-:W-:Y:S01]  /*5b500*/  ULDC UR6, c[0x0][0x228] ;  /* 0x00008a0000067ab9 */ /* 0x000fe20000000800 */
[----:B------:R-:W-:Y:S01]  /*5b510*/  VIADD R2, R3, 0x3f ;  /* 0x0000003f03027836 */ /* 0x000fe20000000000 */
[----:B------:R-:W-:Y:S01]  /*5b520*/  ULDC UR10, c[0x0][0x228] ;  /* 0x00008a00000a7ab9 */ /* 0x000fe20000000800 */
[----:B--2---:R1:W-:Y:S01]  /*5b530*/  @P2 STG.E desc[UR8][R240.64], R250 ;  /* 0x000000faf0002986 */ /* 0x0043e2000c101908 */
[----:B------:R-:W-:Y:S01]  /*5b540*/  ISETP.GE.AND P2, PT, R244, UR4, PT ;  /* 0x00000004f4007c0c */ /* 0x000fe2000bf46270 */
[----:B------:R-:W-:Y:S01]  /*5b550*/  IMAD.WIDE R244, R0, 0x4, R148 ;  /* 0x0000000400f47825 */ /* 0x000fe200078e0294 */
[----:B------:R-:W-:Y:S01]  /*5b560*/  ULDC UR4, c[0x0][0x228] ;  /* 0x00008a0000047ab9 */ /* 0x000fe20000000800 */
[----:B---3--:R2:W-:Y:S01]  /*5b570*/  @P0 STG.E desc[UR8][R242.64], R249 ;  /* 0x000000f9f2000986 */ /* 0x0085e2000c101908 */
[----:B------:R-:W-:Y:S01]  /*5b580*/  ISETP.LT.AND P0, PT, R8, UR4, !P1 ;  /* 0x0000000408007c0c */ /* 0x000fe2000cf01270 */
[----:B------:R-:W-:Y:S01]  /*5b590*/  ULDC UR4, c[0x0][0x228] ;  /* 0x00008a0000047ab9 */ /* 0x000fe20000000800 */
[C---:B-1----:R-:W-:Y:S01]  /*5b5a0*/  IMAD.WIDE R240, R0.reuse, 0x4, R208 ;  /* 0x0000000400f07825 */ /* 0x042fe200078e02d0 */
[----:B------:R-:W3:Y:S03]  /*5b5b0*/  LDL.LU R250, [R1+0x668] ;  /* 0x0006680001fa7983 */ /* 0x000ee60000300800 */
[C---:B--2---:R-:W-:Y:S01]  /*5b5c0*/  IMAD.WIDE R242, R0.reuse, 0x4, R150 ;  /* 0x0000000400f27825 */ /* 0x044fe200078e0296 */
[----:B------:R-:W2:Y:S04]  /*5b5d0*/  LDL.LU R249, [R1+0x468] ;  /* 0x0004680001f97983 */ /* 0x000ea80000300800 */
[----:B----4-:R-:W-:Y:S04]  /*5b5e0*/  @P6 STG.E desc[UR8][R240.64], R246 ;  /* 0x000000f6f0006986 */ /* 0x010fe8000c101908 */
[----:B------:R-:W-:Y:S04]  /*5b5f0*/  @P5 STG.E desc[UR8][R242.64], R247 ;  /* 0x000000f7f2005986 */ /* 0x000fe8000c101908 */
[----:B------:R1:W-:Y:S01]  /*5b600*/  @P4 STG.E desc[UR8][R244.64], R251 ;  /* 0x000000fbf4004986 */ /* 0x0003e2000c101908 */
        /* <DEDUP_REMOVED lines=13> */
[----:B------:R-:W2:Y:S01]  /*5b6e0*/  LDL.LU R2, [R1+0x478] ;  /* 0x0004780001027983 */ /* 0x000ea20000300800 */
[C---:B------:R-:W-:Y:S01]  /*5b6f0*/  IMAD.WIDE R240, R244.reuse, 0x4, R208 ;  /* 0x00000004f4f07825 */ /* 0x040fe200078e02d0 */
[----:B------:R-:W-:Y:S01]  /*5b700*/  ULDC UR4, c[0x0][0x228] ;  /* 0x00008a0000047ab9 */ /* 0x000fe20000000800 */
[----:B------:R-:W-:Y:S01]  /*5b710*/  ULDC UR6, c[0x0][0x228] ;  /* 0x00008a0000067ab9 */ /* 0x000fe20000000800 */
[----:B------:R-:W-:Y:S01]  /*5b720*/  ULDC UR10, c[0x0][0x228] ;  /* 0x00008a00000a7ab9 */ /* 0x000fe20000000800 */
[----:B------:R-:W-:Y:S01]  /*5b730*/  IMAD.WIDE R244, R244, 0x4, R148 ;  /* 0x00000004f4f47825 */ /* 0x000fe200078e0294 */
[----:B------:R1:W-:Y:S01]  /*5b740*/  @P4 STG.E desc[UR8][R240.64], R248 ;  /* 0x000000f8f0004986 */ /* 0x0003e2000c101908 */
[----:B------:R-:W-:-:S02]  /*5b750*/  ULDC UR12, c[0x0][0x228] ;  /* 0x00008a00000c7ab9 */ /* 0x000fc40000000800 */
[----:B------:R-:W-:Y:S01]  /*5b760*/  IMAD.WIDE R246, R0, 0x4, R210 ;  /* 0x0000000400f67825 */ /* 0x000fe200078e02d2 */
[----:B---3--:R3:W-:Y:S04]  /*5b770*/  @P5 STG.E desc[UR8][R242.64], R250 ;  /* 0x000000faf2005986 */ /* 0x0087e8000c101908 */
[----:B-1----:R-:W4:Y:S04]  /*5b780*/  LDL.LU R248, [R1+0x67c] ;  /* 0x00067c0001f87983 */ /* 0x002f280000300800 */
[----:B---3--:R-:W3:Y:S04]  /*5b790*/  LDL.LU R250, [R1+0x65c] ;  /* 0x00065c0001fa7983 */ /* 0x008ee80000300800 */
[----:B--2---:R-:W-:Y:S04]  /*5b7a0*/  @P1 STG.E desc[UR8][R244.64], R2 ;  /* 0x00000002f4001986 */ /* 0x004fe8000c101908 */
[----:B------:R1:W-:Y:S04]  /*5b7b0*/  @P6 STG.E desc[UR8][R246.64], R249 ;  /* 0x000000f9f6006986 */ /* 0x0003e8000c101908 */
[----:B-1----:R-:W2:Y:S04]  /*5b7c0*/  LDL.LU R247, [R1+0x378] ;  /* 0x0003780001f77983 */ /* 0x002ea80000300800 */
        /* <DEDUP_REMOVED lines=12> */
[----:B----4-:R1:W-:Y:S01]  /*5b890*/  @P1 STG.E desc[UR8][R242.64], R251 ;  /* 0x000000fbf2001986 */ /* 0x0103e2000c101908 */
[----:B------:R-:W-:Y:S01]  /*5b8a0*/  ISETP.GE.AND P1, PT, R244, UR4, PT ;  /* 0x00000004f4007c0c */ /* 0x000fe2000bf26270 */
[----:B------:R-:W-:Y:S01]  /*5b8b0*/  ULDC UR4, c[0x0][0x228] ;  /* 0x00008a0000047ab9 */ /* 0x000fe20000000800 */
[----:B------:R-:W-:Y:S01]  /*5b8c0*/  ISETP.LT.AND P6, PT, R11, UR12, !P2 ;  /* 0x0000000c0b007c0c */ /* 0x000fe2000d7c1270 */
[----:B------:R4:W-:Y:S01]  /*5b8d0*/  @P4 STG.E desc[UR8][R240.64], R239 ;  /* 0x000000eff0004986 */ /* 0x0009e2000c101908 */
[----:B------:R-:W-:Y:S01]  /*5b8e0*/  ISETP.LT.AND P4, PT, R10, UR4, !P2 ;  /* 0x000000040a007c0c */ /* 0x000fe2000d781270 */
[----:B------:R-:W-:Y:S01]  /*5b8f0*/  IMAD.WIDE R244, R2, 0x4, R208 ;  /* 0x0000000402f47825 */ /* 0x000fe200078e02d0 */
[----:B------:R-:W-:Y:S01]  /*5b900*/  ULDC UR4, c[0x0][0x228] ;  /* 0x00008a0000047ab9 */ /* 0x000fe20000000800 */
[----:B------:R-:W-:Y:S01]  /*5b910*/  ULDC UR10, c[0x0][0x228] ;  /* 0x00008a00000a7ab9 */ /* 0x000fe20000000800 */
[----:B------:R-:W-:Y:S01]  /*5b920*/  ULDC UR12, c[0x0][0x228] ;  /* 0x00008a00000c7ab9 */ /* 0x000fe20000000800 */
[----:B-1----:R-:W-:-:S04]  /*5b930*/  IMAD.WIDE R242, R0, 0x4, R148 ;  /* 0x0000000400f27825 */ /* 0x002fc800078e0294 */
[C---:B----4-:R-:W-:Y:S01]  /*5b940*/  IMAD.WIDE R240, R2.reuse, 0x4, R210 ;  /* 0x0000000402f07825 */ /* 0x050fe200078e02d2 */
[----:B------:R-:W4:Y:S01]  /*5b950*/  LDL.LU R239, [R1+0x47c] ;  /* 0x00047c0001ef7983 */ /* 0x000f220000300800 */
[----:B------:R-:W-:Y:S01]  /*5b960*/  ISETP.LT.AND P2, PT, R9, UR4, !P2 ;  /* 0x0000000409007c0c */ /* 0x000fe2000d741270 */
[----:B------:R-:W-:Y:S02]  /*5b970*/  ULDC UR4, c[0x0][0x22c] ;  /* 0x00008b0000047ab9 */ /* 0x000fe40000000800 */
[----:B------:R-:W4:Y:S01]  /*5b980*/  LDL.LU R251, [R1+0x17c] ;  /* 0x00017c0001fb7983 */ /* 0x000f220000300800 */
[----:B------:R-:W-:-:S03]  /*5b990*/  VIADD R0, R2, UR28 ;  /* 0x0000001c02007c36 */ /* 0x000fc60008000000 */
[----:B--2---:R-:W-:Y:S04]  /*5b9a0*/  @P3 STG.E desc[UR8][R242.64], R247 ;  /* 0x000000f7f2003986 */ /* 0x004fe8000c101908 */
[----:B------:R1:W-:Y:S04]  /*5b9b0*/  @P5 STG.E desc[UR8][R240.64], R248 ;  /* 0x000000f8f0005986 */ /* 0x0003e8000c101908 */
[----:B---3--:R-:W-:Y:S01]  /*5b9c0*/  @P6 STG.E desc[UR8][R244.64], R250 ;  /* 0x000000faf4006986 */ /* 0x008fe2000c101908 */
[----:B-1----:R-:W-:Y:S01]  /*5b9d0*/  IMAD.WIDE R240, R2, 0x4, R150 ;  /* 0x0000000402f07825 */ /* 0x002fe200078e0296 */
[----:B------:R-:W-:-:S04]  /*5b9e0*/  IADD3 R248, R3, 0x41, RZ ;  /* 0x0000004103f87810 */ /* 0x000fc80007ffe0ff */
[----:B------:R1:W-:Y:S01]  /*5b9f0*/  @P4 STG.E desc[UR8][R240.64], R249 ;  /* 0x000000f9f0004986 */ /* 0x0003e2000c101908 */
[----:B------:R-:W-:Y:S01]  /*5ba00*/  ISETP.GE.AND P4, PT, R248, UR4, PT ;  /* 0x00000004f8007c0c */ /* 0x000fe2000bf86270 */
[----:B------:R-:W-:Y:S02]  /*5ba10*/  ULDC UR4, c[0x0][0x228] ;  /* 0x00008a0000047ab9 */ /* 0x000fe40000000800 */
[----:B-1----:R-:W2:Y:S01]  /*5ba20*/  LDL.LU R249, [R1+0x37c] ;  /* 0x00037c0001f97983 */ /* 0x002ea20000300800 */
[----:B------:R-:W-:-:S03]  /*5ba30*/  IMAD.WIDE R240, R2, 0x4, R148 ;  /* 0x0000000402f07825 */ /* 0x000fc600078e0294 */
[----:B------:R-:W3:Y:S04]  /*5ba40*/  LDL.LU R250, [R1+0x680] ;  /* 0x0006800001fa7983 */ /* 0x000ee80000300800 */
[----:B------:R-:W2:Y:S04]  /*5ba50*/  LDL.LU R2, [R1+0x27c] ;  /* 0x00027c0001027983 */ /* 0x000ea80000300800 */
[----:B------:R-:W3:Y:S01]  /*5ba60*/  LDL.LU R248, [R1+0x46c] ;  /* 0x00046c0001f87983 */ /* 0x000ee20000300800 */
[----:B------:R-:W-:Y:S02]  /*5ba70*/  ISETP.LT.AND P3, PT, R8, UR6, !P0 ;  /* 0x0000000608007c0c */ /* 0x000fe4000c761270 */
[----:B------:R-:W-:Y:S01]  /*5ba80*/  ISETP.LT.AND P5, PT, R11, UR10, !P0 ;  /* 0x0000000a0b007c0c */ /* 0x000fe2000c7a1270 */
[----:B----4-:R1:W-:Y:S01]  /*5ba90*/  @P2 STG.E desc[UR8][R240.64], R239 ;  /* 0x000000eff0002986 */ /* 0x0103e2000c101908 */
[----:B------:R-:W-:Y:S01]  /*5baa0*/  ISETP.LT.AND P6, PT, R10, UR12, !P0 ;  /* 0x0000000c0a007c0c */ /* 0x000fe2000c7c1270 */
[C---:B------:R-:W-:Y:S01]  /*5bab0*/  IMAD.WIDE R242, R0.reuse, 0x4, R210 ;  /* 0x0000000400f27825 */ /* 0x040fe200078e02d2 */
[----:B------:R-:W-:Y:S01]  /*5bac0*/  ISETP.LT.AND P2, PT, R9, UR4, !P0 ;  /* 0x0000000409007c0c */ /* 0x000fe2000c741270 */
[----:B------:R-:W-:Y:S01]  /*5bad0*/  ULDC UR4, c[0x0][0x22c] ;  /* 0x00008b0000047ab9 */ /* 0x000fe20000000800 */
[----:B------:R-:W-:Y:S01]  /*5bae0*/  ULDC UR6, c[0x0][0x228] ;  /* 0x00008a0000067ab9 */ /* 0x000fe20000000800 */
[----:B------:R-:W-:Y:S01]  /*5baf0*/  IMAD.WIDE R244, R0, 0x4, R208 ;  /* 0x0000000400f47825 */ /* 0x000fe200078e02d0 */
[----:B------:R-:W-:Y:S01]  /*5bb00*/  ULDC UR10, c[0x0][0x228] ;  /* 0x00008a00000a7ab9 */ /* 0x000fe20000000800 */
[----:B------:R-:W-:-:S02]  /*5bb10*/  ULDC UR12, c[0x0][0x228] ;  /* 0x00008a00000c7ab9 */ /* 0x000fc40000000800 */
[----:B-1----:R-:W-:Y:S01]  /*5bb20*/  VIADD R240, R3, 0x42 ;  /* 0x0000004203f07836 */ /* 0x002fe20000000000 */
[----:B------:R-:W4:Y:S01]  /*5bb30*/  LDL.LU R239, [R1+0x1fa8] ;  /* 0x001fa80001ef7983 */ /* 0x000f220000300800 */
[----:B------:R-:W-:-:S03]  /*5bb40*/  IMAD.WIDE R246, R0, 0x4, R150 ;  /* 0x0000000400f67825 */ /* 0x000fc600078e0296 */
[----:B---3--:R-:W-:Y:S01]  /*5bb50*/  @P3 STG.E desc[UR8][R242.64], R248 ;  /* 0x000000f8f2003986 */ /* 0x008fe2000c101908 */
[----:B------:R-:W-:Y:S01]  /*5bb60*/  ISETP.GE.AND P3, PT, R240, UR4, PT ;  /* 0x00000004f0007c0c */ /* 0x000fe2000bf66270 */
[----:B------:R-:W-:Y:S01]  /*5bb70*/  IMAD.WIDE R240, R0, 0x4, R148 ;  /* 0x0000000400f07825 */ /* 0x000fe200078e0294 */
[----:B------:R-:W-:Y:S01]  /*5bb80*/  ISETP.LT.AND P0, PT, R8, UR6, !P1 ;  /* 0x0000000608007c0c */ /* 0x000fe2000cf01270 */
[----:B--2---:R1:W-:Y:S01]  /*5bb90*/  @P5 STG.E desc[UR8][R244.64], R2 ;  /* 0x00000002f4005986 */ /* 0x0043e2000c101908 */
[----:B------:R-:W-:Y:S01]  /*5bba0*/  ULDC UR4, c[0x0][0x22c] ;  /* 0x00008b0000047ab9 */ /* 0x000fe20000000800 */
[----:B------:R-:W-:Y:S02]  /*5bbb0*/  ULDC UR6, c[0x0][0x228] ;  /* 0x00008a0000067ab9 */ /* 0x000fe40000000800 */
[----:B------:R2:W-:Y:S04]  /*5bbc0*/  @P6 STG.E desc[UR8][R246.64], R251 ;  /* 0x000000fbf6006986 */ /* 0x0005e8000c101908 */
[----:B------:R3:W-:Y:S01]  /*5bbd0*/  @P2 STG.E desc[UR8][R240.64], R249 ;  /* 0x000000f9f0002986 */ /* 0x0007e2000c101908 */
[----:B-1----:R-:W-:-:S03]  /*5bbe0*/  IADD3 R2, R0, UR28, RZ ;  /* 0x0000001c00027c10 */ /* 0x002fc6000fffe0ff */
[----:B--2---:R-:W2:Y:S04]  /*5bbf0*/  LDL.LU R251, [R1+0x180] ;  /* 0x0001800001fb7983 */ /* 0x004ea80000300800 */
[----:B------:R-:W4:Y:S04]  /*5bc00*/  LDL.LU R0, [R1+0x690] ;  /* 0x0006900001007983 */ /* 0x000f280000300800 */
[----:B---3--:R-:W3:Y:S01]  /*5bc10*/  LDL.LU R241, [R1+0x6a0] ;  /* 0x0006a00001f17983 */ /* 0x008ee20000300800 */
[----:B------:R-:W-:Y:S02]  /*5bc20*/  ISETP.LT.AND P5, PT, R11, UR10, !P1 ;  /* 0x0000000a0b007c0c */ /* 0x000fe4000cfa1270 */
[----:B------:R-:W-:Y:S01]  /*5bc30*/  ISETP.LT.AND P6, PT, R10, UR12, !P1 ;  /* 0x0000000c0a007c0c */ /* 0x000fe2000cfc1270 */
[----:B------:R-:W-:Y:S01]  /*5bc40*/  VIADD R248, R3, 0x43 ;  /* 0x0000004303f87836 */ /* 0x000fe20000000000 */
[----:B------:R-:W2:Y:S01]  /*5bc50*/  LDL.LU R249, [R1+0x78] ;  /* 0x0000780001f97983 */ /* 0x000ea20000300800 */
[----:B------:R-:W-:Y:S01]  /*5bc60*/  IMAD.WIDE R242, R2, 0x4, R210 ;  /* 0x0000000402f27825 */ /* 0x000fe200078e02d2 */
[----:B------:R-:W-:Y:S01]  /*5bc70*/  ULDC UR10, c[0x0][0x228] ;  /* 0x00008a00000a7ab9 */ /* 0x000fe20000000800 */
[----:B------:R-:W-:Y:S01]  /*5bc80*/  ULDC UR12, c[0x0][0x228] ;  /* 0x00008a00000c7ab9 */ /* 0x000fe20000000800 */
[----:B------:R-:W-:Y:S01]  /*5bc90*/  ISETP.GE.AND P2, PT, R248, UR4, PT ;  /* 0x00000004f8007c0c */ /* 0x000fe2000bf46270 */
[----:B------:R-:W-:Y:S01]  /*5bca0*/  IMAD.WIDE R244, R2, 0x4, R208 ;  /* 0x0000000402f47825 */ /* 0x000fe200078e02d0 */
[----:B------:R-:W2:Y:S01]  /*5bcb0*/  LDL.LU R248, [R1+0x280] ;  /* 0x0002800001f87983 */ /* 0x000ea20000300800 */
[----:B------:R-:W-:-:S02]  /*5bcc0*/  ULDC UR4, c[0x0][0x228] ;  /* 0x00008a0000047ab9 */ /* 0x000fc40000000800 */
[----:B------:R-:W-:Y:S01]  /*5bcd0*/  IMAD.WIDE R246, R2, 0x4, R150 ;  /* 0x0000000402f67825 */ /* 0x000fe200078e0296 */
[----:B------:R-:W-:Y:S01]  /*5bce0*/  ISETP.LT.AND P1, PT, R9, UR4, !P1 ;  /* 0x0000000409007c0c */ /* 0x000fe2000cf21270 */
[----:B------:R-:W-:Y:S01]  /*5bcf0*/  ULDC UR4, c[0x0][0x228] ;  /* 0x00008a0000047ab9 */ /* 0x000fe20000000800 */
[----:B---3--:R-:W-:Y:S04]  /*5bd00*/  @P0 STG.E desc[UR8][R242.64], R241 ;  /* 0x000000f1f2000986 */ /* 0x008fe8000c101908 */
[----:B----4-:R-:W-:Y:S04]  /*5bd10*/  @P5 STG.E desc[UR8][R244.64], R0 ;  /* 0x00000000f4005986 */ /* 0x010fe8000c101908 */
[----:B------:R1:W-:Y:S04]  /*5bd20*/  @P6 STG.E desc[UR8][R246.64], R250 ;  /* 0x000000faf6006986 */ /* 0x0003e8000c101908 */
[----:B-1----:R-:W3:Y:S04]  /*5bd30*/  LDL.LU R246, [R1+0x80] ;  /* 0x0000800001f67983 */ /* 0x002ee80000300800 */
[----:B------:R-:W4:Y:S04]  /*5bd40*/  LDL.LU R247, [R1+0x70] ;  /* 0x0000700001f77983 */ /* 0x000f280000300800 */
[----:B------:R-:W4:Y:S01]  /*5bd50*/  LDL.LU R250, [R1+0x6a4] ;  /* 0x0006a40001fa7983 */ /* 0x000f220000300800 */
        /* <DEDUP_REMOVED lines=21> */
[----:B------:R-:W-:Y:S01]  /*5beb0*/  ISETP.LT.AND P0, PT, R8, UR4, !P3 ;  /* 0x0000000408007c0c */ /* 0x000fe2000df01270 */
[----:B------:R-:W-:Y:S01]  /*5bec0*/  ULDC UR4, c[0x0][0x228] ;  /* 0x00008a0000047ab9 */ /* 0x000fe20000000800 */
[----:B------:R-:W2:Y:S04]  /*5bed0*/  LDL.LU R251, [R1+0x184] ;  /* 0x0001840001fb7983 */ /* 0x000ea80000300800 */
[----:B---3--:R-:W-:Y:S04]  /*5bee0*/  @P6 STG.E desc[UR8][R240.64], R246 ;  /* 0x000000f6f0006986 */ /* 0x008fe8000c101908 */
[----:B----4-:R-:W-:Y:S04]  /*5bef0*/  @P5 STG.E desc[UR8][R242.64], R247 ;  /* 0x000000f7f2005986 */ /* 0x010fe8000c101908 */
[----:B------:R1:W-:Y:S01]  /*5bf00*/  @P4 STG.E desc[UR8][R244.64], R236 ;  /* 0x000000ecf4004986 */ /* 0x0003e2000c101908 */
[----:B------:R-:W-:Y:S01]  /*5bf10*/  ISETP.LT.AND P4, PT, R11, UR4, !P3 ;  /* 0x000000040b007c0c */ /* 0x000fe2000df81270 */
[----:B------:R-:W-:Y:S01]  /*5bf20*/  ULDC UR4, c[0x0][0x22c] ;  /* 0x00008b0000047ab9 */ /* 0x000fe20000000800 */
[----:B-1----:R-:W-:Y:S01]  /*5bf30*/  IADD3 R244, R0, UR28, RZ ;  /* 0x0000001c00f47c10 */ /* 0x002fe2000fffe0ff */
[----:B------:R-:W3:Y:S04]  /*5bf40*/  LDL.LU R236, [R1+0x684] ;  /* 0x0006840001ec7983 */ /* 0x000ee80000300800 */
[----:B------:R-:W-:-:S05]  /*5bf50*/  IMAD.WIDE R240, R244, 0x4, R210 ;  /* 0x00000004f4f07825 */ /* 0x000fca00078e02d2 */
[----:B------:R1:W-:Y:S01]  /*5bf60*/  @P0 STG.E desc[UR8][R240.64], R250 ;  /* 0x000000faf0000986 */ /* 0x0003e2000c101908 */
[----:B------:R-:W-:Y:S02]  /*5bf70*/  ISETP.GE.AND P0, PT, R2, UR4, PT ;  /* 0x0000000402007c0c */ /* 0x000fe4000bf06270 */
[----:B------:R-:W-:Y:S01]  /*5bf80*/  ISETP.LT.AND P5, PT, R10, UR6, !P3 ;  /* 0x000000060a007c0c */ /* 0x000fe2000dfa1270 */
[C---:B------:R-:W-:Y:S01]  /*5bf90*/  IMAD.WIDE R242, R244.reuse, 0x4, R150 ;  /* 0x00000004f4f27825 */ /* 0x040fe200078e0296 */
[----:B-1----:R-:W4:Y:S03]  /*5bfa0*/  LDL.LU R250, [R1+0x84] ;  /* 0x0000840001fa7983 */ /* 0x002f260000300800 */
[C---:B------:R-:W-:Y:S01]  /*5bfb0*/  IMAD.WIDE R240, R244.reuse, 0x4, R208 ;  /* 0x00000004f4f07825 */ /* 0x040fe200078e02d0 */
[C---:B------:R-:W-:Y:S01]  /*5bfc0*/  IADD3 R0, R244.reuse, UR28, RZ ;  /* 0x0000001cf4007c10 */ /* 0x040fe2000fffe0ff */
[----:B------:R-:W-:Y:S01]  /*5bfd0*/  ULDC UR4, c[0x0][0x228] ;  /* 0x00008a0000047ab9 */ /* 0x000fe20000000800 */
[----:B------:R-:W2:Y:S01]  /*5bfe0*/  LDL.LU R2, [R1+0x694] ;  /* 0x0006940001027983 */ /* 0x000ea20000300800 */
[----:B------:R-:W-:Y:S01]  /*5bff0*/  ISETP.LT.AND P3, PT, R9, UR10, !P3 ;  /* 0x0000000a09007c0c */ /* 0x000fe2000df61270 */
[----:B------:R-:W-:Y:S01]  /*5c000*/  IMAD.WIDE R244, R244, 0x4, R148 ;  /* 0x00000004f4f47825 */ /* 0x000fe200078e0294 */
[----:B------:R-:W-:Y:S01]  /*5c010*/  ISETP.LT.AND P6, PT, R8, UR12, !P2 ;  /* 0x0000000c08007c0c */ /* 0x000fe2000d7c1270 */
[----:B------:R-:W-:Y:S01]  /*5c020*/  ULDC UR6, c[0x0][0x228] ;  /* 0x00008a0000067ab9 */ /* 0x000fe20000000800 */
[----:B------:R-:W-:Y:S01]  /*5c030*/  ULDC UR10, c[0x0][0x228] ;  /* 0x00008a00000a7ab9 */ /* 0x000fe20000000800 */
[C---:B------:R-:W-:Y:S01]  /*5c040*/  IMAD.WIDE R246, R0.reuse, 0x4, R210 ;  /* 0x0000000400f67825 */ /* 0x040fe200078e02d2 */
[----:B------:R-:W-:Y:S01]  /*5c050*/  ULDC UR12, c[0x0][0x228] ;  /* 0x00008a00000c7ab9 */ /* 0x000fe20000000800 */
[----:B--2---:R1:W-:Y:S04]  /*5c060*/  @P4 STG.E desc[UR8][R240.64], R2 ;  /* 0x00000002f0004986 */ /* 0x0043e8000c101908 */
[----:B---3--:R2:W-:Y:S04]  /*5c070*/  @P5 STG.E desc[UR8][R242.64], R236 ;  /* 0x000000ecf2005986 */ /* 0x0085e8000c101908 */
[----:B------:R3:W-:Y:S01]  /*5c080*/  @P3 STG.E desc[UR8][R244.64], R248 ;  /* 0x000000f8f4003986 */ /* 0x0007e2000c101908 */
[----:B------:R-:W-:Y:S01]  /*5c090*/  ISETP.LT.AND P3, PT, R11, UR4, !P2 ;  /* 0x000000040b007c0c */ /* 0x000fe2000d761270 */
[----:B------:R-:W-:Y:S01]  /*5c0a0*/  ULDC UR4, c[0x0][0x228] ;  /* 0x00008a0000047ab9 */ /* 0x000fe20000000800 */
[----:B-1----:R-:W-:Y:S01]  /*5c0b0*/  IMAD.WIDE R240, R0, 0x4, R208 ;  /* 0x0000000400f07825 */ /* 0x002fe200078e02d0 */
[----:B------:R1:W-:Y:S01]  /*5c0c0*/  @P6 STG.E desc[UR8][R246.64], R251 ;  /* 0x000000fbf6006986 */ /* 0x0003e2000c101908 */
[----:B------:R-:W-:Y:S01]  /*5c0d0*/  ISETP.LT.AND P4, PT, R10, UR4, !P2 ;  /* 0x000000040a007c0c */ /* 0x000fe2000d781270 */
[----:B------:R-:W-:Y:S01]  /*5c0e0*/  ULDC UR4, c[0x0][0x22c] ;  /* 0x00008b0000047ab9 */ /* 0x000fe20000000800 */
[----:B--2---:R-:W-:Y:S01]  /*5c0f0*/  VIADD R236, R3, 0x46 ;  /* 0x0000004603ec7836 */ /* 0x004fe20000000000 */
[----:B---3--:R-:W2:Y:S04]  /*5c100*/  LDL.LU R245, [R1+0x74] ;  /* 0x0000740001f57983 */ /* 0x008ea80000300800 */
[----:B-1----:R-:W3:Y:S04]  /*5c110*/  LDL.LU R246, [R1+0x698] ;  /* 0x0006980001f67983 */ /* 0x002ee80000300800 */
[----:B------:R-:W3:Y:S04]  /*5c120*/  LDL.LU R247, [R1+0x688] ;  /* 0x0006880001f77983 */ /* 0x000ee80000300800 */
[----:B------:R-:W3:Y:S04]  /*5c130*/  LDL.LU R248, [R1+0x288] ;  /* 0x0002880001f87983 */ /* 0x000ee80000300800 */
[----:B----4-:R1:W-:Y:S01]  /*5c140*/  @P3 STG.E desc[UR8][R240.64], R250 ;  /* 0x000000faf0003986 */ /* 0x0103e2000c101908 */
[----:B------:R-:W-:Y:S01]  /*5c150*/  ISETP.GE.AND P3, PT, R236, UR4, PT ;  /* 0x00000004ec007c0c */ /* 0x000fe2000bf66270 */
[----:B------:R-:W-:Y:S01]  /*5c160*/  IMAD.WIDE R242, R0, 0x4, R150 ;  /* 0x0000000400f27825 */ /* 0x000fe200078e0296 */
[----:B------:R-:W-:Y:S01]  /*5c170*/  ISETP.LT.AND P2, PT, R9, UR6, !P2 ;  /* 0x0000000609007c0c */ /* 0x000fe2000d741270 */
[----:B------:R-:W4:Y:S01]  /*5c180*/  LDL.LU R251, [R1+0x188] ;  /* 0x0001880001fb7983 */ /* 0x000f220000300800 */
[----:B------:R-:W-:Y:S01]  /*5c190*/  ISETP.LT.AND P5, PT, R8, UR10, !P1 ;  /* 0x0000000a08007c0c */ /* 0x000fe2000cfa1270 */
[----:B------:R-:W-:Y:S01]  /*5c1a0*/  ULDC UR4, c[0x0][0x228] ;  /* 0x00008a0000047ab9 */ /* 0x000fe20000000800 */
[----:B------:R-:W-:Y:S01]  /*5c1b0*/  ISETP.LT.AND P6, PT, R11, UR12, !P1 ;  /* 0x0000000c0b007c0c */ /* 0x000fe2000cfc1270 */
[----:B------:R-:W-:Y:S01]  /*5c1c0*/  ULDC UR6, c[0x0][0x228] ;  /* 0x00008a0000067ab9 */ /* 0x000fe20000000800 */
[C---:B------:R-:W-:Y:S01]  /*5c1d0*/  IADD3 R2, R0.reuse, UR28, RZ ;  /* 0x0000001c00027c10 */ /* 0x040fe2000fffe0ff */
[----:B------:R-:W-:Y:S01]  /*5c1e0*/  ULDC UR10, c[0x0][0x228] ;  /* 0x00008a00000a7ab9 */ /* 0x000fe20000000800 */
[----:B------:R-:W-:Y:S01]  /*5c1f0*/  ULDC UR12, c[0x0][0x228] ;  /* 0x00008a00000c7ab9 */ /* 0x000fe20000000800 */
[----:B-1----:R-:W4:Y:S04]  /*5c200*/  LDL.LU R250, [R1+0x88] ;  /* 0x0000880001fa7983 */ /* 0x002f280000300800 */
[----:B------:R-:W3:Y:S01]  /*5c210*/  LDL.LU R236, [R1+0x6a8] ;  /* 0x0006a80001ec7983 */ /* 0x000ee20000300800 */
[----:B------:R-:W-:-:S04]  /*5c220*/  IMAD.WIDE R240, R0, 0x4, R148 ;  /* 0x0000000400f07825 */ /* 0x000fc800078e0294 */
[----:B------:R-:W-:Y:S01]  /*5c230*/  VIADD R0, R2, UR28 ;  /* 0x0000001c02007c36 */ /* 0x000fe20008000000 */
[----:B--2---:R1:W-:Y:S04]  /*5c240*/  @P4 STG.E desc[UR8][R242.64], R245 ;  /* 0x000000f5f2004986 */ /* 0x0043e8000c101908 */
[----:B------:R2:W-:Y:S01]  /*5c250*/  @P2 STG.E desc[UR8][R240.64], R237 ;  /* 0x000000edf0002986 */ /* 0x0005e2000c101908 */
[----:B------:R-:W-:Y:S01]  /*5c260*/  ISETP.LT.AND P2, PT, R10, UR4, !P1 ;  /* 0x000000040a007c0c */ /* 0x000fe2000cf41270 */
[----:B------:R-:W-:Y:S01]  /*5c270*/  ULDC UR4, c[0x0][0x228] ;  /* 0x00008a0000047ab9 */ /* 0x000fe20000000800 */
[----:B-1----:R-:W-:-:S04]  /*5c280*/  IMAD.WIDE R242, R2, 0x4, R210 ;  /* 0x0000000402f27825 */ /* 0x002fc800078e02d2 */
[----:B------:R-:W-:Y:S01]  /*5c290*/  IMAD.WIDE R244, R2, 0x4, R208 ;  /* 0x0000000402f47825 */ /* 0x000fe200078e02d0 */
[----:B------:R-:W-:Y:S01]  /*5c2a0*/  ISETP.LT.AND P1, PT, R9, UR4, !P1 ;  /* 0x0000000409007c0c */ /* 0x000fe2000cf21270 */
[----:B------:R-:W-:Y:S01]  /*5c2b0*/  ULDC UR4, c[0x0][0x22c] ;  /* 0x00008b0000047ab9 */ /* 0x000fe20000000800 */
[----:B------:R-:W-:Y:S01]  /*5c2c0*/  ISETP.LT.AND P4, PT, R10, UR12, !P0 ;  /* 0x0000000c0a007c0c */ /* 0x000fe2000c781270 */
[----:B--2---:R-:W-:Y:S01]  /*5c2d0*/  IMAD.WIDE R240, R0, 0x4, R210 ;  /* 0x0000000400f07825 */ /* 0x004fe200078e02d2 */
[----:B------:R-:W-:Y:S01]  /*5c2e0*/  ULDC UR12, c[0x0][0x228] ;  /* 0x00008a00000c7ab9 */ /* 0x000fe20000000800 */
[----:B---3--:R1:W-:Y:S04]  /*5c2f0*/  @P5 STG.E desc[UR8][R242.64], R236 ;  /* 0x000000ecf2005986 */ /* 0x0083e8000c101908 */
[----:B------:R2:W-:Y:S01]  /*5c300*/  @P6 STG.E desc[UR8][R244.64], R246 ;  /* 0x000000f6f4006986 */ /* 0x0005e2000c101908 */
[----:B------:R-:W-:Y:S01]  /*5c310*/  ISETP.LT.AND P6, PT, R8, UR6, !P0 ;  /* 0x0000000608007c0c */ /* 0x000fe2000c7c1270 */
[----:B------:R-:W-:Y:S01]  /*5c320*/  ULDC UR6, c[0x0][0x228] ;  /* 0x00008a0000067ab9 */ /* 0x000fe20000000800 */
[----:B-1----:R-:W-:Y:S01]  /*5c330*/  IMAD.WIDE R236, R2, 0x4, R150 ;  /* 0x0000000402ec7825 */ /* 0x002fe200078e0296 */
[----:B--2---:R-:W-:-:S04]  /*5c340*/  IADD3 R246, R3, 0x47, RZ ;  /* 0x0000004703f67810 */ /* 0x004fc80007ffe0ff */
[----:B------:R1:W-:Y:S01]  /*5c350*/  @P2 STG.E desc[UR8][R236.64], R247 ;  /* 0x000000f7ec002986 */ /* 0x0003e2000c101908 */
[----:B------:R-:W-:Y:S01]  /*5c360*/  ISETP.LT.AND P5, PT, R11, UR10, !P0 ;  /* 0x0000000a0b007c0c */ /* 0x000fe2000c7a1270 */
[----:B------:R-:W-:Y:S01]  /*5c370*/  IMAD.WIDE R242, R0, 0x4, R208 ;  /* 0x0000000400f27825 */ /* 0x000fe200078e02d0 */
[----:B------:R-:W-:Y:S01]  /*5c380*/  ISETP.GE.AND P2, PT, R246, UR4, PT ;  /* 0x00000004f6007c0c */ /* 0x000fe2000bf46270 */
[----:B------:R-:W-:Y:S01]  /*5c390*/  ULDC UR4, c[0x0][0x228] ;  /* 0x00008a0000047ab9 */ /* 0x000fe20000000800 */
[----:B------:R-:W-:Y:S01]  /*5c3a0*/  ULDC UR10, c[0x0][0x228] ;  /* 0x00008a00000a7ab9 */ /* 0x000fe20000000800 */
[----:B------:R-:W-:Y:S01]  /*5c3b0*/  ISETP.LT.AND P0, PT, R9, UR4, !P0 ;  /* 0x0000000409007c0c */ /* 0x000fe2000c701270 */
[----:B------:R-:W-:Y:S01]  /*5c3c0*/  IMAD.WIDE R244, R0, 0x4, R150 ;  /* 0x0000000400f47825 */ /* 0x000fe200078e0296 */
[----:B------:R-:W-:-:S03]  /*5c3d0*/  ULDC UR4, c[0x0][0x22c] ;  /* 0x00008b0000047ab9 */ /* 0x000fc60000000800 */
[----:B-1----:R-:W-:Y:S01]  /*5c3e0*/  IMAD.WIDE R236, R2, 0x4, R148 ;  /* 0x0000000402ec7825 */ /* 0x002fe200078e0294 */
[----:B------:R-:W2:Y:S04]  /*5c3f0*/  LDL.LU R247, [R1+0x68c] ;  /* 0x00068c0001f77983 */ /* 0x000ea80000300800 */
[----:B------:R1:W-:Y:S01]  /*5c400*/  @P1 STG.E desc[UR8][R236.64], R248 ;  /* 0x000000f8ec001986 */ /* 0x0003e2000c101908 */
[----:B------:R-:W-:-:S03]  /*5c410*/  IADD3 R2, R0, UR28, RZ ;  /* 0x0000001c00027c10 */ /* 0x000fc6000fffe0ff */
[----:B----4-:R3:W-:Y:S04]  /*5c420*/  @P6 STG.E desc[UR8][R240.64], R251 ;  /* 0x000000fbf0006986 */ /* 0x0107e8000c101908 */
[----:B------:R4:W-:Y:S01]  /*5c430*/  @P5 STG.E desc[UR8][R242.64], R250 ;  /* 0x000000faf2005986 */ /* 0x0009e2000c101908 */
[----:B-1----:R-:W-:-:S03]  /*5c440*/  IMAD.WIDE R236, R0, 0x4, R148 ;  /* 0x0000000400ec7825 */ /* 0x002fc600078e0294 */
[----:B------:R-:W2:Y:S04]  /*5c450*/  LDL.LU R248, [R1+0x28c] ;  /* 0x00028c0001f87983 */ /* 0x000ea80000300800 */
[----:B---3--:R-:W3:Y:S04]  /*5c460*/  LDL.LU R251, [R1+0x18c] ;  /* 0x00018c0001fb7983 */ /* 0x008ee80000300800 */
[----:B------:R1:W-:Y:S04]  /*5c470*/  @P4 STG.E desc[UR8][R244.64], R249 ;  /* 0x000000f9f4004986 */ /* 0x0003e8000c101908 */
[----:B----4-:R-:W4:Y:S04]  /*5c480*/  LDL.LU R250, [R1+0x8c] ;  /* 0x00008c0001fa7983 */ /* 0x010f280000300800 */
[----:B------:R1:W-:Y:S04]  /*5c490*/  @P0 STG.E desc[UR8][R236.64], R238 ;  /* 0x000000eeec000986 */ /* 0x0003e8000c101908 */
[----:B-1----:R-:W4:Y:S04]  /*5c4a0*/  LDL.LU R249, [R1+0x7c] ;  /* 0x00007c0001f97983 */ /* 0x002f280000300800 */
[----:B------:R-:W2:Y:S04]  /*5c4b0*/  LDL.LU R0, [R1+0x69c] ;  /* 0x00069c0001007983 */ /* 0x000ea80000300800 */
[----:B------:R-:W3:Y:S01]  /*5c4c0*/  LDL.LU R237, [R1+0x6ac] ;  /* 0x0006ac0001ed7983 */ /* 0x000ee20000300800 */
[----:B------:R-:W-:Y:S01]  /*5c4d0*/  VIADD R246, R3, 0x48 ;  /* 0x0000004803f67836 */ /* 0x000fe20000000000 */
[----:B------:R-:W-:-:S02]  /*5c4e0*/  ISETP.LT.AND P4, PT, R8, UR6, !P3 ;  /* 0x0000000608007c0c */ /* 0x000fc4000df81270 */
[----:B------:R-:W-:Y:S02]  /*5c4f0*/  ISETP.LT.AND P5, PT, R11, UR10, !P3 ;  /* 0x0000000a0b007c0c */ /* 0x000fe4000dfa1270 */
[----:B------:R-:W-:Y:S01]  /*5c500*/  ISETP.LT.AND P6, PT, R10, UR12, !P3 ;  /* 0x0000000c0a007c0c */ /* 0x000fe2000dfc1270 */
[----:B------:R-:W-:Y:S01]  /*5c510*/  IMAD.WIDE R240, R2, 0x4, R210 ;  /* 0x0000000402f07825 */ /* 0x000fe200078e02d2 */
[----:B------:R-:W-:Y:S01]  /*5c520*/  ISETP.GE.AND P1, PT, R246, UR4, PT ;  /* 0x00000004f6007c0c */ /* 0x000fe2000bf26270 */
[----:B------:R-:W-:Y:S01]  /*5c530*/  ULDC UR4, c[0x0][0x22c] ;  /* 0x00008b0000047ab9 */ /* 0x000fe20000000800 */
[----:B------:R-:W-:Y:S01]  /*5c540*/  ULDC UR6, c[0x0][0x228] ;  /* 0x00008a0000067ab9 */ /* 0x000fe20000000800 */
[----:B------:R-:W-:Y:S01]  /*5c550*/  VIADD R246, R3, 0x49 ;  /* 0x0000004903f67836 */ /* 0x000fe20000000000 */
[----:B------:R-:W-:Y:S01]  /*5c560*/  ULDC UR10, c[0x0][0x228] ;  /* 0x00008a00000a7ab9 */ /* 0x000fe20000000800 */
[----:B------:R-:W-:Y:S01]  /*5c570*/  IMAD.WIDE R242, R2, 0x4, R208 ;  /* 0x0000000402f27825 */ /* 0x000fe200078e02d0 */
[----:B------:R-:W-:-:S02]  /*5c580*/  ULDC UR12, c[0x0][0x228] ;  /* 0x00008a00000c7ab9 */ /* 0x000fc40000000800 */
[----:B------:R-:W-:Y:S01]  /*5c590*/  ISETP.GE.AND P0, PT, R246, UR4, PT ;  /* 0x00000004f6007c0c */ /* 0x000fe2000bf06270 */
[----:B------:R-:W-:Y:S01]  /*5c5a0*/  ULDC UR4, c[0x0][0x228] ;  /* 0x00008a0000047ab9 */ /* 0x000fe20000000800 */
[----:B------:R-:W-:Y:S01]  /*5c5b0*/  IMAD.WIDE R244, R2, 0x4, R150 ;  /* 0x0000000402f47825 */ /* 0x000fe200078e0296 */
[----:B------:R-:W-:Y:S01]  /*5c5c0*/  ISETP.LT.AND P3, PT, R9, UR4, !P3 ;  /* 0x0000000409007c0c */ /* 0x000fe2000df61270 */
[----:B------:R-:W-:Y:S01]  /*5c5d0*/  ULDC UR4, c[0x0][0x228] ;  /* 0x00008a0000047ab9 */ /* 0x000fe20000000800 */
[----:B---3--:R1:W-:Y:S01]  /*5c5e0*/  @P4 STG.E desc[UR8][R240.64], R237 ;  /* 0x000000edf0004986 */ /* 0x0083e2000c101908 */
[----:B------:R-:W-:Y:S01]  /*5c5f0*/  ISETP.LT.AND P4, PT, R8, UR4, !P2 ;  /* 0x0000000408007c0c */ /* 0x000fe2000d781270 */
[----:B------:R-:W-:Y:S02]  /*5c600*/  ULDC UR4, c[0x0][0x228] ;  /* 0x00008a0000047ab9 */ /* 0x000fe40000000800 */
[----:B--2---:R-:W-:Y:S01]  /*5c610*/  @P5 STG.E desc[UR8][R242.64], R0 ;  /* 0x00000000f2005986 */ /* 0x004fe2000c101908 */
[----:B------:R-:W-:Y:S01]  /*5c620*/  ISETP.LT.AND P5, PT, R10, UR4, !P2 ;  /* 0x000000040a007c0c */ /* 0x000fe2000d7a1270 */
[----:B------:R-:W-:-:S02]  /*5c630*/  ULDC UR4, c[0x0][0x22c] ;  /* 0x00008b0000047ab9 */ /* 0x000fc40000000800 */
[----:B------:R2:W-:Y:S01]  /*5c640*/  @P6 STG.E desc[UR8][R244.64], R247 ;  /* 0x000000f7f4006986 */ /* 0x0005e2000c101908 */
[----:B------:R-:W-:Y:S01]  /*5c650*/  ISETP.LT.AND P6, PT, R11, UR6, !P2 ;  /* 0x000000060b007c0c */ /* 0x000fe2000d7c1270 */
[----:B------:R-:W-:Y:S01]  /*5c660*/  ULDC UR6, c[0x0][0x228] ;  /* 0x00008a0000067ab9 */ /* 0x000fe20000000800 */
[----:B------:R-:W-:Y:S01]  /*5c670*/  ISETP.LT.AND P2, PT, R9, UR10, !P2 ;  /* 0x0000000a09007c0c */ /* 0x000fe2000d741270 */
[----:B-1----:R-:W-:Y:S01]  /*5c680*/  IMAD.WIDE R236, R2, 0x4, R148 ;  /* 0x0000000402ec7825 */ /* 0x002fe200078e0294 */
[----:B------:R-:W-:-:S03]  /*5c690*/  ULDC UR10, c[0x0][0x228] ;  /* 0x00008a00000a7ab9 */ /* 0x000fc60000000800 */
[----:B--2---:R-:W-:Y:S01]  /*5c6a0*/  VIADD R247, R2, UR28 ;  /* 0x0000001c02f77c36 */ /* 0x004fe20008000000 */
[----:B------:R-:W-:-:S03]  /*5c6b0*/  IADD3 R0, R3, 0x4a, RZ ;  /* 0x0000004a03007810 */ /* 0x000fc60007ffe0ff */
[C---:B------:R-:W-:Y:S01]  /*5c6c0*/  IMAD.WIDE R240, R247.reuse, 0x4, R210 ;  /* 0x00000004f7f07825 */ /* 0x040fe200078e02d2 */
[----:B------:R1:W-:Y:S01]  /*5c6d0*/  @P3 STG.E desc[UR8][R236.64], R248 ;  /* 0x000000f8ec003986 */ /* 0x0003e2000c101908 */
[----:B------:R-:W-:Y:S01]  /*5c6e0*/  ISETP.GE.AND P3, PT, R0, UR4, PT ;  /* 0x0000000400007c0c */ /* 0x000fe2000bf66270 */
[----:B------:R-:W-:Y:S02]  /*5c6f0*/  ULDC UR4, c[0x0][0x228] ;  /* 0x00008a0000047ab9 */ /* 0x000fe40000000800 */
[----:B------:R2:W-:Y:S01]  /*5c700*/  @P4 STG.E desc[UR8][R240.64], R251 ;  /* 0x000000fbf0004986 */ /* 0x0005e2000c101908 */
[C---:B------:R-:W-:Y:S01]  /*5c710*/  IMAD.WIDE R242, R247.reuse, 0x4, R148 ;  /* 0x00000004f7f27825 */ /* 0x040fe200078e0294 */
[----:B------:R-:W-:Y:S01]  /*5c720*/  ISETP.LT.AND P4, PT, R8, UR4, !P1 ;  /* 0x0000000408007c0c */ /* 0x000fe2000cf81270 */
[----:B------:R-:W-:Y:S02]  /*5c730*/  ULDC UR4, c[0x0][0x228] ;  /* 0x00008a0000047ab9 */ /* 0x000fe40000000800 */
[----:B-1----:R-:W-:-:S04]  /*5c740*/  IMAD.WIDE R236, R247, 0x4, R208 ;  /* 0x00000004f7ec7825 */ /* 0x002fc800078e02d0 */
[C---:B--2---:R-:W-:Y:S01]  /*5c750*/  IMAD.WIDE R240, R247.reuse, 0x4, R150 ;  /* 0x00000004f7f07825 */ /* 0x044fe200078e0296 */
[----:B----4-:R1:W-:Y:S01]  /*5c760*/  @P6 STG.E desc[UR8][R236.64], R250 ;  /* 0x000000faec006986 */ /* 0x0103e2000c101908 */
[----:B------:R-:W-:-:S03]  /*5c770*/  IADD3 R247, R247, UR28, RZ ;  /* 0x0000001cf7f77c10 */ /* 0x000fc6000fffe0ff */
[----:B------:R2:W-:Y:S01]  /*5c780*/  @P5 STG.E desc[UR8][R240.64], R249 ;  /* 0x000000f9f0005986 */ /* 0x0005e2000c101908 */
[----:B------:R-:W-:Y:S01]  /*5c790*/  ISETP.LT.AND P5, PT, R10, UR6, !P1 ;  /* 0x000000060a007c0c */ /* 0x000fe2000cfa1270 */
[----:B------:R-:W-:Y:S01]  /*5c7a0*/  IMAD.WIDE R244, R247, 0x4, R210 ;  /* 0x00000004f7f47825 */ /* 0x000fe200078e02d2 */
[----:B------:R-:W-:Y:S01]  /*5c7b0*/  ISETP.LT.AND P6, PT, R8, UR12, !P0 ;  /* 0x0000000c08007c0c */ /* 0x000fe2000c7c1270 */
[----:B------:R3:W-:Y:S01]  /*5c7c0*/  @P2 STG.E desc[UR8][R242.64], R239 ;  /* 0x000000eff2002986 */ /* 0x0007e2000c101908 */
[----:B------:R-:W-:Y:S01]  /*5c7d0*/  ISETP.LT.AND P2, PT, R11, UR4, !P1 ;  /* 0x000000040b007c0c */ /* 0x000fe2000cf41270 */
[----:B------:R-:W-:Y:S01]  /*5c7e0*/  VIADD R0, R3, 0x4b ;  /* 0x0000004b03007836 */ /* 0x000fe20000000000 */
[----:B------:R-:W-:Y:S01]  /*5c7f0*/  ISETP.LT.AND P1, PT, R9, UR10, !P1 ;  /* 0x0000000a09007c0c */ /* 0x000fe2000cf21270 */
[C---:B-1----:R-:W-:Y:S01]  /*5c800*/  IMAD.WIDE R236, R247.reuse, 0x4, R208 ;  /* 0x00000004f7ec7825 */ /* 0x042fe200078e02d0 */
[----:B------:R-:W-:Y:S01]  /*5c810*/  ULDC UR4, c[0x0][0x22c] ;  /* 0x00008b0000047ab9 */ /* 0x000fe20000000800 */
[----:B------:R-:W-:Y:S01]  /*5c820*/  @P4 STG.E desc[UR8][R244.64], R232 ;  /* 0x000000e8f4004986 */ /* 0x000fe2000c101908 */
[----:B------:R-:W-:Y:S01]  /*5c830*/  ISETP.GE.AND P4, PT, R0, UR4, PT ;  /* 0x0000000400007c0c */ /* 0x000fe2000bf86270 */
[C---:B--2---:R-:W-:Y:S01]  /*5c840*/  IMAD.WIDE R240, R247.reuse, 0x4, R148 ;  /* 0x00000004f7f07825 */ /* 0x044fe200078e0294 */
[C---:B------:R-:W-:Y:S01]  /*5c850*/  IADD3 R249, R247.reuse, UR28, RZ ;  /* 0x0000001cf7f97c10 */ /* 0x040fe2000fffe0ff */
[----:B------:R-:W-:Y:S01]  /*5c860*/  ULDC UR4, c[0x0][0x228] ;  /* 0x00008a0000047ab9 */ /* 0x000fe20000000800 */
[----:B------:R-:W-:Y:S01]  /*5c870*/  ULDC UR6, c[0x0][0x228] ;  /* 0x00008a0000067ab9 */ /* 0x000fe20000000800 */
[----:B---3--:R-:W-:Y:S01]  /*5c880*/  IMAD.WIDE R238, R247, 0x4, R150 ;  /* 0x00000004f7ee7825 */ /* 0x008fe200078e0296 */
[----:B------:R-:W-:Y:S01]  /*5c890*/  ULDC UR10, c[0x0][0x228] ;  /* 0x00008a00000a7ab9 */ /* 0x000fe20000000800 */
[----:B------:R1:W-:Y:S01]  /*5c8a0*/  @P2 STG.E desc[UR8][R236.64], R228 ;  /* 0x000000e4ec002986 */ /* 0x0003e2000c101908 */
[----:B------:R-:W-:Y:S01]  /*5c8b0*/  ISETP.LT.AND P2, PT, R11, UR4, !P0 ;  /* 0x000000040b007c0c */ /* 0x000fe2000c741270 */
[----:B------:R-:W-:Y:S01]  /*5c8c0*/  ULDC UR4, c[0x0][0x228] ;  /* 0x00008a0000047ab9 */ /* 0x000fe20000000800 */
[----:B------:R-:W-:Y:S01]  /*5c8d0*/  IMAD.WIDE R242, R249, 0x4, R210 ;  /* 0x00000004f9f27825 */ /* 0x000fe200078e02d2 */
[----:B------:R2:W-:Y:S01]  /*5c8e0*/  @P5 STG.E desc[UR8][R238.64], R220 ;  /* 0x000000dcee005986 */ /* 0x0005e2000c101908 */
[----:B------:R-:W-:-:S03]  /*5c8f0*/  ULDC UR12, c[0x0][0x228] ;  /* 0x00008a00000c7ab9 */ /* 0x000fc60000000800 */
[----:B------:R3:W-:Y:S01]  /*5c900*/  @P1 STG.E desc[UR8][R240.64], R184 ;  /* 0x000000b8f0001986 */ /* 0x0007e2000c101908 */
[----:B------:R-:W-:Y:S01]  /*5c910*/  ISETP.LT.AND P1, PT, R10, UR4, !P0 ;  /* 0x000000040a007c0c */ /* 0x000fe2000c721270 */
[----:B------:R-:W-:Y:S01]  /*5c920*/  VIADD R0, R3, 0x4c ;  /* 0x0000004c03007836 */ /* 0x000fe20000000000 */
[----:B------:R-:W-:Y:S01]  /*5c930*/  ISETP.LT.AND P0, PT, R9, UR6, !P0 ;  /* 0x0000000609007c0c */ /* 0x000fe2000c701270 */
[----:B------:R4:W-:Y:S01]  /*5c940*/  @P6 STG.E desc[UR8][R242.64], R4 ;  /* 0x00000004f2006986 */ /* 0x0009e2000c101908 */
[----:B------:R-:W-:Y:S01]  /*5c950*/  ISETP.LT.AND P5, PT, R8, UR10, !P3 ;  /* 0x0000000a08007c0c */ /* 0x000fe2000dfa1270 */
[----:B-1----:R-:W-:Y:S01]  /*5c960*/  IMAD.WIDE R236, R249, 0x4, R150 ;  /* 0x00000004f9ec7825 */ /* 0x002fe200078e0296 */
[----:B------:R-:W-:Y:S01]  /*5c970*/  ISETP.LT.AND P6, PT, R11, UR12, !P3 ;  /* 0x0000000c0b007c0c */ /* 0x000fe2000dfc1270 */
[----:B------:R-:W-:Y:S01]  /*5c980*/  ULDC UR4, c[0x0][0x22c] ;  /* 0x00008b0000047ab9 */ /* 0x000fe20000000800 */
[C---:B------:R-:W-:Y:S01]  /*5c990*/  IADD3 R247, R249.reuse, UR28, RZ ;  /* 0x0000001cf9f77c10 */ /* 0x040fe2000fffe0ff */
[C---:B--2---:R-:W-:Y:S01]  /*5c9a0*/  IMAD.WIDE R238, R249.reuse, 0x4, R208 ;  /* 0x00000004f9ee7825 */ /* 0x044fe200078e02d0 */
[----:B------:R-:W-:Y:S01]  /*5c9b0*/  ULDC UR6, c[0x0][0x228] ;  /* 0x00008a0000067ab9 */ /* 0x000fe20000000800 */
[----:B------:R-:W-:Y:S01]  /*5c9c0*/  ULDC UR10, c[0x0][0x228] ;  /* 0x00008a00000a7ab9 */ /* 0x000fe20000000800 */
[----:B------:R-:W-:Y:S01]  /*5c9d0*/  ULDC UR12, c[0x0][0x228] ;  /* 0x00008a00000c7ab9 */ /* 0x000fe20000000800 */
[----:B---3--:R-:W-:Y:S01]  /*5c9e0*/  IMAD.WIDE R240, R249, 0x4, R148 ;  /* 0x00000004f9f07825 */ /* 0x008fe200078e0294 */
[----:B------:R-:W-:Y:S01]  /*5c9f0*/  @P2 STG.E desc[UR8][R238.64], R24 ;  /* 0x00000018ee002986 */ /* 0x000fe2000c101908 */
[----:B------:R-:W-:Y:S01]  /*5ca00*/  ISETP.GE.AND P2, PT, R0, UR4, PT ;  /* 0x0000000400007c0c */ /* 0x000fe2000bf46270 */
[----:B------:R-:W-:Y:S01]  /*5ca10*/  ULDC UR4, c[0x0][0x228] ;  /* 0x00008a0000047ab9 */ /* 0x000fe20000000800 */
[C---:B----4-:R-:W-:Y:S01]  /*5ca20*/  IMAD.WIDE R242, R247.reuse, 0x4, R210 ;  /* 0x00000004f7f27825 */ /* 0x050fe200078e02d2 */
[----:B------:R1:W-:Y:S03]  /*5ca30*/  @P1 STG.E desc[UR8][R236.64], R32 ;  /* 0x00000020ec001986 */ /* 0x0003e6000c101908 */
[----:B------:R-:W-:Y:S01]  /*5ca40*/  IMAD.WIDE R244, R247, 0x4, R208 ;  /* 0x00000004f7f47825 */ /* 0x000fe200078e02d0 */
[----:B------:R-:W-:Y:S01]  /*5ca50*/  @P0 STG.E desc[UR8][R240.64], R28 ;  /* 0x0000001cf0000986 */ /* 0x000fe2000c101908 */
[----:B------:R-:W-:Y:S01]  /*5ca60*/  ISETP.LT.AND P0, PT, R10, UR4, !P3 ;  /* 0x000000040a007c0c */ /* 0x000fe2000df01270 */
[----:B------:R-:W-:-:S02]  /*5ca70*/  ULDC UR4, c[0x0][0x228] ;  /* 0x00008a0000047ab9 */ /* 0x000fc40000000800 */
[----:B------:R2:W-:Y:S01]  /*5ca80*/  @P5 STG.E desc[UR8][R242.64], R233 ;  /* 0x000000e9f2005986 */ /* 0x0005e2000c101908 */
[----:B------:R-:W-:Y:S01]  /*5ca90*/  ISETP.LT.AND P3, PT, R9, UR4, !P3 ;  /* 0x0000000409007c0c */ /* 0x000fe2000df61270 */
[----:B------:R-:W-:Y:S02]  /*5caa0*/  ULDC UR4, c[0x0][0x22c] ;  /* 0x00008b0000047ab9 */ /* 0x000fe40000000800 */
[----:B------:R3:W-:Y:S01]  /*5cab0*/  @P6 STG.E desc[UR8][R244.64], R229 ;  /* 0x000000e5f4006986 */ /* 0x0007e2000c101908 */
[----:B------:R-:W-:Y:S01]  /*5cac0*/  ISETP.LT.AND P6, PT, R8, UR6, !P4 ;  /* 0x0000000608007c0c */ /* 0x000fe2000e7c1270 */
[----:B-1----:R-:W-:Y:S01]  /*5cad0*/  IMAD.WIDE R236, R247, 0x4, R150 ;  /* 0x00000004f7ec7825 */ /* 0x002fe200078e0296 */
[----:B------:R-:W-:Y:S01]  /*5cae0*/  ISETP.LT.AND P5, PT, R11, UR10, !P4 ;  /* 0x0000000a0b007c0c */ /* 0x000fe2000e7a1270 */
[----:B------:R-:W-:Y:S01]  /*5caf0*/  ULDC UR6, c[0x0][0x228] ;  /* 0x00008a0000067ab9 */ /* 0x000fe20000000800 */
[----:B------:R-:W-:Y:S01]  /*5cb00*/  ISETP.LT.AND P1, PT, R10, UR12, !P4 ;  /* 0x0000000c0a007c0c */ /* 0x000fe2000e721270 */
[----:B------:R-:W-:Y:S01]  /*5cb10*/  ULDC UR10, c[0x0][0x228] ;  /* 0x00008a00000a7ab9 */ /* 0x000fe20000000800 */
[----:B--2---:R-:W-:Y:S01]  /*5cb20*/  VIADD R243, R247, UR28 ;  /* 0x0000001cf7f37c36 */ /* 0x004fe20008000000 */
[----:B------:R-:W-:Y:S01]  /*5cb30*/  IADD3 R0, R3, 0x4d, RZ ;  /* 0x0000004d03007810 */ /* 0x000fe20007ffe0ff */
[----:B---3--:R-:W-:Y:S01]  /*5cb40*/  IMAD.WIDE R228, R247, 0x4, R148 ;  /* 0x00000004f7e47825 */ /* 0x008fe200078e0294 */
[----:B------:R-:W-:Y:S01]  /*5cb50*/  @P0 STG.E desc[UR8][R236.64], R221 ;  /* 0x000000ddec000986 */ /* 0x000fe2000c101908 */
[----:B------:R-:W-:-:S02]  /*5cb60*/  ULDC UR12, c[0x0][0x228] ;  /* 0x00008a00000c7ab9 */ /* 0x000fc40000000800 */
[C---:B------:R-:W-:Y:S01]  /*5cb70*/  IMAD.WIDE R232, R243.reuse, 0x4, R210 ;  /* 0x00000004f3e87825 */ /* 0x040fe200078e02d2 */
[----:B------:R-:W-:Y:S03]  /*5cb80*/  @P3 STG.E desc[UR8][R228.64], R185 ;  /* 0x000000b9e4003986 */ /* 0x000fe6000c101908 */
[----:B------:R-:W-:Y:S01]  /*5cb90*/  IMAD.WIDE R238, R243, 0x4, R208 ;  /* 0x00000004f3ee7825 */ /* 0x000fe200078e02d0 */
[----:B------:R-:W-:-:S03]  /*5cba0*/  ISETP.GE.AND P0, PT, R0, UR4, PT ;  /* 0x0000000400007c0c */ /* 0x000fc6000bf06270 */
[----:B------:R-:W-:Y:S01]  /*5cbb0*/  IMAD.WIDE R240, R243, 0x4, R150 ;  /* 0x00000004f3f07825 */ /* 0x000fe200078e0296 */
[----:B------:R1:W-:Y:S01]  /*5cbc0*/  @P6 STG.E desc[UR8][R232.64], R5 ;  /* 0x00000005e8006986 */ /* 0x0003e2000c101908 */
[----:B------:R-:W-:-:S03]  /*5cbd0*/  ULDC UR4, c[0x0][0x228] ;  /* 0x00008a0000047ab9 */ /* 0x000fc60000000800 */
[----:B------:R2:W-:Y:S04]  /*5cbe0*/  @P5 STG.E desc[UR8][R238.64], R25 ;  /* 0x00000019ee005986 */ /* 0x0005e8000c101908 */
[----:B------:R3:W-:Y:S01]  /*5cbf0*/  @P1 STG.E desc[UR8][R240.64], R33 ;  /* 0x00000021f0001986 */ /* 0x0007e2000c101908 */
[----:B------:R-:W-:Y:S01]  /*5cc00*/  ISETP.LT.AND P1, PT, R9, UR4, !P4 ;  /* 0x0000000409007c0c */ /* 0x000fe2000e721270 */
[----:B------:R-:W-:Y:S01]  /*5cc10*/  VIADD R0, R3, 0x4e ;  /* 0x0000004e03007836 */ /* 0x000fe20000000000 */
[----:B------:R-:W-:Y:S01]  /*5cc20*/  ULDC UR4, c[0x0][0x22c] ;  /* 0x00008b0000047ab9 */ /* 0x000fe20000000800 */
[----:B------:R-:W-:Y:S01]  /*5cc30*/  ISETP.LT.AND P4, PT, R8, UR6, !P2 ;  /* 0x0000000608007c0c */ /* 0x000fe2000d781270 */
[----:B-1----:R-:W-:Y:S01]  /*5cc40*/  IMAD.WIDE R4, R243, 0x4, R148 ;  /* 0x00000004f3047825 */ /* 0x002fe200078e0294 */
[----:B------:R-:W-:Y:S01]  /*5cc50*/  ISETP.LT.AND P5, PT, R11, UR10, !P2 ;  /* 0x0000000a0b007c0c */ /* 0x000fe2000d7a1270 */
[----:B------:R-:W-:Y:S01]  /*5cc60*/  ULDC UR6, c[0x0][0x228] ;  /* 0x00008a0000067ab9 */ /* 0x000fe20000000800 */
[----:B------:R-:W-:Y:S01]  /*5cc70*/  ISETP.LT.AND P6, PT, R10, UR12, !P2 ;  /* 0x0000000c0a007c0c */ /* 0x000fe2000d7c1270 */
[----:B------:R-:W-:Y:S01]  /*5cc80*/  ULDC UR10, c[0x0][0x228] ;  /* 0x00008a00000a7ab9 */ /* 0x000fe20000000800 */
[----:B------:R-:W-:Y:S01]  /*5cc90*/  ISETP.GE.AND P3, PT, R0, UR4, PT ;  /* 0x0000000400007c0c */ /* 0x000fe2000bf66270 */
[----:B------:R-:W-:Y:S01]  /*5cca0*/  VIADD R0, R3, 0x4f ;  /* 0x0000004f03007836 */ /* 0x000fe20000000000 */
[----:B------:R-:W-:Y:S01]  /*5ccb0*/  IADD3 R221, R243, UR28, RZ ;  /* 0x0000001cf3dd7c10 */ /* 0x000fe2000fffe0ff */
[----:B------:R-:W-:Y:S01]  /*5ccc0*/  ULDC UR4, c[0x0][0x22c] ;  /* 0x00008b0000047ab9 */ /* 0x000fe20000000800 */
[----:B------:R1:W-:Y:S01]  /*5ccd0*/  @P1 STG.E desc[UR8][R4.64], R29 ;  /* 0x0000001d04001986 */ /* 0x0003e2000c101908 */
[----:B------:R-:W-:Y:S01]  /*5cce0*/  ULDC UR12, c[0x0][0x228] ;  /* 0x00008a00000c7ab9 */ /* 0x000fe20000000800 */
[----:B------:R-:W-:Y:S01]  /*5ccf0*/  ISETP.GE.AND P1, PT, R0, UR4, PT ;  /* 0x0000000400007c0c */ /* 0x000fe2000bf26270 */
[----:B--2---:R-:W-:Y:S01]  /*5cd00*/  IMAD.WIDE R24, R221, 0x4, R210 ;  /* 0x00000004dd187825 */ /* 0x004fe200078e02d2 */
[----:B------:R-:W-:-:S03]  /*5cd10*/  ULDC UR4, c[0x0][0x228] ;  /* 0x00008a0000047ab9 */ /* 0x000fc60000000800 */
[----:B---3--:R-:W-:Y:S01]  /*5cd20*/  IMAD.WIDE R32, R221, 0x4, R208 ;  /* 0x00000004dd207825 */ /* 0x008fe200078e02d0 */
[----:B------:R-:W-:Y:S01]  /*5cd30*/  ISETP.LT.AND P2, PT, R9, UR4, !P2 ;  /* 0x0000000409007c0c */ /* 0x000fe2000d741270 */
[----:B------:R-:W-:Y:S02]  /*5cd40*/  ULDC UR4, c[0x0][0x228] ;  /* 0x00008a0000047ab9 */ /* 0x000fe40000000800 */
[C---:B------:R-:W-:Y:S01]  /*5cd50*/  IMAD.WIDE R184, R221.reuse, 0x4, R150 ;  /* 0x00000004ddb87825 */ /* 0x040fe200078e0296 */
[----:B------:R2:W-:Y:S01]  /*5cd60*/  @P4 STG.E desc[UR8][R24.64], R234 ;  /* 0x000000ea18004986 */ /* 0x0005e2000c101908 */
[----:B------:R-:W-:Y:S01]  /*5cd70*/  ISETP.LT.AND P4, PT, R8, UR4, !P0 ;  /* 0x0000000408007c0c */ /* 0x000fe2000c781270 */
[----:B------:R-:W-:Y:S02]  /*5cd80*/  ULDC UR4, c[0x0][0x228] ;  /* 0x00008a0000047ab9 */ /* 0x000fe40000000800 */
[----:B------:R3:W-:Y:S01]  /*5cd90*/  @P5 STG.E desc[UR8][R32.64], R230 ;  /* 0x000000e620005986 */ /* 0x0007e2000c101908 */
[----:B------:R-:W-:Y:S01]  /*5cda0*/  ISETP.LT.AND P5, PT, R10, UR4, !P0 ;  /* 0x000000040a007c0c */ /* 0x000fe2000c7a1270 */
[----:B------:R-:W-:-:S02]  /*5cdb0*/  VIADD R229, R221, UR28 ;  /* 0x0000001cdde57c36 */ /* 0x000fc40008000000 */
[----:B-1----:R-:W-:Y:S01]  /*5cdc0*/  IMAD.WIDE R4, R221, 0x4, R148 ;  /* 0x00000004dd047825 */ /* 0x002fe200078e0294 */
[----:B------:R1:W-:Y:S01]  /*5cdd0*/  @P6 STG.E desc[UR8][R184.64], R222 ;  /* 0x000000deb8006986 */ /* 0x0003e2000c101908 */
[----:B------:R-:W-:Y:S01]  /*5cde0*/  ISETP.LT.AND P6, PT, R11, UR6, !P0 ;  /* 0x000000060b007c0c */ /* 0x000fe2000c7c1270 */
[----:B------:R-:W-:Y:S01]  /*5cdf0*/  ULDC UR4, c[0x0][0x22c] ;  /* 0x00008b0000047ab9 */ /* 0x000fe20000000800 */
[----:B------:R-:W-:Y:S01]  /*5ce00*/  ISETP.LT.AND P0, PT, R9, UR10, !P0 ;  /* 0x0000000a09007c0c */ /* 0x000fe2000c701270 */
[----:B--2---:R-:W-:Y:S01]  /*5ce10*/  IMAD.WIDE R24, R229, 0x4, R210 ;  /* 0x00000004e5187825 */ /* 0x004fe200078e02d2 */
[----:B------:R-:W-:Y:S01]  /*5ce20*/  IADD3 R0, R3, 0x50, RZ ;  /* 0x0000005003007810 */ /* 0x000fe20007ffe0ff */
[----:B------:R2:W-:Y:S01]  /*5ce30*/  @P2 STG.E desc[UR8][R4.64], R186 ;  /* 0x000000ba04002986 */ /* 0x0005e2000c101908 */
[----:B------:R-:W-:Y:S01]  /*5ce40*/  ULDC UR6, c[0x0][0x228] ;  /* 0x00008a0000067ab9 */ /* 0x000fe20000000800 */
[----:B------:R-:W-:Y:S01]  /*5ce50*/  IMAD.WIDE R28, R229, 0x4, R208 ;  /* 0x00000004e51c7825 */ /* 0x000fe200078e02d0 */
[----:B------:R-:W-:Y:S01]  /*5ce60*/  ISETP.GE.AND P2, PT, R0, UR4, PT ;  /* 0x0000000400007c0c */ /* 0x000fe2000bf46270 */
[----:B------:R-:W-:-:S02]  /*5ce70*/  ULDC UR4, c[0x0][0x228] ;  /* 0x00008a0000047ab9 */ /* 0x000fc40000000800 */
[C---:B---3--:R-:W-:Y:S01]  /*5ce80*/  IMAD.WIDE R32, R229.reuse, 0x4, R150 ;  /* 0x00000004e5207825 */ /* 0x048fe200078e0296 */
[----:B------:R3:W-:Y:S03]  /*5ce90*/  @P4 STG.E desc[UR8][R24.64], R6 ;  /* 0x0000000618004986 */ /* 0x0007e6000c101908 */
[----:B-1----:R-:W-:Y:S01]  /*5cea0*/  IMAD.WIDE R184, R229, 0x4, R148 ;  /* 0x00000004e5b87825 */ /* 0x002fe200078e0294 */
[----:B------:R1:W-:Y:S01]  /*5ceb0*/  @P6 STG.E desc[UR8][R28.64], R26 ;  /* 0x0000001a1c006986 */ /* 0x0003e2000c101908 */
[----:B------:R-:W-:Y:S01]  /*5cec0*/  ISETP.LT.AND P4, PT, R8, UR4, !P3 ;  /* 0x0000000408007c0c */ /* 0x000fe2000df81270 */
[----:B------:R-:W-:Y:S01]  /*5ced0*/  ULDC UR4, c[0x0][0x228] ;  /* 0x00008a0000047ab9 */ /* 0x000fe20000000800 */
[----:B------:R-:W-:Y:S01]  /*5cee0*/  ULDC UR10, c[0x0][0x228] ;  /* 0x00008a00000a7ab9 */ /* 0x000fe20000000800 */
[----:B------:R4:W-:Y:S01]  /*5cef0*/  @P5 STG.E desc[UR8][R32.64], R34 ;  /* 0x0000002220005986 */ /* 0x0009e2000c101908 */
[----:B------:R-:W-:Y:S01]  /*5cf00*/  ISETP.LT.AND P5, PT, R10, UR6, !P3 ;  /* 0x000000060a007c0c */ /* 0x000fe2000dfa1270 */
[----:B------:R-:W-:Y:S01]  /*5cf10*/  VIADD R0, R3, 0x51 ;  /* 0x0000005103007836 */ /* 0x000fe20000000000 */
[----:B------:R-:W-:Y:S01]  /*5cf20*/  IADD3 R229, R229, UR28, RZ ;  /* 0x0000001ce5e57c10 */ /* 0x000fe2000fffe0ff */
[----:B------:R4:W-:Y:S01]  /*5cf30*/  @P0 STG.E desc[UR8][R184.64], R30 ;  /* 0x0000001eb8000986 */ /* 0x0009e2000c101908 */
[----:B------:R-:W-:Y:S01]  /*5cf40*/  ISETP.LT.AND P0, PT, R11, UR4, !P3 ;  /* 0x000000040b007c0c */ /* 0x000fe2000df01270 */
[----:B------:R-:W-:Y:S01]  /*5cf50*/  ULDC UR4, c[0x0][0x22c] ;  /* 0x00008b0000047ab9 */ /* 0x000fe20000000800 */
[----:B------:R-:W-:Y:S01]  /*5cf60*/  ISETP.LT.AND P3, PT, R9, UR10, !P3 ;  /* 0x0000000a09007c0c */ /* 0x000fe2000df61270 */
[----:B--2---:R-:W-:Y:S01]  /*5cf70*/  IMAD.WIDE R4, R229, 0x4, R210 ;  /* 0x00000004e5047825 */ /* 0x004fe200078e02d2 */
[----:B------:R-:W-:Y:S01]  /*5cf80*/  ISETP.LT.AND P6, PT, R8, UR12, !P1 ;  /* 0x0000000c08007c0c */ /* 0x000fe2000cfc1270 */
[----:B------:R-:W-:-:S02]  /*5cf90*/  ULDC UR6, c[0x0][0x228] ;  /* 0x00008a0000067ab9 */ /* 0x000fc40000000800 */
[C---:B---3--:R-:W-:Y:S01]  /*5cfa0*/  IMAD.WIDE R24, R229.reuse, 0x4, R208 ;  /* 0x00000004e5187825 */ /* 0x048fe200078e02d0 */
[----:B------:R2:W-:Y:S03]  /*5cfb0*/  @P4 STG.E desc[UR8][R4.64], R235 ;  /* 0x000000eb04004986 */ /* 0x0005e6000c101908 */
[C---:B-1----:R-:W-:Y:S01]  /*5cfc0*/  IMAD.WIDE R28, R229.reuse, 0x4, R150 ;  /* 0x00000004e51c7825 */ /* 0x042fe200078e0296 */
[----:B------:R-:W-:-:S03]  /*5cfd0*/  IADD3 R221, R229, UR28, RZ ;  /* 0x0000001ce5dd7c10 */ /* 0x000fc6000fffe0ff */
[----:B----4-:R-:W-:Y:S01]  /*5cfe0*/  IMAD.WIDE R32, R229, 0x4, R148 ;  /* 0x00000004e5207825 */ /* 0x010fe200078e0294 */
[----:B------:R-:W-:Y:S01]  /*5cff0*/  ISETP.GE.AND P4, PT, R0, UR4, PT ;  /* 0x0000000400007c0c */ /* 0x000fe2000bf86270 */
[----:B------:R1:W-:Y:S01]  /*5d000*/  @P0 STG.E desc[UR8][R24.64], R231 ;  /* 0x000000e718000986 */ /* 0x0003e2000c101908 */
[----:B------:R-:W-:Y:S01]  /*5d010*/  ULDC UR4, c[0x0][0x228] ;  /* 0x00008a0000047ab9 */ /* 0x000fe20000000800 */
[----:B------:R-:W-:Y:S01]  /*5d020*/  ULDC UR10, c[0x0][0x228] ;  /* 0x00008a00000a7ab9 */ /* 0x000fe20000000800 */
[----:B------:R-:W-:Y:S01]  /*5d030*/  ULDC UR12, c[0x0][0x228] ;  /* 0x00008a00000c7ab9 */ /* 0x000fe20000000800 */
[----:B------:R-:W-:Y:S01]  /*5d040*/  @P5 STG.E desc[UR8][R28.64], R223 ;  /* 0x000000df1c005986 */ /* 0x000fe2000c101908 */
[----:B------:R-:W-:-:S03]  /*5d050*/  IMAD.WIDE R184, R221, 0x4, R210 ;  /* 0x00000004ddb87825 */ /* 0x000fc600078e02d2 */
[----:B------:R-:W-:Y:S01]  /*5d060*/  @P3 STG.E desc[UR8][R32.64], R187 ;  /* 0x000000bb20003986 */ /* 0x000fe2000c101908 */
[----:B------:R-:W-:Y:S01]  /*5d070*/  ISETP.LT.AND P3, PT, R11, UR4, !P1 ;  /* 0x000000040b007c0c */ /* 0x000fe2000cf61270 */
[----:B------:R-:W-:Y:S02]  /*5d080*/  ULDC UR4, c[0x0][0x228] ;  /* 0x00008a0000047ab9 */ /* 0x000fe40000000800 */
[----:B------:R-:W-:Y:S01]  /*5d090*/  ISETP.LT.AND P0, PT, R10, UR4, !P1 ;  /* 0x000000040a007c0c */ /* 0x000fe2000cf01270 */
[----:B------:R3:W-:Y:S01]  /*5d0a0*/  @P6 STG.E desc[UR8][R184.64], R7 ;  /* 0x00000007b8006986 */ /* 0x0007e2000c101908 */
[----:B------:R-:W-:Y:S01]  /*5d0b0*/  ISETP.LT.AND P1, PT, R9, UR6, !P1 ;  /* 0x0000000609007c0c */ /* 0x000fe2000cf21270 */
[----:B--2---:R-:W-:Y:S01]  /*5d0c0*/  IMAD.WIDE R4, R221, 0x4, R208 ;  /* 0x00000004dd047825 */ /* 0x004fe200078e02d0 */
[----:B------:R-:W-:Y:S01]  /*5d0d0*/  ISETP.LT.AND P5, PT, R8, UR10, !P2 ;  /* 0x0000000a08007c0c */ /* 0x000fe2000d7a1270 */
[----:B------:R-:W-:Y:S01]  /*5d0e0*/  ULDC UR4, c[0x0][0x22c] ;  /* 0x00008b0000047ab9 */ /* 0x000fe20000000800 */
[----:B------:R-:W-:Y:S01]  /*5d0f0*/  ISETP.LT.AND P6, PT, R11, UR12, !P2 ;  /* 0x0000000c0b007c0c */ /* 0x000fe2000d7c1270 */
[----:B------:R-:W-:Y:S01]  /*5d100*/  VIADD R0, R3, 0x52 ;  /* 0x0000005203007836 */ /* 0x000fe20000000000 */
[----:B------:R-:W-:Y:S01]  /*5d110*/  ULDC UR6, c[0x0][0x228] ;  /* 0x00008a0000067ab9 */ /* 0x000fe20000000800 */
[C---:B-1----:R-:W-:Y:S01]  /*5d120*/  IMAD.WIDE R24, R221.reuse, 0x4, R148 ;  /* 0x00000004dd187825 */ /* 0x042fe200078e0294 */
[----:B---3--:R-:W-:-:S03]  /*5d130*/  IADD3 R185, R221, UR28, RZ ;  /* 0x0000001cddb97c10 */ /* 0x008fc6000fffe0ff */
[----:B------:R-:W-:Y:S01]  /*5d140*/  IMAD.WIDE R6, R221, 0x4, R150 ;  /* 0x00000004dd067825 */ /* 0x000fe200078e0296 */
[----:B------:R1:W-:Y:S01]  /*5d150*/  @P3 STG.E desc[UR8][R4.64], R27 ;  /* 0x0000001b04003986 */ /* 0x0003e2000c101908 */
[----:B------:R-:W-:Y:S01]  /*5d160*/  ISETP.GE.AND P3, PT, R0, UR4, PT ;  /* 0x0000000400007c0c */ /* 0x000fe2000bf66270 */
[----:B------:R-:W-:Y:S01]  /*5d170*/  ULDC UR4, c[0x0][0x228] ;  /* 0x00008a0000047ab9 */ /* 0x000fe20000000800 */
[C---:B------:R-:W-:Y:S01]  /*5d180*/  IMAD.WIDE R28, R185.reuse, 0x4, R210 ;  /* 0x00000004b91c7825 */ /* 0x040fe200078e02d2 */
[----:B------:R2:W-:Y:S01]  /*5d190*/  @P0 STG.E desc[UR8][R6.64], R35 ;  /* 0x0000002306000986 */ /* 0x0005e2000c101908 */
[C---:B------:R-:W-:Y:S01]  /*5d1a0*/  ISETP.LT.AND P0, PT, R10.reuse, UR4, !P2 ;  /* 0x000000040a007c0c */ /* 0x040fe2000d701270 */
[----:B------:R-:W-:Y:S01]  /*5d1b0*/  ULDC UR4, c[0x0][0x228] ;  /* 0x00008a0000047ab9 */ /* 0x000fe20000000800 */
[----:B------:R-:W-:Y:S01]  /*5d1c0*/  IMAD.WIDE R32, R185, 0x4, R208 ;  /* 0x00000004b9207825 */ /* 0x000fe200078e02d0 */
[----:B------:R3:W-:Y:S01]  /*5d1d0*/  @P1 STG.E desc[UR8][R24.64], R31 ;  /* 0x0000001f18001986 */ /* 0x0007e2000c101908 */
[----:B------:R-:W-:Y:S01]  /*5d1e0*/  ULDC UR10, c[0x0][0x228] ;  /* 0x00008a00000a7ab9 */ /* 0x000fe20000000800 */
[----:B------:R-:W-:Y:S01]  /*5d1f0*/  ISETP.LT.AND P2, PT, R9, UR4, !P2 ;  /* 0x0000000409007c0c */ /* 0x000fe2000d741270 */
[----:B------:R-:W-:Y:S01]  /*5d200*/  ULDC UR12, c[0x0][0x228] ;  /* 0x00008a00000c7ab9 */ /* 0x000fe20000000800 */
[----:B------:R4:W-:Y:S01]  /*5d210*/  @P5 STG.E desc[UR8][R28.64], R20 ;  /* 0x000000141c005986 */ /* 0x0009e2000c101908 */
[----:B------:R-:W-:Y:S01]  /*5d220*/  ISETP.LT.AND P5, PT, R11, UR10, !P4 ;  /* 0x0000000a0b007c0c */ /* 0x000fe2000e7a1270 */
[C---:B-1----:R-:W-:Y:S01]  /*5d230*/  IMAD.WIDE R4, R185.reuse, 0x4, R150 ;  /* 0x00000004b9047825 */ /* 0x042fe200078e0296 */
[----:B------:R-:W-:Y:S01]  /*5d240*/  ISETP.LT.AND P1, PT, R10, UR12, !P4 ;  /* 0x0000000c0a007c0c */ /* 0x000fe2000e721270 */
[----:B------:R-:W-:Y:S01]  /*5d250*/  @P6 STG.E desc[UR8][R32.64], R16 ;  /* 0x0000001020006986 */ /* 0x000fe2000c101908 */
[----:B------:R-:W-:Y:S01]  /*5d260*/  ISETP.LT.AND P6, PT, R8, UR6, !P4 ;  /* 0x0000000608007c0c */ /* 0x000fe2000e7c1270 */
[----:B--2---:R-:W-:Y:S01]  /*5d270*/  IMAD.WIDE R6, R185, 0x4, R148 ;  /* 0x00000004b9067825 */ /* 0x004fe200078e0294 */
[----:B------:R-:W-:-:S03]  /*5d280*/  IADD3 R0, R3, 0x53, RZ ;  /* 0x0000005303007810 */ /* 0x000fc60007ffe0ff */
[----:B---3--:R-:W-:Y:S01]  /*5d290*/  VIADD R31, R185, UR28 ;  /* 0x0000001cb91f7c36 */ /* 0x008fe20008000000 */
[----:B------:R1:W-:Y:S01]  /*5d2a0*/  @P0 STG.E desc[UR8][R4.64], R12 ;  /* 0x0000000c04000986 */ /* 0x0003e2000c101908 */
[----:B------:R-:W-:Y:S01]  /*5d2b0*/  ULDC UR4, c[0x0][0x22c] ;  /* 0x00008b0000047ab9 */ /* 0x000fe20000000800 */
[----:B------:R-:W-:Y:S01]  /*5d2c0*/  ULDC UR6, c[0x0][0x228] ;  /* 0x00008a0000067ab9 */ /* 0x000fe20000000800 */
[C---:B------:R-:W-:Y:S01]  /*5d2d0*/  IMAD.WIDE R24, R31.reuse, 0x4, R210 ;  /* 0x000000041f187825 */ /* 0x040fe200078e02d2 */
[----:B------:R-:W-:Y:S01]  /*5d2e0*/  @P2 STG.E desc[UR8][R6.64], R40 ;  /* 0x0000002806002986 */ /* 0x000fe2000c101908 */
[----:B------:R-:W-:Y:S01]  /*5d2f0*/  ULDC UR10, c[0x0][0x228] ;  /* 0x00008a00000a7ab9 */ /* 0x000fe20000000800 */
[----:B------:R-:W-:Y:S01]  /*5d300*/  ULDC UR12, c[0x0][0x228] ;  /* 0x00008a00000c7ab9 */ /* 0x000fe20000000800 */
[----:B------:R-:W-:Y:S01]  /*5d310*/  IMAD.WIDE R26, R31, 0x4, R208 ;  /* 0x000000041f1a7825 */ /* 0x000fe200078e02d0 */
[----:B------:R-:W-:-:S03]  /*5d320*/  ISETP.GE.AND P0, PT, R0, UR4, PT ;  /* 0x0000000400007c0c */ /* 0x000fc6000bf06270 */
[----:B----4-:R-:W-:Y:S01]  /*5d330*/  IMAD.WIDE R28, R31, 0x4, R150 ;  /* 0x000000041f1c7825 */ /* 0x010fe200078e0296 */
[----:B------:R-:W-:Y:S01]  /*5d340*/  @P6 STG.E desc[UR8][R24.64], R36 ;  /* 0x0000002418006986 */ /* 0x000fe2000c101908 */
[----:B------:R-:W-:-:S03]  /*5d350*/  ULDC UR4, c[0x0][0x228] ;  /* 0x00008a0000047ab9 */ /* 0x000fc60000000800 */
[----:B------:R-:W-:Y:S04]  /*5d360*/  @P5 STG.E desc[UR8][R26.64], R64 ;  /* 0x000000401a005986 */ /* 0x000fe8000c101908 */
        /* <DEDUP_REMOVED lines=12> */
[----:B--2---:R-:W-:Y:S01]  /*5d430*/  IADD3 R29, R31, UR28, RZ ;  /* 0x0000001c1f1d7c10 */ /* 0x004fe2000fffe0ff */
[----:B------:R-:W-:Y:S01]  /*5d440*/  ULDC UR4, c[0x0][0x22c] ;  /* 0x00008b0000047ab9 */ /* 0x000fe20000000800 */
[----:B------:R1:W-:Y:S01]  /*5d450*/  @P1 STG.E desc[UR8][R4.64], R56 ;  /* 0x0000003804001986 */ /* 0x0003e2000c101908 */
[----:B------:R-:W-:Y:S01]  /*5d460*/  ULDC UR12, c[0x0][0x228] ;  /* 0x00008a00000c7ab9 */ /* 0x000fe20000000800 */
[----:B------:R-:W-:Y:S01]  /*5d470*/  ISETP.GE.AND P1, PT, R0, UR4, PT ;  /* 0x0000000400007c0c */ /* 0x000fe2000bf26270 */
[----:B------:R-:W-:Y:S01]  /*5d480*/  IMAD.WIDE R6, R29, 0x4, R210 ;  /* 0x000000041d067825 */ /* 0x000fe200078e02d2 */
[----:B------:R-:W-:-:S03]  /*5d490*/  ULDC UR4, c[0x0][0x228] ;  /* 0x00008a0000047ab9 */ /* 0x000fc60000000800 */
[----:B------:R-:W-:Y:S01]  /*5d4a0*/  IMAD.WIDE R24, R29, 0x4, R208 ;  /* 0x000000041d187825 */ /* 0x000fe200078e02d0 */
        /* <DEDUP_REMOVED lines=18> */
[----:B---3--:R-:W-:Y:S01]  /*5d5d0*/  IMAD.WIDE R16, R31, 0x4, R150 ;  /* 0x000000041f107825 */ /* 0x008fe200078e0296 */
[----:B------:R-:W-:Y:S01]  /*5d5e0*/  ISETP.GE.AND P3, PT, R0, UR4, PT ;  /* 0x0000000400007c0c */ /* 0x000fe2000bf66270 */
[----:B------:R-:W-:-:S02]  /*5d5f0*/  ULDC UR4, c[0x0][0x228] ;  /* 0x00008a0000047ab9 */ /* 0x000fc40000000800 */
[C---:B-1----:R-:W-:Y:S01]  /*5d600*/  IMAD.WIDE R12, R31.reuse, 0x4, R208 ;  /* 0x000000041f0c7825 */ /* 0x042fe200078e02d0 */
[----:B------:R1:W-:Y:S03]  /*5d610*/  @P4 STG.E desc[UR8][R6.64], R37 ;  /* 0x0000002506004986 */ /* 0x0003e6000c101908 */
[----:B------:R-:W-:Y:S01]  /*5d620*/  IMAD.WIDE R20, R31, 0x4, R148 ;  /* 0x000000041f147825 */ /* 0x000fe200078e0294 */
        /* <DEDUP_REMOVED lines=15> */
[C---:B-1----:R-:W-:Y:S01]  /*5d720*/  IMAD.WIDE R6, R31.reuse, 0x4, R208 ;  /* 0x000000041f067825 */ /* 0x042fe200078e02d0 */
[----:B------:R1:W-:Y:S03]  /*5d730*/  @P4 STG.E desc[UR8][R4.64], R22 ;  /* 0x0000001604004986 */ /* 0x0003e6000c101908 */
[C---:B---3--:R-:W-:Y:S01]  /*5d740*/  IMAD.WIDE R12, R31.reuse, 0x4, R150 ;  /* 0x000000041f0c7825 */ /* 0x048fe200078e0296 */
[----:B------:R-:W-:-:S03]  /*5d750*/  IADD3 R25, R31, UR28, RZ ;  /* 0x0000001c1f197c10 */ /* 0x000fc6000fffe0ff */
[----:B----4-:R-:W-:Y:S01]  /*5d760*/  IMAD.WIDE R16, R31, 0x4, R148 ;  /* 0x000000041f107825 */ /* 0x010fe200078e0294 */
[----:B------:R-:W-:Y:S01]  /*5d770*/  ISETP.GE.AND P4, PT, R0, UR4, PT ;  /* 0x0000000400007c0c */ /* 0x000fe2000bf86270 */
[----:B------:R2:W-:Y:S01]  /*5d780*/  @P0 STG.E desc[UR8][R6.64], R18 ;  /* 0x0000001206000986 */ /* 0x0005e2000c101908 */
[----:B------:R-:W-:Y:S01]  /*5d790*/  ULDC UR4, c[0x0][0x228] ;  /* 0x00008a0000047ab9 */ /* 0x000fe20000000800 */
[----:B------:R-:W-:Y:S01]  /*5d7a0*/  ULDC UR10, c[0x0][0x228] ;  /* 0x00008a00000a7ab9 */ /* 0x000fe20000000800 */
[----:B------:R-:W-:Y:S01]  /*5d7b0*/  ULDC UR12, c[0x0][0x228] ;  /* 0x00008a00000c7ab9 */ /* 0x000fe20000000800 */
[----:B------:R3:W-:Y:S01]  /*5d7c0*/  @P5 STG.E desc[UR8][R12.64], R14 ;  /* 0x0000000e0c005986 */ /* 0x0007e2000c101908 */
[----:B------:R-:W-:-:S03]  /*5d7d0*/  IMAD.WIDE R20, R25, 0x4, R210 ;  /* 0x0000000419147825 */ /* 0x000fc600078e02d2 */
[----:B------:R4:W-:Y:S01]  /*5d7e0*/  @P2 STG.E desc[UR8][R16.64], R42 ;  /* 0x0000002a10002986 */ /* 0x0009e2000c101908 */
[----:B------:R-:W-:Y:S01]  /*5d7f0*/  ISETP.LT.AND P2, PT, R11, UR4, !P1 ;  /* 0x000000040b007c0c */ /* 0x000fe2000cf41270 */
[----:B------:R-:W-:Y:S02]  /*5d800*/  ULDC UR4, c[0x0][0x228] ;  /* 0x00008a0000047ab9 */ /* 0x000fe40000000800 */
[----:B------:R-:W-:Y:S01]  /*5d810*/  ISETP.LT.AND P0, PT, R10, UR4, !P1 ;  /* 0x000000040a007c0c */ /* 0x000fe2000cf01270 */
[----:B------:R4:W-:Y:S01]  /*5d820*/  @P6 STG.E desc[UR8][R20.64], R38 ;  /* 0x0000002614006986 */ /* 0x0009e2000c101908 */
[----:B------:R-:W-:Y:S01]  /*5d830*/  ISETP.LT.AND P1, PT, R9, UR6, !P1 ;  /* 0x0000000609007c0c */ /* 0x000fe2000cf21270 */
[----:B-1----:R-:W-:Y:S01]  /*5d840*/  IMAD.WIDE R4, R25, 0x4, R208 ;  /* 0x0000000419047825 */ /* 0x002fe200078e02d0 */
[----:B------:R-:W-:Y:S01]  /*5d850*/  ISETP.LT.AND P5, PT, R8, UR10, !P3 ;  /* 0x0000000a08007c0c */ /* 0x000fe2000dfa1270 */
[----:B------:R-:W-:Y:S01]  /*5d860*/  ULDC UR4, c[0x0][0x22c] ;  /* 0x00008b0000047ab9 */ /* 0x000fe20000000800 */
[----:B------:R-:W-:Y:S01]  /*5d870*/  ISETP.LT.AND P6, PT, R11, UR12, !P3 ;  /* 0x0000000c0b007c0c */ /* 0x000fe2000dfc1270 */
[----:B------:R-:W-:Y:S01]  /*5d880*/  VIADD R0, R3, 0x58 ;  /* 0x0000005803007836 */ /* 0x000fe20000000000 */
[C---:B------:R-:W-:Y:S01]  /*5d890*/  IADD3 R27, R25.reuse, UR28, RZ ;  /* 0x0000001c191b7c10 */ /* 0x040fe2000fffe0ff */
[C---:B--2---:R-:W-:Y:S01]  /*5d8a0*/  IMAD.WIDE R6, R25.reuse, 0x4, R150 ;  /* 0x0000000419067825 */ /* 0x044fe200078e0296 */
[----:B------:R1:W-:Y:S01]  /*5d8b0*/  @P2 STG.E desc[UR8][R4.64], R66 ;  /* 0x0000004204002986 */ /* 0x0003e2000c101908 */
[----:B------:R-:W-:Y:S01]  /*5d8c0*/  ULDC UR6, c[0x0][0x228] ;  /* 0x00008a0000067ab9 */ /* 0x000fe20000000800 */
[----:B------:R-:W-:Y:S01]  /*5d8d0*/  ISETP.GE.AND P2, PT, R0, UR4, PT ;  /* 0x0000000400007c0c */ /* 0x000fe2000bf46270 */
[----:B---3--:R-:W-:Y:S01]  /*5d8e0*/  IMAD.WIDE R12, R25, 0x4, R148 ;  /* 0x00000004190c7825 */ /* 0x008fe200078e0294 */
[----:B------:R-:W-:Y:S01]  /*5d8f0*/  ULDC UR4, c[0x0][0x228] ;  /* 0x00008a0000047ab9 */ /* 0x000fe20000000800 */
[----:B------:R2:W-:Y:S01]  /*5d900*/  @P0 STG.E desc[UR8][R6.64], R62 ;  /* 0x0000003e06000986 */ /* 0x0005e2000c101908 */
[----:B------:R-:W-:Y:S01]  /*5d910*/  ULDC UR10, c[0x0][0x228] ;  /* 0x00008a00000a7ab9 */ /* 0x000fe20000000800 */
[----:B----4-:R-:W-:Y:S01]  /*5d920*/  IMAD.WIDE R16, R27, 0x4, R210 ;  /* 0x000000041b107825 */ /* 0x010fe200078e02d2 */
[----:B------:R-:W-:Y:S01]  /*5d930*/  ISETP.LT.AND P0, PT, R10, UR4, !P3 ;  /* 0x000000040a007c0c */ /* 0x000fe2000df01270 */
[----:B------:R-:W-:-:S02]  /*5d940*/  ULDC UR12, c[0x0][0x228] ;  /* 0x00008a00000c7ab9 */ /* 0x000fc40000000800 */
[----:B------:R-:W-:Y:S01]  /*5d950*/  IMAD.WIDE R20, R27, 0x4, R208 ;  /* 0x000000041b147825 */ /* 0x000fe200078e02d0 */
[----:B------:R-:W-:Y:S01]  /*5d960*/  @P1 STG.E desc[UR8][R12.64], R58 ;  /* 0x0000003a0c001986 */ /* 0x000fe2000c101908 */
[----:B------:R-:W-:Y:S02]  /*5d970*/  ULDC UR4, c[0x0][0x228] ;  /* 0x00008a0000047ab9 */ /* 0x000fe40000000800 */
[----:B------:R-:W-:Y:S01]  /*5d980*/  ISETP.LT.AND P3, PT, R9, UR4, !P3 ;  /* 0x0000000409007c0c */ /* 0x000fe2000df61270 */
[----:B------:R3:W-:Y:S01]  /*5d990*/  @P5 STG.E desc[UR8][R16.64], R23 ;  /* 0x0000001710005986 */ /* 0x0007e2000c101908 */
[----:B------:R-:W-:Y:S01]  /*5d9a0*/  ISETP.LT.AND P5, PT, R11, UR10, !P4 ;  /* 0x0000000a0b007c0c */ /* 0x000fe2000e7a1270 */
[C---:B-1----:R-:W-:Y:S01]  /*5d9b0*/  IMAD.WIDE R4, R27.reuse, 0x4, R150 ;  /* 0x000000041b047825 */ /* 0x042fe200078e0296 */
[----:B------:R-:W-:Y:S01]  /*5d9c0*/  ISETP.LT.AND P1, PT, R10, UR12, !P4 ;  /* 0x0000000c0a007c0c */ /* 0x000fe2000e721270 */
[----:B------:R1:W-:Y:S01]  /*5d9d0*/  @P6 STG.E desc[UR8][R20.64], R19 ;  /* 0x0000001314006986 */ /* 0x0003e2000c101908 */
[----:B------:R-:W-:Y:S01]  /*5d9e0*/  ISETP.LT.AND P6, PT, R8, UR6, !P4 ;  /* 0x0000000608007c0c */ /* 0x000fe2000e7c1270 */
[----:B--2---:R-:W-:Y:S01]  /*5d9f0*/  IMAD.WIDE R6, R27, 0x4, R148 ;  /* 0x000000041b067825 */ /* 0x004fe200078e0294 */
[----:B------:R-:W-:Y:S01]  /*5da00*/  IADD3 R0, R3, 0x59, RZ ;  /* 0x0000005903007810 */ /* 0x000fe20007ffe0ff */
[----:B------:R-:W-:-:S02]  /*5da10*/  ULDC UR4, c[0x0][0x22c] ;  /* 0x00008b0000047ab9 */ /* 0x000fc40000000800 */
[----:B---3--:R-:W-:Y:S01]  /*5da20*/  VIADD R23, R27, UR28 ;  /* 0x0000001c1b177c36 */ /* 0x008fe20008000000 */
[----:B------:R2:W-:Y:S01]  /*5da30*/  @P0 STG.E desc[UR8][R4.64], R15 ;  /* 0x0000000f04000986 */ /* 0x0005e2000c101908 */
[----:B------:R-:W-:Y:S01]  /*5da40*/  ULDC UR6, c[0x0][0x228] ;  /* 0x00008a0000067ab9 */ /* 0x000fe20000000800 */
[----:B------:R-:W-:Y:S01]  /*5da50*/  ULDC UR10, c[0x0][0x228] ;  /* 0x00008a00000a7ab9 */ /* 0x000fe20000000800 */
[C---:B------:R-:W-:Y:S01]  /*5da60*/  IMAD.WIDE R12, R23.reuse, 0x4, R210 ;  /* 0x00000004170c7825 */ /* 0x040fe200078e02d2 */
[----:B------:R-:W-:Y:S01]  /*5da70*/  @P3 STG.E desc[UR8][R6.64], R43 ;  /* 0x0000002b06003986 */ /* 0x000fe2000c101908 */
[----:B------:R-:W-:Y:S02]  /*5da80*/  ULDC UR12, c[0x0][0x228] ;  /* 0x00008a00000c7ab9 */ /* 0x000fe40000000800 */
[----:B------:R-:W-:Y:S01]  /*5da90*/  IMAD.WIDE R16, R23, 0x4, R208 ;  /* 0x0000000417107825 */ /* 0x000fe200078e02d0 */
[----:B------:R-:W-:-:S03]  /*5daa0*/  ISETP.GE.AND P0, PT, R0, UR4, PT ;  /* 0x0000000400007c0c */ /* 0x000fc6000bf06270 */
[----:B-1----:R-:W-:Y:S01]  /*5dab0*/  IMAD.WIDE R18, R23, 0x4, R150 ;  /* 0x0000000417127825 */ /* 0x002fe200078e0296 */
[----:B------:R-:W-:Y:S01]  /*5dac0*/  @P6 STG.E desc[UR8][R12.64], R39 ;  /* 0x000000270c006986 */ /* 0x000fe2000c101908 */
[----:B------:R-:W-:-:S03]  /*5dad0*/  ULDC UR4, c[0x0][0x228] ;  /* 0x00008a0000047ab9 */ /* 0x000fc60000000800 */
[----:B------:R1:W-:Y:S04]  /*5dae0*/  @P5 STG.E desc[UR8][R16.64], R67 ;  /* 0x0000004310005986 */ /* 0x0003e8000c101908 */
[----:B------:R3:W-:Y:S01]  /*5daf0*/  @P1 STG.E desc[UR8][R18.64], R63 ;  /* 0x0000003f12001986 */ /* 0x0007e2000c101908 */
[----:B------:R-:W-:Y:S01]  /*5db00*/  ISETP.LT.AND P1, PT, R9, UR4, !P4 ;  /* 0x0000000409007c0c */ /* 0x000fe2000e721270 */
[----:B------:R-:W-:Y:S01]  /*5db10*/  VIADD R0, R3, 0x5a ;  /* 0x0000005a03007836 */ /* 0x000fe20000000000 */
[----:B------:R-:W-:Y:S01]  /*5db20*/  ULDC UR4, c[0x0][0x22c] ;  /* 0x00008b0000047ab9 */ /* 0x000fe20000000800 */
[----:B------:R-:W-:Y:S01]  /*5db30*/  ISETP.LT.AND P4, PT, R8, UR6, !P2 ;  /* 0x0000000608007c0c */ /* 0x000fe2000d781270 */
[----:B--2---:R-:W-:Y:S01]  /*5db40*/  IMAD.WIDE R4, R23, 0x4, R148 ;  /* 0x0000000417047825 */ /* 0x004fe200078e0294 */
[----:B------:R-:W-:Y:S01]  /*5db50*/  ISETP.LT.AND P5, PT, R11, UR10, !P2 ;  /* 0x0000000a0b007c0c */ /* 0x000fe2000d7a1270 */
[----:B------:R-:W-:Y:S01]  /*5db60*/  ULDC UR6, c[0x0][0x228] ;  /* 0x00008a0000067ab9 */ /* 0x000fe20000000800 */
[----:B------:R-:W-:Y:S01]  /*5db70*/  ISETP.LT.AND P6, PT, R10, UR12, !P2 ;  /* 0x0000000c0a007c0c */ /* 0x000fe2000d7c1270 */
[----:B------:R-:W-:Y:S01]  /*5db80*/  ULDC UR10, c[0x0][0x228] ;  /* 0x00008a00000a7ab9 */ /* 0x000fe20000000800 */
[----:B------:R-:W-:Y:S01]  /*5db90*/  ISETP.GE.AND P3, PT, R0, UR4, PT ;  /* 0x0000000400007c0c */ /* 0x000fe2000bf66270 */
[----:B------:R-:W-:Y:S01]  /*5dba0*/  VIADD R0, R3, 0x5b ;  /* 0x0000005b03007836 */ /* 0x000fe20000000000 */
[----:B-1----:R-:W-:Y:S01]  /*5dbb0*/  IADD3 R17, R23, UR28, RZ ;  /* 0x0000001c17117c10 */ /* 0x002fe2000fffe0ff */
        /* <DEDUP_REMOVED lines=15> */
[----:B---3--:R-:W-:-:S02]  /*5dcb0*/  VIADD R19, R17, UR28 ;  /* 0x0000001c11137c36 */ /* 0x008fc40008000000 */
        /* <DEDUP_REMOVED lines=9> */
[----:B----4-:R-:W-:Y:S01]  /*5dd50*/  IMAD.WIDE R12, R19, 0x4, R208 ;  /* 0x00000004130c7825 */ /* 0x010fe200078e02d0 */
        /* <DEDUP_REMOVED lines=56> */
[----:B------:R3:W-:Y:S01]  /*5e0e0*/  @P1 STG.E desc[UR8][R12.64], R105 ;  /* 0x000000690c001986 */ /* 0x0007e2000c101908 */
[----:B------:R-:W-:Y:S02]  /*5e0f0*/  ULDC UR4, c[0x0][0x228] ;  /* 0x00008a0000047ab9 */ /* 0x000fe40000000800 */
[----:B------:R-:W-:Y:S01]  /*5e100*/  ISETP.LT.AND P2, PT, R9, UR4, !P2 ;  /* 0x0000000409007c0c */ /* 0x000fe2000d741270 */
[----:B------:R4:W-:Y:S01]  /*5e110*/  @P5 STG.E desc[UR8][R14.64], R46 ;  /* 0x0000002e0e005986 */ /* 0x0009e2000c101908 */
[----:B------:R-:W-:Y:S01]  /*5e120*/  ISETP.LT.AND P5, PT, R11, UR10, !P4 ;  /* 0x0000000a0b007c0c */ /* 0x000fe2000e7a1270 */
[C---:B------:R-:W-:Y:S01]  /*5e130*/  VIADD R21, R19.reuse, UR28 ;  /* 0x0000001c13157c36 */ /* 0x040fe20008000000 */
[----:B------:R-:W-:Y:S01]  /*5e140*/  ISETP.LT.AND P1, PT, R10, UR12, !P4 ;  /* 0x0000000c0a007c0c */ /* 0x000fe2000e721270 */
[----:B------:R4:W-:Y:S01]  /*5e150*/  @P6 STG.E desc[UR8][R16.64], R54 ;  /* 0x0000003610006986 */ /* 0x0009e2000c101908 */
[----:B------:R-:W-:Y:S01]  /*5e160*/  ISETP.LT.AND P6, PT, R8, UR6, !P4 ;  /* 0x0000000608007c0c */ /* 0x000fe2000e7c1270 */
[----:B-1----:R-:W-:Y:S01]  /*5e170*/  IMAD.WIDE R4, R19, 0x4, R150 ;  /* 0x0000000413047825 */ /* 0x002fe200078e0296 */
[----:B------:R-:W-:Y:S01]  /*5e180*/  IADD3 R0, R3, 0x5f, RZ ;  /* 0x0000005f03007810 */ /* 0x000fe20007ffe0ff */
[----:B------:R-:W-:Y:S01]  /*5e190*/  ULDC UR4, c[0x0][0x22c] ;  /* 0x00008b0000047ab9 */ /* 0x000fe20000000800 */
[----:B------:R-:W-:Y:S01]  /*5e1a0*/  ULDC UR6, c[0x0][0x228] ;  /* 0x00008a0000067ab9 */ /* 0x000fe20000000800 */
[----:B--2---:R-:W-:Y:S01]  /*5e1b0*/  IMAD.WIDE R6, R19, 0x4, R148 ;  /* 0x0000000413067825 */ /* 0x004fe200078e0294 */
[----:B------:R1:W-:Y:S01]  /*5e1c0*/  @P0 STG.E desc[UR8][R4.64], R50 ;  /* 0x0000003204000986 */ /* 0x0003e2000c101908 */
[----:B------:R-:W-:-:S02]  /*5e1d0*/  ULDC UR10, c[0x0][0x228] ;  /* 0x00008a00000a7ab9 */ /* 0x000fc40000000800 */
[C---:B---3--:R-:W-:Y:S01]  /*5e1e0*/  IMAD.WIDE R12, R21.reuse, 0x4, R210 ;  /* 0x00000004150c7825 */ /* 0x048fe200078e02d2 */
[----:B------:R-:W-:Y:S01]  /*5e1f0*/  @P2 STG.E desc[UR8][R6.64], R94 ;  /* 0x0000005e06002986 */ /* 0x000fe2000c101908 */
[----:B------:R-:W-:Y:S02]  /*5e200*/  ULDC UR12, c[0x0][0x228] ;  /* 0x00008a00000c7ab9 */ /* 0x000fe40000000800 */
[----:B----4-:R-:W-:Y:S01]  /*5e210*/  IMAD.WIDE R14, R21, 0x4, R208 ;  /* 0x00000004150e7825 */ /* 0x010fe200078e02d0 */
[----:B------:R-:W-:-:S03]  /*5e220*/  ISETP.GE.AND P0, PT, R0, UR4, PT ;  /* 0x0000000400007c0c */ /* 0x000fc6000bf06270 */
[----:B------:R-:W-:Y:S01]  /*5e230*/  IMAD.WIDE R16, R21, 0x4, R150 ;  /* 0x0000000415107825 */ /* 0x000fe200078e0296 */
        /* <DEDUP_REMOVED lines=235> */
[----:B------:R2:W-:Y:S01]  /*5f0f0*/  @P2 STG.E desc[UR8][R6.64], R164 ;  /* 0x000000a406002986 */ /* 0x0005e2000c101908 */
[----:B------:R-:W-:Y:S02]  /*5f100*/  ULDC UR12, c[0x0][0x228] ;  /* 0x00008a00000c7ab9 */ /* 0x000fe40000000800 */
[----:B----4-:R-:W-:Y:S01]  /*5f110*/  IMAD.WIDE R14, R21, 0x4, R208 ;  /* 0x00000004150e7825 */ /* 0x010fe200078e02d0 */
[----:B------:R-:W-:-:S03]  /*5f120*/  ISETP.GE.AND P0, PT, R0, UR4, PT ;  /* 0x0000000400007c0c */ /* 0x000fc6000bf06270 */
[----:B------:R-:W-:Y:S01]  /*5f130*/  IMAD.WIDE R16, R21, 0x4, R150 ;  /* 0x0000000415107825 */ /* 0x000fe200078e0296 */
[----:B------:R3:W-:Y:S01]  /*5f140*/  @P6 STG.E desc[UR8][R12.64], R136 ;  /* 0x000000880c006986 */ /* 0x0007e2000c101908 */
[----:B------:R-:W-:-:S03]  /*5f150*/  ULDC UR4, c[0x0][0x228] ;  /* 0x00008a0000047ab9 */ /* 0x000fc60000000800 */
[----:B------:R4:W-:Y:S04]  /*5f160*/  @P5 STG.E desc[UR8][R14.64], R172 ;  /* 0x000000ac0e005986 */ /* 0x0009e8000c101908 */
[----:B------:R-:W-:Y:S01]  /*5f170*/  @P1 STG.E desc[UR8][R16.64], R168 ;  /* 0x000000a810001986 */ /* 0x000fe2000c101908 */
[----:B------:R-:W-:Y:S01]  /*5f180*/  ISETP.LT.AND P1, PT, R9, UR4, !P4 ;  /* 0x0000000409007c0c */ /* 0x000fe2000e721270 */
[----:B------:R-:W-:Y:S01]  /*5f190*/  VIADD R0, R3, 0x6c ;  /* 0x0000006c03007836 */ /* 0x000fe20000000000 */
[----:B------:R-:W-:Y:S01]  /*5f1a0*/  ISETP.LT.AND P6, PT, R8, UR6, !P3 ;  /* 0x0000000608007c0c */ /* 0x000fe2000dfc1270 */
[----:B------:R-:W-:Y:S01]  /*5f1b0*/  ULDC UR4, c[0x0][0x22c] ;  /* 0x00008b0000047ab9 */ /* 0x000fe20000000800 */
[----:B------:R-:W-:Y:S01]  /*5f1c0*/  ISETP.LT.AND P4, PT, R11, UR10, !P3 ;  /* 0x0000000a0b007c0c */ /* 0x000fe2000df81270 */
[C---:B-1----:R-:W-:Y:S01]  /*5f1d0*/  IMAD.WIDE R4, R21.reuse, 0x4, R148 ;  /* 0x0000000415047825 */ /* 0x042fe200078e0294 */
[----:B------:R-:W-:Y:S01]  /*5f1e0*/  ISETP.LT.AND P5, PT, R10, UR12, !P3 ;  /* 0x0000000c0a007c0c */ /* 0x000fe2000dfa1270 */
[----:B------:R-:W-:Y:S01]  /*5f1f0*/  ULDC UR6, c[0x0][0x228] ;  /* 0x00008a0000067ab9 */ /* 0x000fe20000000800 */
[----:B------:R-:W-:Y:S01]  /*5f200*/  IADD3 R21, R21, UR28, RZ ;  /* 0x0000001c15157c10 */ /* 0x000fe2000fffe0ff */
[----:B------:R-:W-:Y:S01]  /*5f210*/  ULDC UR10, c[0x0][0x228] ;  /* 0x00008a00000a7ab9 */ /* 0x000fe20000000800 */
[----:B------:R-:W-:Y:S01]  /*5f220*/  ISETP.GE.AND P2, PT, R0, UR4, PT ;  /* 0x0000000400007c0c */ /* 0x000fe2000bf46270 */
[----:B------:R-:W-:Y:S01]  /*5f230*/  VIADD R0, R3, 0x6d ;  /* 0x0000006d03007836 */ /* 0x000fe20000000000 */
[----:B------:R-:W-:Y:S01]  /*5f240*/  ULDC UR4, c[0x0][0x22c] ;  /* 0x00008b0000047ab9 */ /* 0x000fe20000000800 */
[----:B------:R1:W-:Y:S01]  /*5f250*/  @P1 STG.E desc[UR8][R4.64], R160 ;  /* 0x000000a004001986 */ /* 0x0003e2000c101908 */
[C---:B--2---:R-:W-:Y:S01]  /*5f260*/  IMAD.WIDE R6, R21.reuse, 0x4, R210 ;  /* 0x0000000415067825 */ /* 0x044fe200078e02d2 */
[----:B------:R-:W-:Y:S01]  /*5f270*/  ULDC UR12, c[0x0][0x228] ;  /* 0x00008a00000c7ab9 */ /* 0x000fe20000000800 */
[----:B------:R-:W-:Y:S01]  /*5f280*/  ISETP.GE.AND P1, PT, R0, UR4, PT ;  /* 0x0000000400007c0c */ /* 0x000fe2000bf26270 */
[----:B------:R-:W-:Y:S01]  /*5f290*/  ULDC UR4, c[0x0][0x228] ;  /* 0x00008a0000047ab9 */ /* 0x000fe20000000800 */
[----:B---3--:R-:W-:Y:S01]  /*5f2a0*/  IMAD.WIDE R12, R21, 0x4, R208 ;  /* 0x00000004150c7825 */ /* 0x008fe200078e02d0 */
[----:B------:R-:W-:Y:S01]  /*5f2b0*/  ISETP.LT.AND P3, PT, R9, UR4, !P3 ;  /* 0x0000000409007c0c */ /* 0x000fe2000df61270 */
[----:B------:R2:W-:Y:S01]  /*5f2c0*/  @P6 STG.E desc[UR8][R6.64], R73 ;  /* 0x0000004906006986 */ /* 0x0005e2000c101908 */
[----:B------:R-:W-:Y:S01]  /*5f2d0*/  ULDC UR4, c[0x0][0x228] ;  /* 0x00008a0000047ab9 */ /* 0x000fe20000000800 */
[----:B----4-:R-:W-:-:S02]  /*5f2e0*/  IMAD.WIDE R14, R21, 0x4, R150 ;  /* 0x00000004150e7825 */ /* 0x010fc400078e0296 */
[----:B------:R3:W-:Y:S01]  /*5f2f0*/  @P4 STG.E desc[UR8][R12.64], R153 ;  /* 0x000000990c004986 */ /* 0x0007e2000c101908 */
[----:B------:R-:W-:Y:S01]  /*5f300*/  ISETP.LT.AND P4, PT, R8, UR4, !P0 ;  /* 0x0000000408007c0c */ /* 0x000fe2000c781270 */
[----:B-1----:R-:W-:Y:S01]  /*5f310*/  IMAD.WIDE R4, R21, 0x4, R148 ;  /* 0x0000000415047825 */ /* 0x002fe200078e0294 */
[----:B------:R-:W-:Y:S01]  /*5f320*/  ISETP.LT.AND P6, PT, R11, UR6, !P0 ;  /* 0x000000060b007c0c */ /* 0x000fe2000c7c1270 */
[----:B------:R1:W-:Y:S01]  /*5f330*/  @P5 STG.E desc[UR8][R14.64], R157 ;  /* 0x0000009d0e005986 */ /* 0x0003e2000c101908 */
[----:B------:R-:W-:Y:S01]  /*5f340*/  ISETP.LT.AND P5, PT, R10, UR10, !P0 ;  /* 0x0000000a0a007c0c */ /* 0x000fe2000c7a1270 */
[----:B------:R-:W-:Y:S01]  /*5f350*/  VIADD R0, R3, 0x6e ;  /* 0x0000006e03007836 */ /* 0x000fe20000000000 */
[----:B------:R-:W-:Y:S01]  /*5f360*/  IADD3 R21, R21, UR28, RZ ;  /* 0x0000001c15157c10 */ /* 0x000fe2000fffe0ff */
[----:B------:R-:W-:Y:S01]  /*5f370*/  ULDC UR4, c[0x0][0x22c] ;  /* 0x00008b0000047ab9 */ /* 0x000fe20000000800 */
[----:B------:R-:W-:Y:S01]  /*5f380*/  ISETP.LT.AND P0, PT, R9, UR12, !P0 ;  /* 0x0000000c09007c0c */ /* 0x000fe2000c701270 */
[----:B------:R4:W-:Y:S01]  /*5f390*/  @P3 STG.E desc[UR8][R4.64], R165 ;  /* 0x000000a504003986 */ /* 0x0009e2000c101908 */
[----:B------:R-:W-:Y:S01]  /*5f3a0*/  ULDC UR6, c[0x0][0x228] ;  /* 0x00008a0000067ab9 */ /* 0x000fe20000000800 */
[----:B--2---:R-:W-:Y:S01]  /*5f3b0*/  IMAD.WIDE R6, R21, 0x4, R210 ;  /* 0x0000000415067825 */ /* 0x004fe200078e02d2 */
[----:B------:R-:W-:-:S03]  /*5f3c0*/  ULDC UR10, c[0x0][0x228] ;  /* 0x00008a00000a7ab9 */ /* 0x000fc60000000800 */
[----:B---3--:R-:W-:Y:S01]  /*5f3d0*/  IMAD.WIDE R12, R21, 0x4, R208 ;  /* 0x00000004150c7825 */ /* 0x008fe200078e02d0 */
[----:B------:R-:W-:-:S03]  /*5f3e0*/  ISETP.GE.AND P3, PT, R0, UR4, PT ;  /* 0x0000000400007c0c */ /* 0x000fc6000bf66270 */
[C---:B-1----:R-:W-:Y:S01]  /*5f3f0*/  IMAD.WIDE R14, R21.reuse, 0x4, R150 ;  /* 0x00000004150e7825 */ /* 0x042fe200078e0296 */
[----:B------:R1:W-:Y:S01]  /*5f400*/  @P4 STG.E desc[UR8][R6.64], R137 ;  /* 0x0000008906004986 */ /* 0x0003e2000c101908 */
[----:B------:R-:W-:Y:S01]  /*5f410*/  ULDC UR4, c[0x0][0x228] ;  /* 0x00008a0000047ab9 */ /* 0x000fe20000000800 */
[----:B------:R-:W-:Y:S01]  /*5f420*/  ULDC UR12, c[0x0][0x228] ;  /* 0x00008a00000c7ab9 */ /* 0x000fe20000000800 */
[----:B------:R-:W-:Y:S01]  /*5f430*/  IMAD.WIDE R16, R21, 0x4, R148 ;  /* 0x0000000415107825 */ /* 0x000fe200078e0294 */
[----:B------:R2:W-:Y:S04]  /*5f440*/  @P6 STG.E desc[UR8][R12.64], R173 ;  /* 0x000000ad0c006986 */ /* 0x0005e8000c101908 */
[----:B------:R3:W-:Y:S01]  /*5f450*/  @P5 STG.E desc[UR8][R14.64], R169 ;  /* 0x000000a90e005986 */ /* 0x0007e2000c101908 */
[----:B------:R-:W-:Y:S01]  /*5f460*/  ISETP.LT.AND P5, PT, R8, UR4, !P2 ;  /* 0x0000000408007c0c */ /* 0x000fe2000d7a1270 */
[----:B------:R-:W-:-:S02]  /*5f470*/  ULDC UR4, c[0x0][0x228] ;  /* 0x00008a0000047ab9 */ /* 0x000fc40000000800 */
[----:B------:R3:W-:Y:S01]  /*5f480*/  @P0 STG.E desc[UR8][R16.64], R161 ;  /* 0x000000a110000986 */ /* 0x0007e2000c101908 */
[----:B------:R-:W-:Y:S01]  /*5f490*/  ISETP.LT.AND P0, PT, R11, UR4, !P2 ;  /* 0x000000040b007c0c */ /* 0x000fe2000d701270 */
[----:B------:R-:W-:Y:S01]  /*5f4a0*/  VIADD R21, R21, UR28 ;  /* 0x0000001c15157c36 */ /* 0x000fe20008000000 */
[----:B------:R-:W-:Y:S01]  /*5f4b0*/  ISETP.LT.AND P4, PT, R10, UR6, !P2 ;  /* 0x000000060a007c0c */ /* 0x000fe2000d781270 */
[----:B------:R-:W-:Y:S01]  /*5f4c0*/  ULDC UR4, c[0x0][0x22c] ;  /* 0x00008b0000047ab9 */ /* 0x000fe20000000800 */
[----:B------:R-:W-:Y:S01]  /*5f4d0*/  ISETP.LT.AND P2, PT, R9, UR10, !P2 ;  /* 0x0000000a09007c0c */ /* 0x000fe2000d741270 */
[----:B----4-:R-:W-:Y:S01]  /*5f4e0*/  IMAD.WIDE R4, R21, 0x4, R210 ;  /* 0x0000000415047825 */ /* 0x010fe200078e02d2 */
[----:B------:R-:W-:Y:S01]  /*5f4f0*/  IADD3 R0, R3, 0x6f, RZ ;  /* 0x0000006f03007810 */ /* 0x000fe20007ffe0ff */
[----:B------:R-:W-:Y:S01]  /*5f500*/  ULDC UR6, c[0x0][0x228] ;  /* 0x00008a0000067ab9 */ /* 0x000fe20000000800 */
[----:B------:R-:W-:Y:S01]  /*5f510*/  ISETP.LT.AND P6, PT, R8, UR12, !P1 ;  /* 0x0000000c08007c0c */ /* 0x000fe2000cfc1270 */
[C---:B-1----:R-:W-:Y:S01]  /*5f520*/  IMAD.WIDE R6, R21.reuse, 0x4, R208 ;  /* 0x0000000415067825 */ /* 0x042fe200078e02d0 */
[----:B------:R1:W-:Y:S01]  /*5f530*/  @P5 STG.E desc[UR8][R4.64], R74 ;  /* 0x0000004a04005986 */ /* 0x0003e2000c101908 */
[C---:B------:R-:W-:Y:S01]  /*5f540*/  IADD3 R19, R21.reuse, UR28, RZ ;  /* 0x0000001c15137c10 */ /* 0x040fe2000fffe0ff */
[----:B------:R-:W-:Y:S01]  /*5f550*/  ULDC UR10, c[0x0][0x228] ;  /* 0x00008a00000a7ab9 */ /* 0x000fe20000000800 */
[----:B--2---:R-:W-:Y:S01]  /*5f560*/  IMAD.WIDE R12, R21, 0x4, R150 ;  /* 0x00000004150c7825 */ /* 0x004fe200078e0296 */
[----:B------:R-:W-:Y:S01]  /*5f570*/  ISETP.GE.AND P5, PT, R0, UR4, PT ;  /* 0x0000000400007c0c */ /* 0x000fe2000bfa6270 */
[----:B------:R-:W-:-:S02]  /*5f580*/  ULDC UR4, c[0x0][0x228] ;  /* 0x00008a0000047ab9 */ /* 0x000fc40000000800 */
[----:B---3--:R-:W-:Y:S01]  /*5f590*/  IMAD.WIDE R14, R21, 0x4, R148 ;  /* 0x00000004150e7825 */ /* 0x008fe200078e0294 */
        /* <DEDUP_REMOVED lines=8> */
[----:B-1----:R-:W-:Y:S01]  /*5f620*/  IMAD.WIDE R4, R19, 0x4, R208 ;  /* 0x0000000413047825 */ /* 0x002fe200078e02d0 */
[----:B------:R-:W-:Y:S01]  /*5f630*/  ISETP.LT.AND P1, PT, R9, UR6, !P1 ;  /* 0x0000000609007c0c */ /* 0x000fe2000cf21270 */
[----:B------:R1:W-:Y:S01]  /*5f640*/  @P6 STG.E desc[UR8][R16.64], R138 ;  /* 0x0000008a10006986 */ /* 0x0003e2000c101908 */
[----:B------:R-:W-:Y:S01]  /*5f650*/  ISETP.LT.AND P6, PT, R8, UR10, !P3 ;  /* 0x0000000a08007c0c */ /* 0x000fe2000dfc1270 */
[----:B------:R-:W-:Y:S01]  /*5f660*/  VIADD R21, R19, UR28 ;  /* 0x0000001c13157c36 */ /* 0x000fe20008000000 */
[----:B------:R-:W-:Y:S01]  /*5f670*/  ISETP.LT.AND P4, PT, R11, UR12, !P3 ;  /* 0x0000000c0b007c0c */ /* 0x000fe2000df81270 */
[----:B--2---:R-:W-:Y:S01]  /*5f680*/  IMAD.WIDE R6, R19, 0x4, R150 ;  /* 0x0000000413067825 */ /* 0x004fe200078e0296 */
[----:B------:R-:W-:Y:S01]  /*5f690*/  IADD3 R0, R3, 0x70, RZ ;  /* 0x0000007003007810 */ /* 0x000fe20007ffe0ff */
[----:B------:R-:W-:-:S02]  /*5f6a0*/  ULDC UR4, c[0x0][0x22c] ;  /* 0x00008b0000047ab9 */ /* 0x000fc40000000800 */
[----:B---3--:R-:W-:Y:S01]  /*5f6b0*/  IMAD.WIDE R12, R19, 0x4, R148 ;  /* 0x00000004130c7825 */ /* 0x008fe200078e0294 */
[----:B------:R2:W-:Y:S01]  /*5f6c0*/  @P0 STG.E desc[UR8][R4.64], R174 ;  /* 0x000000ae04000986 */ /* 0x0005e2000c101908 */
[----:B------:R-:W-:Y:S01]  /*5f6d0*/  ISETP.GE.AND P0, PT, R0, UR4, PT ;  /* 0x0000000400007c0c */ /* 0x000fe2000bf06270 */
[----:B------:R-:W-:Y:S01]  /*5f6e0*/  ULDC UR4, c[0x0][0x228] ;  /* 0x00008a0000047ab9 */ /* 0x000fe20000000800 */
[C---:B----4-:R-:W-:Y:S01]  /*5f6f0*/  IMAD.WIDE R14, R21.reuse, 0x4, R210 ;  /* 0x00000004150e7825 */ /* 0x050fe200078e02d2 */
[----:B------:R3:W-:Y:S01]  /*5f700*/  @P2 STG.E desc[UR8][R6.64], R170 ;  /* 0x000000aa06002986 */ /* 0x0007e2000c101908 */
[----:B------:R-:W-:Y:S01]  /*5f710*/  ULDC UR6, c[0x0][0x228] ;  /* 0x00008a0000067ab9 */ /* 0x000fe20000000800 */
[----:B------:R-:W-:Y:S01]  /*5f720*/  ULDC UR10, c[0x0][0x228] ;  /* 0x00008a00000a7ab9 */ /* 0x000fe20000000800 */
[----:B-1----:R-:W-:Y:S01]  /*5f730*/  IMAD.WIDE R16, R21, 0x4, R208 ;  /* 0x0000000415107825 */ /* 0x002fe200078e02d0 */
[----:B------:R1:W-:Y:S01]  /*5f740*/  @P1 STG.E desc[UR8][R12.64], R162 ;  /* 0x000000a20c001986 */ /* 0x0003e2000c101908 */
[----:B------:R-:W-:Y:S01]  /*5f750*/  ISETP.LT.AND P1, PT, R10, UR4, !P3 ;  /* 0x000000040a007c0c */ /* 0x000fe2000df21270 */
[----:B------:R-:W-:Y:S01]  /*5f760*/  ULDC UR4, c[0x0][0x228] ;  /* 0x00008a0000047ab9 */ /* 0x000fe20000000800 */
[----:B------:R-:W-:Y:S01]  /*5f770*/  ISETP.LT.AND P3, PT, R9, UR6, !P3 ;  /* 0x0000000609007c0c */ /* 0x000fe2000df61270 */
[----:B------:R4:W-:Y:S01]  /*5f780*/  @P6 STG.E desc[UR8][R14.64], R75 ;  /* 0x0000004b0e006986 */ /* 0x0009e2000c101908 */
[----:B------:R-:W-:Y:S01]  /*5f790*/  ULDC UR12, c[0x0][0x228] ;  /* 0x00008a00000c7ab9 */ /* 0x000fe20000000800 */
[----:B------:R-:W-:-:S02]  /*5f7a0*/  ISETP.LT.AND P6, PT, R8, UR4, !P5 ;  /* 0x0000000408007c0c */ /* 0x000fc4000efc1270 */
[----:B------:R-:W-:Y:S01]  /*5f7b0*/  IADD3 R23, R21, UR28, RZ ;  /* 0x0000001c15177c10 */ /* 0x000fe2000fffe0ff */
[----:B------:R4:W-:Y:S01]  /*5f7c0*/  @P4 STG.E desc[UR8][R16.64], R155 ;  /* 0x0000009b10004986 */ /* 0x0009e2000c101908 */
[----:B------:R-:W-:Y:S01]  /*5f7d0*/  ISETP.LT.AND P4, PT, R11, UR10, !P5 ;  /* 0x0000000a0b007c0c */ /* 0x000fe2000ef81270 */
[----:B--2---:R-:W-:Y:S01]  /*5f7e0*/  IMAD.WIDE R4, R21, 0x4, R150 ;  /* 0x0000000415047825 */ /* 0x004fe200078e0296 */
[----:B------:R-:W-:Y:S01]  /*5f7f0*/  ISETP.LT.AND P2, PT, R10, UR12, !P5 ;  /* 0x0000000c0a007c0c */ /* 0x000fe2000ef41270 */
[----:B------:R-:W-:Y:S01]  /*5f800*/  ULDC UR4, c[0x0][0x22c] ;  /* 0x00008b0000047ab9 */ /* 0x000fe20000000800 */
[----:B------:R-:W-:Y:S01]  /*5f810*/  ISETP.LT.AND P5, PT, R9, UR14, !P5 ;  /* 0x0000000e09007c0c */ /* 0x000fe2000efa1270 */
[----:B---3--:R-:W-:Y:S01]  /*5f820*/  IMAD.WIDE R6, R21, 0x4, R148 ;  /* 0x0000000415067825 */ /* 0x008fe200078e0294 */
[----:B------:R-:W-:Y:S01]  /*5f830*/  @P1 STG.E desc[UR8][R4.64], R159 ;  /* 0x0000009f04001986 */ /* 0x000fe2000c101908 */
[----:B------:R-:W-:Y:S01]  /*5f840*/  ULDC UR6, c[0x0][0x228] ;  /* 0x00008a0000067ab9 */ /* 0x000fe20000000800 */
[----:B------:R-:W-:Y:S01]  /*5f850*/  ULDC UR10, c[0x0][0x228] ;  /* 0x00008a00000a7ab9 */ /* 0x000fe20000000800 */
[----:B------:R-:W-:-:S02]  /*5f860*/  VIADD R0, R3, 0x71 ;  /* 0x0000007103007836 */ /* 0x000fc40000000000 */
[C---:B-1----:R-:W-:Y:S01]  /*5f870*/  IMAD.WIDE R12, R23.reuse, 0x4, R210 ;  /* 0x00000004170c7825 */ /* 0x042fe200078e02d2 */
[----:B------:R-:W-:Y:S01]  /*5f880*/  @P3 STG.E desc[UR8][R6.64], R167 ;  /* 0x000000a706003986 */ /* 0x000fe2000c101908 */
[----:B------:R-:W-:Y:S02]  /*5f890*/  ULDC UR12, c[0x0][0x228] ;  /* 0x00008a00000c7ab9 */ /* 0x000fe40000000800 */
[----:B----4-:R-:W-:Y:S01]  /*5f8a0*/  IMAD.WIDE R14, R23, 0x4, R208 ;  /* 0x00000004170e7825 */ /* 0x010fe200078e02d0 */
[----:B------:R-:W-:-:S03]  /*5f8b0*/  ISETP.GE.AND P1, PT, R0, UR4, PT ;  /* 0x0000000400007c0c */ /* 0x000fc6000bf26270 */
[C---:B------:R-:W-:Y:S01]  /*5f8c0*/  IMAD.WIDE R16, R23.reuse, 0x4, R150 ;  /* 0x0000000417107825 */ /* 0x040fe200078e0296 */
[----:B------:R-:W-:Y:S01]  /*5f8d0*/  @P6 STG.E desc[UR8][R12.64], R139 ;  /* 0x0000008b0c006986 */ /* 0x000fe2000c101908 */
[----:B------:R-:W-:Y:S01]  /*5f8e0*/  ULDC UR4, c[0x0][0x228] ;  /* 0x00008a0000047ab9 */ /* 0x000fe20000000800 */
[----:B------:R-:W-:Y:S01]  /*5f8f0*/  ULDC UR14, c[0x0][0x228] ;  /* 0x00008a00000e7ab9 */ /* 0x000fe20000000800 */
[----:B------:R-:W-:Y:S01]  /*5f900*/  IMAD.WIDE R18, R23, 0x4, R148 ;  /* 0x0000000417127825 */ /* 0x000fe200078e0294 */
[----:B------:R1:W-:Y:S01]  /*5f910*/  @P4 STG.E desc[UR8][R14.64], R175 ;  /* 0x000000af0e004986 */ /* 0x0003e2000c101908 */
[----:B------:R-:W-:Y:S01]  /*5f920*/  ISETP.LT.AND P3, PT, R8, UR4, !P0 ;  /* 0x0000000408007c0c */ /* 0x000fe2000c761270 */
[----:B------:R-:W-:Y:S02]  /*5f930*/  ULDC UR4, c[0x0][0x22c] ;  /* 0x00008b0000047ab9 */ /* 0x000fe40000000800 */
[----:B------:R-:W-:Y:S01]  /*5f940*/  @P2 STG.E desc[UR8][R16.64], R171 ;  /* 0x000000ab10002986 */ /* 0x000fe2000c101908 */
[----:B------:R-:W-:Y:S01]  /*5f950*/  ISETP.LT.AND P4, PT, R10, UR10, !P0 ;  /* 0x0000000a0a007c0c */ /* 0x000fe2000c781270 */
[----:B------:R-:W-:Y:S01]  /*5f960*/  VIADD R0, R3, 0x72 ;  /* 0x0000007203007836 */ /* 0x000fe20000000000 */
[----:B------:R-:W-:Y:S01]  /*5f970*/  ISETP.LT.AND P6, PT, R8, UR14, !P1 ;  /* 0x0000000e08007c0c */ /* 0x000fe2000cfc1270 */
[----:B------:R2:W-:Y:S01]  /*5f980*/  @P5 STG.E desc[UR8][R18.64], R163 ;  /* 0x000000a312005986 */ /* 0x0005e2000c101908 */
[----:B------:R-:W-:Y:S01]  /*5f990*/  ISETP.LT.AND P5, PT, R11, UR6, !P0 ;  /* 0x000000060b007c0c */ /* 0x000fe2000c7a1270 */
[----:B------:R-:W-:Y:S01]  /*5f9a0*/  ULDC UR6, c[0x0][0x228] ;  /* 0x00008a0000067ab9 */ /* 0x000fe20000000800 */
[----:B------:R-:W-:Y:S01]  /*5f9b0*/  ISETP.LT.AND P0, PT, R9, UR12, !P0 ;  /* 0x0000000c09007c0c */ /* 0x000fe2000c701270 */
[----:B------:R-:W-:Y:S01]  /*5f9c0*/  ULDC UR10, c[0x0][0x228] ;  /* 0x00008a00000a7ab9 */ /* 0x000fe20000000800 */
[----:B-1----:R-:W-:Y:S01]  /*5f9d0*/  IADD3 R15, R23, UR28, RZ ;  /* 0x0000001c170f7c10 */ /* 0x002fe2000fffe0ff */
[----:B------:R-:W-:Y:S01]  /*5f9e0*/  ULDC UR12, c[0x0][0x228] ;  /* 0x00008a00000c7ab9 */ /* 0x000fe20000000800 */
[----:B------:R-:W-:Y:S01]  /*5f9f0*/  ISETP.GE.AND P2, PT, R0, UR4, PT ;  /* 0x0000000400007c0c */ /* 0x000fe2000bf46270 */
[----:B------:R-:W-:Y:S01]  /*5fa00*/  ULDC UR4, c[0x0][0x228] ;  /* 0x00008a0000047ab9 */ /* 0x000fe20000000800 */
[----:B------:R-:W-:Y:S01]  /*5fa10*/  ULDC UR14, c[0x0][0x228] ;  /* 0x00008a00000e7ab9 */ /* 0x000fe20000000800 */
[----:B------:R-:W-:-:S04]  /*5fa20*/  IMAD.WIDE R4, R15, 0x4, R210 ;  /* 0x000000040f047825 */ /* 0x000fc800078e02d2 */
[C---:B------:R-:W-:Y:S01]  /*5fa30*/  IMAD.WIDE R6, R15.reuse, 0x4, R208 ;  /* 0x000000040f067825 */ /* 0x040fe200078e02d0 */
[----:B------:R1:W-:Y:S03]  /*5fa40*/  @P3 STG.E desc[UR8][R4.64], R140 ;  /* 0x0000008c04003986 */ /* 0x0003e6000c101908 */
[C---:B--2---:R-:W-:Y:S02]  /*5fa50*/  VIADD R19, R15.reuse, UR28 ;  /* 0x0000001c0f137c36 */ /* 0x044fe40008000000 */
[C---:B------:R-:W-:Y:S01]  /*5fa60*/  IMAD.WIDE R12, R15.reuse, 0x4, R150 ;  /* 0x000000040f0c7825 */ /* 0x040fe200078e0296 */
[----:B------:R2:W-:Y:S03]  /*5fa70*/  @P5 STG.E desc[UR8][R6.64], R76 ;  /* 0x0000004c06005986 */ /* 0x0005e6000c101908 */
[----:B------:R-:W-:Y:S01]  /*5fa80*/  IMAD.WIDE R14, R15, 0x4, R148 ;  /* 0x000000040f0e7825 */ /* 0x000fe200078e0294 */
[----:B------:R3:W-:Y:S01]  /*5fa90*/  @P4 STG.E desc[UR8][R12.64], R180 ;  /* 0x000000b40c004986 */ /* 0x0007e2000c101908 */
[----:B------:R-:W-:Y:S01]  /*5faa0*/  ISETP.LT.AND P3, PT, R11, UR4, !P1 ;  /* 0x000000040b007c0c */ /* 0x000fe2000cf61270 */
[----:B------:R-:W-:Y:S01]  /*5fab0*/  ULDC UR4, c[0x0][0x22c] ;  /* 0x00008b0000047ab9 */ /* 0x000fe20000000800 */
[----:B------:R-:W-:Y:S01]  /*5fac0*/  IMAD.WIDE R16, R19, 0x4, R210 ;  /* 0x0000000413107825 */ /* 0x000fe200078e02d2 */
[----:B------:R4:W-:Y:S01]  /*5fad0*/  @P0 STG.E desc[UR8][R14.64], R192 ;  /* 0x000000c00e000986 */ /* 0x0009e2000c101908 */
[----:B------:R-:W-:Y:S01]  /*5fae0*/  ISETP.LT.AND P4, PT, R10, UR6, !P1 ;  /* 0x000000060a007c0c */ /* 0x000fe2000cf81270 */
[----:B------:R-:W-:Y:S01]  /*5faf0*/  ULDC UR6, c[0x0][0x228] ;  /* 0x00008a0000067ab9 */ /* 0x000fe20000000800 */
[----:B------:R-:W-:Y:S01]  /*5fb00*/  ISETP.LT.AND P0, PT, R9, UR10, !P1 ;  /* 0x0000000a09007c0c */ /* 0x000fe2000cf01270 */
[----:B------:R4:W-:Y:S01]  /*5fb10*/  @P6 STG.E desc[UR8][R16.64], R176 ;  /* 0x000000b010006986 */ /* 0x0009e2000c101908 */
[----:B------:R-:W-:Y:S01]  /*5fb20*/  ISETP.LT.AND P5, PT, R8, UR12, !P2 ;  /* 0x0000000c08007c0c */ /* 0x000fe2000d7a1270 */
[----:B-1----:R-:W-:Y:S01]  /*5fb30*/  IMAD.WIDE R4, R19, 0x4, R208 ;  /* 0x0000000413047825 */ /* 0x002fe200078e02d0 */
[----:B------:R-:W-:Y:S01]  /*5fb40*/  ISETP.LT.AND P6, PT, R11, UR14, !P2 ;  /* 0x0000000e0b007c0c */ /* 0x000fe2000d7c1270 */
[----:B------:R-:W-:Y:S01]  /*5fb50*/  ULDC UR10, c[0x0][0x228] ;  /* 0x00008a00000a7ab9 */ /* 0x000fe20000000800 */
[----:B------:R-:W-:Y:S01]  /*5fb60*/  IADD3 R0, R3, 0x73, RZ ;  /* 0x0000007303007810 */ /* 0x000fe20007ffe0ff */
[----:B--2---:R-:W-:Y:S01]  /*5fb70*/  IMAD.WIDE R6, R19, 0x4, R150 ;  /* 0x0000000413067825 */ /* 0x004fe200078e0296 */
[----:B------:R1:W-:Y:S01]  /*5fb80*/  @P3 STG.E desc[UR8][R4.64], R204 ;  /* 0x000000cc04003986 */ /* 0x0003e2000c101908 */
[----:B------:R-:W-:-:S02]  /*5fb90*/  ULDC UR12, c[0x0][0x228] ;  /* 0x00008a00000c7ab9 */ /* 0x000fc40000000800 */
[C---:B------:R-:W-:Y:S02]  /*5fba0*/  VIADD R21, R19.reuse, UR28 ;  /* 0x0000001c13157c36 */ /* 0x040fe40008000000 */
[----:B---3--:R-:W-:Y:S01]  /*5fbb0*/  IMAD.WIDE R12, R19, 0x4, R148 ;  /* 0x00000004130c7825 */ /* 0x008fe200078e0294 */
[----:B------:R-:W-:Y:S01]  /*5fbc0*/  ISETP.GE.AND P1, PT, R0, UR4, PT ;  /* 0x0000000400007c0c */ /* 0x000fe2000bf26270 */
[----:B------:R2:W-:Y:S01]  /*5fbd0*/  @P4 STG.E desc[UR8][R6.64], R196 ;  /* 0x000000c406004986 */ /* 0x0005e2000c101908 */
[----:B------:R-:W-:Y:S01]  /*5fbe0*/  ULDC UR4, c[0x0][0x228] ;  /* 0x00008a0000047ab9 */ /* 0x000fe20000000800 */
[C---:B----4-:R-:W-:Y:S01]  /*5fbf0*/  IMAD.WIDE R14, R21.reuse, 0x4, R210 ;  /* 0x00000004150e7825 */ /* 0x050fe200078e02d2 */
[----:B------:R-:W-:Y:S01]  /*5fc00*/  ULDC UR14, c[0x0][0x228] ;  /* 0x00008a00000e7ab9 */ /* 0x000fe20000000800 */
[----:B------:R3:W-:Y:S01]  /*5fc10*/  @P0 STG.E desc[UR8][R12.64], R200 ;  /* 0x000000c80c000986 */ /* 0x0007e2000c101908 */
[----:B------:R-:W-:Y:S01]  /*5fc20*/  ISETP.LT.AND P0, PT, R10, UR4, !P2 ;  /* 0x000000040a007c0c */ /* 0x000fe2000d701270 */
[----:B------:R-:W-:Y:S01]  /*5fc30*/  IMAD.WIDE R16, R21, 0x4, R208 ;  /* 0x0000000415107825 */ /* 0x000fe200078e02d0 */
[----:B------:R-:W-:Y:S01]  /*5fc40*/  ISETP.LT.AND P2, PT, R9, UR6, !P2 ;  /* 0x0000000609007c0c */ /* 0x000fe2000d741270 */
[----:B------:R4:W-:Y:S01]  /*5fc50*/  @P5 STG.E desc[UR8][R14.64], R141 ;  /* 0x0000008d0e005986 */ /* 0x0009e2000c101908 */
[----:B------:R-:W-:Y:S01]  /*5fc60*/  ISETP.LT.AND P4, PT, R8, UR10, !P1 ;  /* 0x0000000a08007c0c */ /* 0x000fe2000cf81270 */
[----:B------:R-:W-:Y:S01]  /*5fc70*/  ULDC UR4, c[0x0][0x22c] ;  /* 0x00008b0000047ab9 */ /* 0x000fe20000000800 */
[----:B------:R-:W-:Y:S01]  /*5fc80*/  ISETP.LT.AND P5, PT, R11, UR12, !P1 ;  /* 0x0000000c0b007c0c */ /* 0x000fe2000cfa1270 */
[----:B------:R4:W-:Y:S01]  /*5fc90*/  @P6 STG.E desc[UR8][R16.64], R77 ;  /* 0x0000004d10006986 */ /* 0x0009e2000c101908 */
[----:B------:R-:W-:Y:S01]  /*5fca0*/  IADD3 R0, R3, 0x74, RZ ;  /* 0x0000007403007810 */ /* 0x000fe20007ffe0ff */
[C---:B------:R-:W-:Y:S01]  /*5fcb0*/  VIADD R19, R21.reuse, UR28 ;  /* 0x0000001c15137c36 */ /* 0x040fe20008000000 */
[----:B------:R-:W-:Y:S01]  /*5fcc0*/  ISETP.LT.AND P6, PT, R10, UR14, !P1 ;  /* 0x0000000e0a007c0c */ /* 0x000fe2000cfc1270 */
[----:B-1----:R-:W-:Y:S01]  /*5fcd0*/  IMAD.WIDE R4, R21, 0x4, R150 ;  /* 0x0000000415047825 */ /* 0x002fe200078e0296 */
[----:B------:R-:W-:Y:S01]  /*5fce0*/  ISETP.GE.AND P3, PT, R0, UR4, PT ;  /* 0x0000000400007c0c */ /* 0x000fe2000bf66270 */
[----:B------:R-:W-:Y:S01]  /*5fcf0*/  ULDC UR4, c[0x0][0x228] ;  /* 0x00008a0000047ab9 */ /* 0x000fe20000000800 */
[----:B------:R-:W-:Y:S01]  /*5fd00*/  IADD3 R0, R3, 0x75, RZ ;  /* 0x0000007503007810 */ /* 0x000fe20007ffe0ff */
[----:B--2---:R-:W-:Y:S01]  /*5fd10*/  IMAD.WIDE R6, R21, 0x4, R148 ;  /* 0x0000000415067825 */ /* 0x004fe200078e0294 */
[----:B------:R1:W-:Y:S01]  /*5fd20*/  @P0 STG.E desc[UR8][R4.64], R181 ;  /* 0x000000b504000986 */ /* 0x0003e2000c101908 */
[----:B------:R-:W-:Y:S01]  /*5fd30*/  ISETP.LT.AND P1, PT, R9, UR4, !P1 ;  /* 0x0000000409007c0c */ /* 0x000fe2000cf21270 */
[----:B------:R-:W-:Y:S01]  /*5fd40*/  ULDC UR4, c[0x0][0x228] ;  /* 0x00008a0000047ab9 */ /* 0x000fe20000000800 */
[C---:B---3--:R-:W-:Y:S01]  /*5fd50*/  IMAD.WIDE R12, R19.reuse, 0x4, R210 ;  /* 0x00000004130c7825 */ /* 0x048fe200078e02d2 */
[----:B------:R-:W-:Y:S01]  /*5fd60*/  ISETP.GE.AND P0, PT, R0, UR5, PT ;  /* 0x0000000500007c0c */ /* 0x000fe2000bf06270 */
[----:B------:R-:W-:Y:S01]  /*5fd70*/  ULDC UR6, c[0x0][0x228] ;  /* 0x00008a0000067ab9 */ /* 0x000fe20000000800 */
[----:B------:R-:W-:Y:S01]  /*5fd80*/  ULDC UR10, c[0x0][0x228] ;  /* 0x00008a00000a7ab9 */ /* 0x000fe20000000800 */
[C---:B----4-:R-:W-:Y:S01]  /*5fd90*/  IMAD.WIDE R14, R19.reuse, 0x4, R208 ;  /* 0x00000004130e7825 */ /* 0x050fe200078e02d0 */
[----:B------:R-:W-:Y:S01]  /*5fda0*/  @P2 STG.E desc[UR8][R6.64], R193 ;  /* 0x000000c106002986 */ /* 0x000fe2000c101908 */
[----:B------:R-:W-:Y:S01]  /*5fdb0*/  ULDC UR5, c[0x0][0x228] ;  /* 0x00008a0000057ab9 */ /* 0x000fe20000000800 */
[----:B------:R-:W-:Y:S01]  /*5fdc0*/  ULDC UR12, c[0x0][0x228] ;  /* 0x00008a00000c7ab9 */ /* 0x000fe20000000800 */
[----:B------:R-:W-:Y:S01]  /*5fdd0*/  IMAD.WIDE R16, R19, 0x4, R150 ;  /* 0x0000000413107825 */ /* 0x000fe200078e0296 */
[----:B------:R-:W-:Y:S01]  /*5fde0*/  @P4 STG.E desc[UR8][R12.64], R177 ;  /* 0x000000b10c004986 */ /* 0x000fe2000c101908 */
[----:B------:R-:W-:Y:S01]  /*5fdf0*/  ISETP.LT.AND P2, PT, R8, UR4, !P3 ;  /* 0x0000000408007c0c */ /* 0x000fe2000df41270 */
[----:B------:R-:W-:Y:S01]  /*5fe00*/  ULDC UR4, c[0x0][0x228] ;  /* 0x00008a0000047ab9 */ /* 0x000fe20000000800 */
[----:B------:R-:W-:Y:S01]  /*5fe10*/  ISETP.LT.AND P4, PT, R11, UR5, !P3 ;  /* 0x000000050b007c0c */ /* 0x000fe2000df81270 */
[----:B------:R-:W-:Y:S01]  /*5fe20*/  @P5 STG.E desc[UR8][R14.64], R205 ;  /* 0x000000cd0e005986 */ /* 0x000fe2000c101908 */
[----:B------:R-:W-:Y:S01]  /*5fe30*/  ISETP.LT.AND P5, PT, R10, UR6, !P3 ;  /* 0x000000060a007c0c */ /* 0x000fe2000dfa1270 */
[----:B-1----:R-:W-:Y:S01]  /*5fe40*/  IMAD.WIDE R4, R19, 0x4, R148 ;  /* 0x0000000413047825 */ /* 0x002fe200078e0294 */
[----:B------:R-:W-:Y:S01]  /*5fe50*/  ISETP.LT.AND P3, PT, R9, UR10, !P3 ;  /* 0x0000000a09007c0c */ /* 0x000fe2000df61270 */
[----:B------:R1:W-:Y:S01]  /*5fe60*/  @P6 STG.E desc[UR8][R16.64], R197 ;  /* 0x000000c510006986 */ /* 0x0003e2000c101908 */
[----:B------:R-:W-:Y:S01]  /*5fe70*/  ISETP.LT.AND P6, PT, R8, UR12, !P0 ;  /* 0x0000000c08007c0c */ /* 0x000fe2000c7c1270 */
[----:B------:R-:W-:Y:S01]  /*5fe80*/  VIADD R0, R3, 0x76 ;  /* 0x0000007603007836 */ /* 0x000fe20000000000 */
[----:B------:R-:W-:Y:S01]  /*5fe90*/  ULDC UR5, c[0x0][0x228] ;  /* 0x00008a0000057ab9 */ /* 0x000fe20000000800 */
[----:B------:R-:W-:Y:S01]  /*5fea0*/  ULDC UR6, c[0x0][0x228] ;  /* 0x00008a0000067ab9 */ /* 0x000fe20000000800 */
[----:B------:R-:W-:Y:S01]  /*5feb0*/  ULDC UR10, c[0x0][0x228] ;  /* 0x00008a00000a7ab9 */ /* 0x000fe20000000800 */
[----:B-1----:R-:W-:Y:S01]  /*5fec0*/  IADD3 R17, R19, UR28, RZ ;  /* 0x0000001c13117c10 */ /* 0x002fe2000fffe0ff */
[----:B------:R1:W-:Y:S04]  /*5fed0*/  @P1 STG.E desc[UR8][R4.64], R201 ;  /* 0x000000c904001986 */ /* 0x0003e8000c101908 */
[----:B------:R-:W-:-:S04]  /*5fee0*/  IMAD.WIDE R6, R17, 0x4, R210 ;  /* 0x0000000411067825 */ /* 0x000fc800078e02d2 */
[C---:B------:R-:W-:Y:S01]  /*5fef0*/  IMAD.WIDE R12, R17.reuse, 0x4, R208 ;  /* 0x00000004110c7825 */ /* 0x040fe200078e02d0 */
[----:B------:R2:W-:Y:S03]  /*5ff00*/  @P2 STG.E desc[UR8][R6.64], R142 ;  /* 0x0000008e06002986 */ /* 0x0005e6000c101908 */
[C---:B------:R-:W-:Y:S02]  /*5ff10*/  VIADD R21, R17.reuse, UR28 ;  /* 0x0000001c11157c36 */ /* 0x040fe40008000000 */
[C---:B------:R-:W-:Y:S01]  /*5ff20*/  IMAD.WIDE R14, R17.reuse, 0x4, R150 ;  /* 0x00000004110e7825 */ /* 0x040fe200078e0296 */
[----:B------:R3:W-:Y:S03]  /*5ff30*/  @P4 STG.E desc[UR8][R12.64], R78 ;  /* 0x0000004e0c004986 */ /* 0x0007e6000c101908 */
[----:B------:R-:W-:Y:S01]  /*5ff40*/  IMAD.WIDE R16, R17, 0x4, R148 ;  /* 0x0000000411107825 */ /* 0x000fe200078e0294 */
[----:B------:R-:W-:Y:S04]  /*5ff50*/  @P5 STG.E desc[UR8][R14.64], R182 ;  /* 0x000000b60e005986 */ /* 0x000fe8000c101908 */
[----:B------:R-:W-:Y:S01]  /*5ff60*/  @P3 STG.E desc[UR8][R16.64], R194 ;  /* 0x000000c210003986 */ /* 0x000fe2000c101908 */
[----:B------:R-:W-:Y:S01]  /*5ff70*/  ISETP.LT.AND P3, PT, R11, UR4, !P0 ;  /* 0x000000040b007c0c */ /* 0x000fe2000c761270 */
[----:B------:R-:W-:Y:S01]  /*5ff80*/  IMAD.WIDE R18, R21, 0x4, R210 ;  /* 0x0000000415127825 */ /* 0x000fe200078e02d2 */
[----:B------:R-:W-:Y:S01]  /*5ff90*/  ISETP.GE.AND P1, PT, R0, UR15, PT ;  /* 0x0000000f00007c0c */ /* 0x000fe2000bf26270 */
[----:B------:R-:W-:Y:S01]  /*5ffa0*/  ULDC UR4, c[0x0][0x228] ;  /* 0x00008a0000047ab9 */ /* 0x000fe20000000800 */
[----:B------:R-:W-:Y:S01]  /*5ffb0*/  ISETP.LT.AND P4, PT, R10, UR5, !P0 ;  /* 0x000000050a007c0c */ /* 0x000fe2000c781270 */
[----:B------:R-:W-:Y:S01]  /*5ffc0*/  ULDC UR5, c[0x0][0x228] ;  /* 0x00008a0000057ab9 */ /* 0x000fe20000000800 */
[----:B------:R-:W-:Y:S01]  /*5ffd0*/  ISETP.LT.AND P2, PT, R9, UR4, !P0 ;  /* 0x0000000409007c0c */ /* 0x000fe2000c741270 */
[C---:B-1----:R-:W-:Y:S01]  /*5ffe0*/  IMAD.WIDE R4, R21.reuse, 0x4, R208 ;  /* 0x0000000415047825 */ /* 0x042fe200078e02d0 */
[----:B------:R1:W-:Y:S01]  /*5fff0*/  @P6 STG.E desc[UR8][R18.64], R178 ;  /* 0x000000b212006986 */ /* 0x0003e2000c101908 */
[----:B------:R-:W-:Y:S01]  /*60000*/  ULDC UR4, c[0x0][0x228] ;  /* 0x00008a0000047ab9 */ /* 0x000fe20000000800 */
[----:B------:R-:W-:Y:S01]  /*60010*/  ISETP.LT.AND P6, PT, R8, UR5, !P1 ;  /* 0x0000000508007c0c */ /* 0x000fe2000cfc1270 */
[----:B--2---:R-:W-:Y:S01]  /*60020*/  IMAD.WIDE R6, R21, 0x4, R150 ;  /* 0x0000000415067825 */ /* 0x004fe200078e0296 */
[----:B------:R-:W-:Y:S01]  /*60030*/  ISETP.LT.AND P5, PT, R11, UR4, !P1 ;  /* 0x000000040b007c0c */ /* 0x000fe2000cfa1270 */
[----:B------:R-:W-:Y:S01]  /*60040*/  ULDC UR4, c[0x0][0x228] ;  /* 0x00008a0000047ab9 */ /* 0x000fe20000000800 */
[----:B------:R2:W-:Y:S01]  /*60050*/  @P3 STG.E desc[UR8][R4.64], R206 ;  /* 0x000000ce04003986 */ /* 0x0005e2000c101908 */
[----:B------:R-:W-:Y:S01]  /*60060*/  ISETP.LT.AND P3, PT, R10, UR4, !P1 ;  /* 0x000000040a007c0c */ /* 0x000fe2000cf61270 */
[----:B------:R-:W-:Y:S01]  /*60070*/  ULDC UR4, c[0x0][0x228] ;  /* 0x00008a0000047ab9 */ /* 0x000fe20000000800 */
[----:B------:R-:W-:Y:S01]  /*60080*/  IADD3 R0, R3, 0x77, RZ ;  /* 0x0000007703007810 */ /* 0x000fe20007ffe0ff */
[----:B---3--:R-:W-:Y:S01]  /*60090*/  IMAD.WIDE R12, R21, 0x4, R148 ;  /* 0x00000004150c7825 */ /* 0x008fe200078e0294 */
[----:B------:R-:W-:-:S03]  /*600a0*/  ISETP.LT.AND P1, PT, R9, UR4, !P1 ;  /* 0x0000000409007c0c */ /* 0x000fc6000cf21270 */
[----:B-1----:R-:W-:Y:S01]  /*600b0*/  VIADD R19, R21, UR28 ;  /* 0x0000001c15137c36 */ /* 0x002fe20008000000 */
[----:B------:R-:W-:Y:S01]  /*600c0*/  ISETP.GE.AND P0, PT, R0, UR13, PT ;  /* 0x0000000d00007c0c */ /* 0x000fe2000bf06270 */
[----:B------:R1:W-:Y:S01]  /*600d0*/  @P4 STG.E desc[UR8][R6.64], R198 ;  /* 0x000000c606004986 */ /* 0x0003e2000c101908 */
[----:B------:R-:W-:Y:S01]  /*600e0*/  ULDC UR5, c[0x0][0x228] ;  /* 0x00008a0000057ab9 */ /* 0x000fe20000000800 */
[----:B------:R-:W-:Y:S01]  /*600f0*/  IMAD.WIDE R14, R19, 0x4, R210 ;  /* 0x00000004130e7825 */ /* 0x000fe200078e02d2 */
[----:B------:R-:W-:-:S03]  /*60100*/  ULDC UR4, c[0x0][0x228] ;  /* 0x00008a0000047ab9 */ /* 0x000fc60000000800 */
[C---:B------:R-:W-:Y:S01]  /*60110*/  IMAD.WIDE R16, R19.reuse, 0x4, R208 ;  /* 0x0000000413107825 */ /* 0x040fe200078e02d0 */
[----:B------:R3:W-:Y:S01]  /*60120*/  @P2 STG.E desc[UR8][R12.64], R202 ;  /* 0x000000ca0c002986 */ /* 0x0007e2000c101908 */
[----:B------:R-:W-:Y:S01]  /*60130*/  ISETP.LT.AND P2, PT, R8, UR5, !P0 ;  /* 0x0000000508007c0c */ /* 0x000fe2000c741270 */
[----:B------:R-:W-:Y:S01]  /*60140*/  ULDC UR5, c[0x0][0x228] ;  /* 0x00008a0000057ab9 */ /* 0x000fe20000000800 */
[----:B--2---:R-:W-:Y:S01]  /*60150*/  IMAD.WIDE R4, R19, 0x4, R150 ;  /* 0x0000000413047825 */ /* 0x004fe200078e0296 */
[----:B------:R2:W-:Y:S01]  /*60160*/  @P6 STG.E desc[UR8][R14.64], R143 ;  /* 0x0000008f0e006986 */ /* 0x0005e2000c101908 */
[----:B------:R-:W-:Y:S01]  /*60170*/  ISETP.LT.AND P4, PT, R11, UR6, !P0 ;  /* 0x000000060b007c0c */ /* 0x000fe2000c781270 */
[----:B------:R-:W-:Y:S01]  /*60180*/  ULDC UR6, c[0x0][0x228] ;  /* 0x00008a0000067ab9 */ /* 0x000fe20000000800 */
[----:B-1----:R-:W-:Y:S01]  /*60190*/  IMAD.WIDE R6, R19, 0x4, R148 ;  /* 0x0000000413067825 */ /* 0x002fe200078e0294 */
[----:B------:R1:W-:Y:S01]  /*601a0*/  @P5 STG.E desc[UR8][R16.64], R79 ;  /* 0x0000004f10005986 */ /* 0x0003e2000c101908 */
[----:B------:R-:W-:-:S02]  /*601b0*/  ISETP.LT.AND P5, PT, R10, UR10, !P0 ;  /* 0x0000000a0a007c0c */ /* 0x000fc4000c7a1270 */
[----:B------:R-:W-:Y:S01]  /*601c0*/  VIADD R21, R19, UR28 ;  /* 0x0000001c13157c36 */ /* 0x000fe20008000000 */
[----:B------:R-:W-:Y:S01]  /*601d0*/  @P3 STG.E desc[UR8][R4.64], R183 ;  /* 0x000000b704003986 */ /* 0x000fe2000c101908 */
[----:B------:R-:W-:Y:S02]  /*601e0*/  IADD3 R0, R3, 0x78, RZ ;  /* 0x0000007803007810 */ /* 0x000fe40007ffe0ff */
[C---:B---3--:R-:W-:Y:S01]  /*601f0*/  IMAD.WIDE R12, R21.reuse, 0x4, R210 ;  /* 0x00000004150c7825 */ /* 0x048fe200078e02d2 */
[----:B------:R-:W-:Y:S01]  /*60200*/  @P1 STG.E desc[UR8][R6.64], R195 ;  /* 0x000000c306001986 */ /* 0x000fe2000c101908 */
[----:B------:R-:W-:Y:S02]  /*60210*/  ISETP.GE.AND P6, PT, R0, UR11, PT ;  /* 0x0000000b00007c0c */ /* 0x000fe4000bfc6270 */
[C---:B--2---:R-:W-:Y:S01]  /*60220*/  IMAD.WIDE R14, R21.reuse, 0x4, R208 ;  /* 0x00000004150e7825 */ /* 0x044fe200078e02d0 */
[----:B------:R-:W2:Y:S03]  /*60230*/  LDS.128 R4, [R252] ;  /* 0x00000000fc047984 */ /* 0x000ea60000000c00 */
[----:B-1----:R-:W-:Y:S01]  /*60240*/  IMAD.WIDE R16, R21, 0x4, R150 ;  /* 0x0000000415107825 */ /* 0x002fe200078e0296 */
[----:B------:R1:W-:Y:S01]  /*60250*/  @P2 STG.E desc[UR8][R12.64], R179 ;  /* 0x000000b30c002986 */ /* 0x0003e2000c101908 */
[----:B------:R-:W-:Y:S01]  /*60260*/  ISETP.LT.AND P1, PT, R9, UR4, !P0 ;  /* 0x0000000409007c0c */ /* 0x000fe2000c721270 */
[----:B------:R-:W-:-:S02]  /*60270*/  ULDC UR4, c[0x0][0x228] ;  /* 0x00008a0000047ab9 */ /* 0x000fc40000000800 */
[----:B------:R3:W-:Y:S01]  /*60280*/  @P4 STG.E desc[UR8][R14.64], R207 ;  /* 0x000000cf0e004986 */ /* 0x0007e2000c101908 */
[----:B------:R-:W-:Y:S01]  /*60290*/  ISETP.LT.AND P4, PT, R8, UR5, !P6 ;  /* 0x0000000508007c0c */ /* 0x000fe2000f781270 */
[----:B------:R-:W-:Y:S01]  /*602a0*/  VIADD R23, R21, UR28 ;  /* 0x0000001c15177c36 */ /* 0x000fe20008000000 */
[----:B------:R-:W-:Y:S01]  /*602b0*/  ISETP.LT.AND P0, PT, R10, UR4, !P6 ;  /* 0x000000040a007c0c */ /* 0x000fe2000f701270 */
[----:B------:R4:W-:Y:S01]  /*602c0*/  @P5 STG.E desc[UR8][R16.64], R199 ;  /* 0x000000c710005986 */ /* 0x0009e2000c101908 */
[----:B------:R-:W-:Y:S02]  /*602d0*/  ISETP.LT.AND P5, PT, R11, UR6, !P6 ;  /* 0x000000060b007c0c */ /* 0x000fe4000f7a1270 */
[----:B------:R-:W-:Y:S01]  /*602e0*/  IADD3 R0, R3, 0x79, RZ ;  /* 0x0000007903007810 */ /* 0x000fe20007ffe0ff */
[----:B-1----:R-:W-:Y:S01]  /*602f0*/  IMAD.WIDE R12, R21, 0x4, R148 ;  /* 0x00000004150c7825 */ /* 0x002fe200078e0294 */
[----:B------:R-:W-:Y:S01]  /*60300*/  ULDC UR4, c[0x0][0x228] ;  /* 0x00008a0000047ab9 */ /* 0x000fe20000000800 */
[----:B------:R-:W-:-:S02]  /*60310*/  ULDC UR5, c[0x0][0x228] ;  /* 0x00008a0000057ab9 */ /* 0x000fc40000000800 */
[----:B---3--:R-:W-:Y:S01]  /*60320*/  IMAD.WIDE R14, R23, 0x4, R210 ;  /* 0x00000004170e7825 */ /* 0x008fe200078e02d2 */
[----:B------:R-:W-:-:S03]  /*60330*/  ISETP.GE.AND P3, PT, R0, UR7, PT ;  /* 0x0000000700007c0c */ /* 0x000fc6000bf66270 */
[C---:B----4-:R-:W-:Y:S01]  /*60340*/  IMAD.WIDE R16, R23.reuse, 0x4, R208 ;  /* 0x0000000417107825 */ /* 0x050fe200078e02d0 */
        /* <DEDUP_REMOVED lines=8> */
[----:B------:R-:W-:Y:S01]  /*603d0*/  ULDC UR4, c[0x0][0x228] ;  /* 0x00008a0000047ab9 */ /* 0x000fe20000000800 */
[----:B------:R-:W-:Y:S01]  /*603e0*/  IADD3 R21, R23, UR28, RZ ;  /* 0x0000001c17157c10 */ /* 0x000fe2000fffe0ff */
[----:B------:R2:W-:Y:S01]  /*603f0*/  @P0 STG.E desc[UR8][R18.64], R216 ;  /* 0x000000d812000986 */ /* 0x0005e2000c101908 */
[----:B------:R-:W-:Y:S01]  /*60400*/  ISETP.LT.AND P0, PT, R8, UR5, !P3 ;  /* 0x0000000508007c0c */ /* 0x000fe2000df01270 */
[----:B------:R-:W-:Y:S01]  /*60410*/  ULDC UR5, c[0x0][0x228] ;  /* 0x00008a0000057ab9 */ /* 0x000fe20000000800 */
[----:B------:R-:W-:Y:S01]  /*60420*/  IADD3 R0, R3, 0x7a, RZ ;  /* 0x0000007a03007810 */ /* 0x000fe20007ffe0ff */
[----:B------:R-:W-:Y:S01]  /*60430*/  ULDC UR7, c[0x0][0x228] ;  /* 0x00008a0000077ab9 */ /* 0x000fe20000000800 */
[----:B------:R-:W-:Y:S01]  /*60440*/  ISETP.LT.AND P5, PT, R10, UR5, !P3 ;  /* 0x000000050a007c0c */ /* 0x000fe2000dfa1270 */
[----:B-1----:R-:W-:Y:S01]  /*60450*/  IMAD.WIDE R12, R23, 0x4, R148 ;  /* 0x00000004170c7825 */ /* 0x002fe200078e0294 */
[----:B------:R-:W-:Y:S01]  /*60460*/  ISETP.LT.AND P3, PT, R9, UR6, !P3 ;  /* 0x0000000609007c0c */ /* 0x000fe2000df61270 */
[----:B------:R-:W-:-:S02]  /*60470*/  ULDC UR5, c[0x0][0x228] ;  /* 0x00008a0000057ab9 */ /* 0x000fc40000000800 */
[----:B---3--:R-:W-:Y:S01]  /*60480*/  IMAD.WIDE R14, R21, 0x4, R210 ;  /* 0x00000004150e7825 */ /* 0x008fe200078e02d2 */
[----:B------:R-:W-:-:S03]  /*60490*/  ISETP.GE.AND P2, PT, R0, UR23, PT ;  /* 0x0000001700007c0c */ /* 0x000fc6000bf46270 */
[C---:B----4-:R-:W-:Y:S01]  /*604a0*/  IMAD.WIDE R16, R21.reuse, 0x4, R208 ;  /* 0x0000000415107825 */ /* 0x050fe200078e02d0 */
[C---:B------:R-:W-:Y:S01]  /*604b0*/  IADD3 R25, R21.reuse, UR28, RZ ;  /* 0x0000001c15197c10 */ /* 0x040fe2000fffe0ff */
[----:B------:R1:W-:Y:S01]  /*604c0*/  @P6 STG.E desc[UR8][R12.64], R80 ;  /* 0x000000500c006986 */ /* 0x0003e2000c101908 */
[----:B------:R-:W-:Y:S01]  /*604d0*/  ULDC UR6, c[0x0][0x228] ;  /* 0x00008a0000067ab9 */ /* 0x000fe20000000800 */
[C---:B--2---:R-:W-:Y:S02]  /*604e0*/  IMAD.WIDE R18, R21.reuse, 0x4, R150 ;  /* 0x0000000415127825 */ /* 0x044fe400078e0296 */
[----:B------:R2:W-:Y:S02]  /*604f0*/  @P0 STG.E desc[UR8][R14.64], R224 ;  /* 0x000000e00e000986 */ /* 0x0005e4000c101908 */
[----:B------:R-:W-:Y:S02]  /*60500*/  IMAD.WIDE R20, R21, 0x4, R148 ;  /* 0x0000000415147825 */ /* 0x000fe400078e0294 */
[----:B------:R3:W-:Y:S01]  /*60510*/  @P4 STG.E desc[UR8][R16.64], R212 ;  /* 0x000000d410004986 */ /* 0x0007e2000c101908 */
[----:B------:R-:W-:Y:S01]  /*60520*/  ISETP.LT.AND P4, PT, R11, UR4, !P2 ;  /* 0x000000040b007c0c */ /* 0x000fe2000d781270 */
[----:B------:R-:W-:-:S02]  /*60530*/  ULDC UR4, c[0x0][0x228] ;  /* 0x00008a0000047ab9 */ /* 0x000fc40000000800 */
[----:B------:R-:W-:Y:S01]  /*60540*/  @P5 STG.E desc[UR8][R18.64], R84 ;  /* 0x0000005412005986 */ /* 0x000fe2000c101908 */
[----:B------:R-:W-:-:S03]  /*60550*/  ISETP.LT.AND P6, PT, R8, UR7, !P2 ;  /* 0x0000000708007c0c */ /* 0x000fc6000d7c1270 */
[----:B------:R-:W-:Y:S01]  /*60560*/  @P3 STG.E desc[UR8][R20.64], R4 ;  /* 0x0000000414003986 */ /* 0x000fe2000c101908 */
[----:B------:R-:W-:Y:S01]  /*60570*/  ISETP.LT.AND P3, PT, R10, UR4, !P2 ;  /* 0x000000040a007c0c */ /* 0x000fe2000d761270 */
[----:B------:R-:W-:Y:S02]  /*60580*/  ULDC UR4, c[0x0][0x228] ;  /* 0x00008a0000047ab9 */ /* 0x000fe40000000800 */
[----:B------:R-:W-:Y:S01]  /*60590*/  ISETP.LT.AND P2, PT, R9, UR4, !P2 ;  /* 0x0000000409007c0c */ /* 0x000fe2000d741270 */
[----:B------:R-:W-:Y:S01]  /*605a0*/  VIADD R2, R3, 0x7b ;  /* 0x0000007b03027836 */ /* 0x000fe20000000000 */
[----:B------:R-:W-:Y:S01]  /*605b0*/  ULDC UR4, c[0x0][0x228] ;  /* 0x00008a0000047ab9 */ /* 0x000fe20000000800 */
[----:B------:R-:W-:-:S04]  /*605c0*/  IMAD.WIDE R22, R25, 0x4, R210 ;  /* 0x0000000419167825 */ /* 0x000fc800078e02d2 */
[----:B-1----:R-:W-:Y:S01]  /*605d0*/  IMAD.WIDE R12, R25, 0x4, R208 ;  /* 0x00000004190c7825 */ /* 0x002fe200078e02d0 */
[----:B------:R-:W-:-:S03]  /*605e0*/  ISETP.GE.AND P1, PT, R2, UR21, PT ;  /* 0x0000001502007c0c */ /* 0x000fc6000bf26270 */
[C---:B--2---:R-:W-:Y:S01]  /*605f0*/  IMAD.WIDE R14, R25.reuse, 0x4, R150 ;  /* 0x00000004190e7825 */ /* 0x044fe200078e0296 */
[----:B------:R1:W-:Y:S03]  /*60600*/  @P6 STG.E desc[UR8][R22.64], R189 ;  /* 0x000000bd16006986 */ /* 0x0003e6000c101908 */
[----:B---3--:R-:W-:Y:S01]  /*60610*/  IMAD.WIDE R16, R25, 0x4, R148 ;  /* 0x0000000419107825 */ /* 0x008fe200078e0294 */
[----:B------:R2:W-:Y:S01]  /*60620*/  @P4 STG.E desc[UR8][R12.64], R145 ;  /* 0x000000910c004986 */ /* 0x0005e2000c101908 */
[----:B------:R-:W-:Y:S01]  /*60630*/  ISETP.LT.AND P5, PT, R8, UR5, !P1 ;  /* 0x0000000508007c0c */ /* 0x000fe2000cfa1270 */
[----:B------:R-:W-:Y:S01]  /*60640*/  ULDC UR5, c[0x0][0x228] ;  /* 0x00008a0000057ab9 */ /* 0x000fe20000000800 */
[----:B------:R-:W-:Y:S01]  /*60650*/  ISETP.LT.AND P6, PT, R11, UR6, !P1 ;  /* 0x000000060b007c0c */ /* 0x000fe2000cfc1270 */
[----:B------:R3:W-:Y:S01]  /*60660*/  @P3 STG.E desc[UR8][R14.64], R217 ;  /* 0x000000d90e003986 */ /* 0x0007e2000c101908 */
[----:B------:R-:W-:Y:S01]  /*60670*/  VIADD R0, R3, 0x7c ;  /* 0x0000007c03007836 */ /* 0x000fe20000000000 */
[----:B------:R-:W-:-:S02]  /*60680*/  ULDC UR6, c[0x0][0x228] ;  /* 0x00008a0000067ab9 */ /* 0x000fc40000000800 */
[----:B------:R4:W-:Y:S01]  /*60690*/  @P2 STG.E desc[UR8][R16.64], R81 ;  /* 0x0000005110002986 */ /* 0x0009e2000c101908 */
[----:B------:R-:W-:Y:S01]  /*606a0*/  ISETP.LT.AND P2, PT, R10, UR4, !P1 ;  /* 0x000000040a007c0c */ /* 0x000fe2000cf41270 */
[----:B------:R-:W-:Y:S01]  /*606b0*/  ULDC UR4, c[0x0][0x228] ;  /* 0x00008a0000047ab9 */ /* 0x000fe20000000800 */
[----:B-1----:R-:W-:Y:S02]  /*606c0*/  IADD3 R23, R25, UR28, RZ ;  /* 0x0000001c19177c10 */ /* 0x002fe4000fffe0ff */
[----:B------:R-:W-:-:S03]  /*606d0*/  ISETP.GE.AND P0, PT, R0, UR19, PT ;  /* 0x0000001300007c0c */ /* 0x000fc6000bf06270 */
[----:B------:R-:W-:-:S04]  /*606e0*/  IMAD.WIDE R18, R23, 0x4, R210 ;  /* 0x0000000417127825 */ /* 0x000fc800078e02d2 */
[C---:B------:R-:W-:Y:S01]  /*606f0*/  IMAD.WIDE R20, R23.reuse, 0x4, R208 ;  /* 0x0000000417147825 */ /* 0x040fe200078e02d0 */
[----:B------:R1:W-:Y:S03]  /*60700*/  @P5 STG.E desc[UR8][R18.64], R225 ;  /* 0x000000e112005986 */ /* 0x0003e6000c101908 */
[----:B--2---:R-:W-:Y:S01]  /*60710*/  IMAD.WIDE R12, R23, 0x4, R150 ;  /* 0x00000004170c7825 */ /* 0x004fe200078e0296 */
[----:B------:R-:W-:Y:S01]  /*60720*/  ISETP.LT.AND P3, PT, R9, UR4, !P1 ;  /* 0x0000000409007c0c */ /* 0x000fe2000cf61270 */
[----:B------:R-:W-:Y:S01]  /*60730*/  @P6 STG.E desc[UR8][R20.64], R213 ;  /* 0x000000d514006986 */ /* 0x000fe2000c101908 */
[----:B------:R-:W-:Y:S01]  /*60740*/  ULDC UR4, c[0x0][0x228] ;  /* 0x00008a0000047ab9 */ /* 0x000fe20000000800 */
[----:B------:R-:W-:Y:S01]  /*60750*/  VIADD R0, R3, 0x7d ;  /* 0x0000007d03007836 */ /* 0x000fe20000000000 */
[----:B------:R-:W-:Y:S01]  /*60760*/  ISETP.LT.AND P5, PT, R8, UR5, !P0 ;  /* 0x0000000508007c0c */ /* 0x000fe2000c7a1270 */
[----:B------:R2:W-:Y:S01]  /*60770*/  @P2 STG.E desc[UR8][R12.64], R85 ;  /* 0x000000550c002986 */ /* 0x0005e2000c101908 */
[----:B------:R-:W-:-:S02]  /*60780*/  ISETP.LT.AND P6, PT, R11, UR6, !P0 ;  /* 0x000000060b007c0c */ /* 0x000fc4000c7c1270 */
[----:B------:R-:W-:Y:S01]  /*60790*/  ISETP.LT.AND P2, PT, R10, UR4, !P0 ;  /* 0x000000040a007c0c */ /* 0x000fe2000c741270 */
[----:B------:R-:W-:Y:S01]  /*607a0*/  ULDC UR4, c[0x0][0x228] ;  /* 0x00008a0000047ab9 */ /* 0x000fe20000000800 */
[----:B------:R-:W-:Y:S01]  /*607b0*/  ISETP.GE.AND P4, PT, R0, UR17, PT ;  /* 0x0000001100007c0c */ /* 0x000fe2000bf86270 */
[----:B------:R-:W-:Y:S01]  /*607c0*/  VIADD R0, R3, 0x7e ;  /* 0x0000007e03007836 */ /* 0x000fe20000000000 */
[----:B------:R-:W-:Y:S02]  /*607d0*/  IADD3 R25, R23, UR28, RZ ;  /* 0x0000001c17197c10 */ /* 0x000fe4000fffe0ff */
[----:B------:R-:W-:Y:S01]  /*607e0*/  ISETP.LT.AND P0, PT, R9, UR4, !P0 ;  /* 0x0000000409007c0c */ /* 0x000fe2000c701270 */
[----:B---3--:R-:W-:Y:S01]  /*607f0*/  IMAD.WIDE R14, R23, 0x4, R148 ;  /* 0x00000004170e7825 */ /* 0x008fe200078e0294 */
[----:B------:R-:W-:-:S03]  /*60800*/  ISETP.GE.AND P1, PT, R0, UR27, PT ;  /* 0x0000001b00007c0c */ /* 0x000fc6000bf26270 */
[C---:B----4-:R-:W-:Y:S01]  /*60810*/  IMAD.WIDE R16, R25.reuse, 0x4, R210 ;  /* 0x0000000419107825 */ /* 0x050fe200078e02d2 */
[----:B------:R3:W-:Y:S03]  /*60820*/  @P3 STG.E desc[UR8][R14.64], R5 ;  /* 0x000000050e003986 */ /* 0x0007e6000c101908 */
[----:B-1----:R-:W-:-:S04]  /*60830*/  IMAD.WIDE R18, R25, 0x4, R208 ;  /* 0x0000000419127825 */ /* 0x002fc800078e02d0 */
[----:B------:R-:W-:Y:S02]  /*60840*/  VIADD R0, R3, 0x7f ;  /* 0x0000007f03007836 */ /* 0x000fe40000000000 */
[C---:B------:R-:W-:Y:S01]  /*60850*/  IMAD.WIDE R2, R25.reuse, 0x4, R150 ;  /* 0x0000000419027825 */ /* 0x040fe200078e0296 */
[----:B------:R1:W-:Y:S01]  /*60860*/  @P5 STG.E desc[UR8][R16.64], R190 ;  /* 0x000000be10005986 */ /* 0x0003e2000c101908 */
[----:B------:R-:W-:Y:S02]  /*60870*/  ISETP.LT.AND P5, PT, R8, UR4, !P4 ;  /* 0x0000000408007c0c */ /* 0x000fe4000e7a1270 */
[----:B--2---:R-:W-:Y:S01]  /*60880*/  IMAD.WIDE R12, R25, 0x4, R148 ;  /* 0x00000004190c7825 */ /* 0x004fe200078e0294 */
[----:B------:R-:W-:Y:S01]  /*60890*/  @P6 STG.E desc[UR8][R18.64], R146 ;  /* 0x0000009212006986 */ /* 0x000fe2000c101908 */
[----:B------:R-:W-:-:S03]  /*608a0*/  ISETP.LT.AND P6, PT, R11, UR4, !P4 ;  /* 0x000000040b007c0c */ /* 0x000fc6000e7c1270 */
[----:B------:R2:W-:Y:S01]  /*608b0*/  @P2 STG.E desc[UR8][R2.64], R218 ;  /* 0x000000da02002986 */ /* 0x0005e2000c101908 */
[----:B------:R-:W-:Y:S02]  /*608c0*/  ISETP.LT.AND P2, PT, R10, UR4, !P4 ;  /* 0x000000040a007c0c */ /* 0x000fe4000e741270 */
[----:B------:R-:W-:Y:S01]  /*608d0*/  IADD3 R21, R25, UR28, RZ ;  /* 0x0000001c19157c10 */ /* 0x000fe2000fffe0ff */
[----:B------:R4:W-:Y:S01]  /*608e0*/  @P0 STG.E desc[UR8][R12.64], R82 ;  /* 0x000000520c000986 */ /* 0x0009e2000c101908 */
[----:B------:R-:W-:Y:S02]  /*608f0*/  ISETP.LT.AND P4, PT, R9, UR4, !P4 ;  /* 0x0000000409007c0c */ /* 0x000fe4000e781270 */
[----:B------:R-:W-:Y:S01]  /*60900*/  ISETP.LT.AND P0, PT, R8, UR4, !P1 ;  /* 0x0000000408007c0c */ /* 0x000fe2000cf01270 */
[----:B---3--:R-:W-:-:S04]  /*60910*/  IMAD.WIDE R4, R21, 0x4, R210 ;  /* 0x0000000415047825 */ /* 0x008fc800078e02d2 */
[C---:B------:R-:W-:Y:S02]  /*60920*/  VIADD R23, R21.reuse, UR28 ;  /* 0x0000001c15177c36 */ /* 0x040fe40008000000 */
[C---:B------:R-:W-:Y:S01]  /*60930*/  IMAD.WIDE R14, R21.reuse, 0x4, R208 ;  /* 0x00000004150e7825 */ /* 0x040fe200078e02d0 */
[----:B------:R3:W-:Y:S03]  /*60940*/  @P5 STG.E desc[UR8][R4.64], R226 ;  /* 0x000000e204005986 */ /* 0x0007e6000c101908 */
[C---:B-1----:R-:W-:Y:S01]  /*60950*/  IMAD.WIDE R16, R21.reuse, 0x4, R150 ;  /* 0x0000000415107825 */ /* 0x042fe200078e0296 */
[----:B------:R1:W-:Y:S03]  /*60960*/  @P6 STG.E desc[UR8][R14.64], R214 ;  /* 0x000000d60e006986 */ /* 0x0003e6000c101908 */
[----:B--2---:R-:W-:Y:S01]  /*60970*/  IMAD.WIDE R2, R21, 0x4, R148 ;  /* 0x0000000415027825 */ /* 0x004fe200078e0294 */
[----:B------:R1:W-:Y:S03]  /*60980*/  @P2 STG.E desc[UR8][R16.64], R86 ;  /* 0x0000005610002986 */ /* 0x0003e6000c101908 */
[----:B------:R-:W-:Y:S01]  /*60990*/  IMAD.WIDE R18, R23, 0x4, R210 ;  /* 0x0000000417127825 */ /* 0x000fe200078e02d2 */
[----:B------:R-:W-:Y:S01]  /*609a0*/  ISETP.GE.AND P3, PT, R0, UR25, PT ;  /* 0x0000001900007c0c */ /* 0x000fe2000bf66270 */
[----:B------:R1:W-:Y:S01]  /*609b0*/  @P4 STG.E desc[UR8][R2.64], R6 ;  /* 0x0000000602004986 */ /* 0x0003e2000c101908 */
[----:B------:R-:W-:-:S03]  /*609c0*/  ISETP.LT.AND P2, PT, R11, UR4, !P1 ;  /* 0x000000040b007c0c */ /* 0x000fc6000cf41270 */
[----:B------:R1:W-:Y:S01]  /*609d0*/  @P0 STG.E desc[UR8][R18.64], R191 ;  /* 0x000000bf12000986 */ /* 0x0003e2000c101908 */
[----:B------:R-:W-:Y:S02]  /*609e0*/  ISETP.LT.AND P0, PT, R10, UR4, !P1 ;  /* 0x000000040a007c0c */ /* 0x000fe4000cf01270 */
[----:B------:R-:W-:Y:S02]  /*609f0*/  ISETP.LT.AND P1, PT, R9, UR4, !P1 ;  /* 0x0000000409007c0c */ /* 0x000fe4000cf21270 */
[----:B------:R-:W-:Y:S02]  /*60a00*/  ISETP.LT.AND P5, PT, R8, UR4, !P3 ;  /* 0x0000000408007c0c */ /* 0x000fe4000dfa1270 */
[----:B------:R-:W-:Y:S02]  /*60a10*/  ISETP.LT.AND P6, PT, R11, UR4, !P3 ;  /* 0x000000040b007c0c */ /* 0x000fe4000dfc1270 */
[----:B------:R-:W-:Y:S02]  /*60a20*/  ISETP.LT.AND P4, PT, R10, UR4, !P3 ;  /* 0x000000040a007c0c */ /* 0x000fe4000df81270 */
[----:B----4-:R-:W-:-:S02]  /*60a30*/  IADD3 R13, R23, UR28, RZ ;  /* 0x0000001c170d7c10 */ /* 0x010fc4000fffe0ff */
[----:B------:R-:W-:Y:S01]  /*60a40*/  ISETP.LT.AND P3, PT, R9, UR4, !P3 ;  /* 0x0000000409007c0c */ /* 0x000fe2000df61270 */
[----:B---3--:R-:W-:-:S04]  /*60a50*/  IMAD.WIDE R4, R23, 0x4, R208 ;  /* 0x0000000417047825 */ /* 0x008fc800078e02d0 */
[C---:B------:R-:W-:Y:S01]  /*60a60*/  IMAD.WIDE R8, R23.reuse, 0x4, R150 ;  /* 0x0000000417087825 */ /* 0x040fe200078e0296 */
[----:B------:R1:W-:Y:S03]  /*60a70*/  @P2 STG.E desc[UR8][R4.64], R147 ;  /* 0x0000009304002986 */ /* 0x0003e6000c101908 */
[----:B------:R-:W-:Y:S01]  /*60a80*/  IMAD.WIDE R10, R23, 0x4, R148 ;  /* 0x00000004170a7825 */ /* 0x000fe200078e0294 */
[----:B------:R1:W-:Y:S03]  /*60a90*/  @P0 STG.E desc[UR8][R8.64], R219 ;  /* 0x000000db08000986 */ /* 0x0003e6000c101908 */
[C---:B------:R-:W-:Y:S01]  /*60aa0*/  IMAD.WIDE R210, R13.reuse, 0x4, R210 ;  /* 0x000000040dd27825 */ /* 0x040fe200078e02d2 */
[----:B------:R1:W-:Y:S03]  /*60ab0*/  @P1 STG.E desc[UR8][R10.64], R83 ;  /* 0x000000530a001986 */ /* 0x0003e6000c101908 */
[C---:B------:R-:W-:Y:S01]  /*60ac0*/  IMAD.WIDE R208, R13.reuse, 0x4, R208 ;  /* 0x000000040dd07825 */ /* 0x040fe200078e02d0 */
[----:B------:R1:W-:Y:S03]  /*60ad0*/  @P5 STG.E desc[UR8][R210.64], R227 ;  /* 0x000000e3d2005986 */ /* 0x0003e6000c101908 */
[C---:B------:R-:W-:Y:S01]  /*60ae0*/  IMAD.WIDE R150, R13.reuse, 0x4, R150 ;  /* 0x000000040d967825 */ /* 0x040fe200078e0296 */
[----:B------:R1:W-:Y:S04]  /*60af0*/  @P6 STG.E desc[UR8][R208.64], R215 ;  /* 0x000000d7d0006986 */ /* 0x0003e8000c101908 */
[----:B------:R1:W-:Y:S01]  /*60b00*/  @P4 STG.E desc[UR8][R150.64], R87 ;  /* 0x0000005796004986 */ /* 0x0003e2000c101908 */
[----:B------:R-:W-:Y:S01]  /*60b10*/  IMAD.WIDE R148, R13, 0x4, R148 ;  /* 0x000000040d947825 */ /* 0x000fe200078e0294 */
[----:B------:R-:W-:Y:S06]  /*60b20*/  @!P3 EXIT ;  /* 0x000000000000b94d */ /* 0x000fec0003800000 */
[----:B------:R-:W-:Y:S01]  /*60b30*/  STG.E desc[UR8][R148.64], R7 ;  /* 0x0000000794007986 */ /* 0x000fe2000c101908 */
[----:B------:R-:W-:Y:S05]  /*60b40*/  EXIT ;  /* 0x000000000000794d */ /* 0x000fea0003800000 */
.L_x_2:
[----:B------:R-:W-:-:S00]  /*60b50*/  BRA `(.L_x_2) ;  /* 0xfffffffc00fc7947 */ /* 0x000fc0000383ffff */
[----:B------:R-:W-:-:S00]  /*60b60*/  NOP ;  /* 0x0000000000007918 */ /* 0x000fc00000000000 */
        /* <DEDUP_REMOVED lines=9> */
.L_x_3:


//--------------------- .nv.shared.matmul_kernel  --------------------------
	.section	.nv.shared.matmul_kernel,"aw",@nobits
	.sectionflags	@""
	.align	16
	.zero		1024


//--------------------- .nv.shared.reserved.0     --------------------------
	.section	.nv.shared.reserved.0,"aw",@nobits
	.weak		__nv_reservedSMEM_offset_0_alias
	.size		__nv_reservedSMEM_offset_0_alias, 0, 0
	.other		__nv_reservedSMEM_offset_0_alias,@"STO_CUDA_RESERVED_SHARED STV_DEFAULT"
__nv_reservedSMEM_offset_0_alias:
	.zero		0


//--------------------- .nv.constant0.matmul_kernel --------------------------
	.section	.nv.constant0.matmul_kernel,"a",@progbits
	.sectionflags	@""
	.align	4
.nv.constant0.matmul_kernel:
	.zero		608


//--------------------- SYMBOLS --------------------------

	.type		.nv.reservedSmem.offset0,@object
	.size		.nv.reservedSmem.offset0,0x4
